	.target	sm_90a

	.elftype	@"ET_EXEC"


//--------------------- .note.nv.tkinfo           --------------------------
	.section	.note.nv.tkinfo,"",@"SHT_NOTE"
	.sectionflags	@"SHF_NOTE_NV_TKINFO"
	.tkinfo
        /*0018*/ 	.word	0x00000002
        /*0030*/ 	.string	""
        /*0030*/ 	.string	"ptxas"
        /*0030*/ 	.string	"Cuda compilation tools, release 13.0, V13.0.88"
        /*0030*/ 	.string	"Build cuda_13.0.r13.0/compiler.36424714_0"
        /*0030*/ 	.string	"-v  -suppress-debug-info  -lineinfo  -arch sm_90a "



//--------------------- .note.nv.cuinfo           --------------------------
	.section	.note.nv.cuinfo,"",@"SHT_NOTE"
	.sectionflags	@"SHF_NOTE_NV_CUINFO"
        /*0018*/ 	.short	0x0002
        /*001a*/ 	.short	0x005a
        /*001c*/ 	.short	0x0082
	.zero		2


//--------------------- .nv.info                  --------------------------
	.section	.nv.info,"",@"SHT_CUDA_INFO"
	.align	4


	//----- nvinfo : EIATTR_REGCOUNT
	.align		4
        /*0000*/ 	.byte	0x04, 0x2f
        /*0002*/ 	.short	(.L_1 - .L_0)
	.align		4
.L_0:
        /*0004*/ 	.word	index@(matmul_kernel)
        /*0008*/ 	.word	0x000000ff


	//----- nvinfo : EIATTR_FRAME_SIZE
	.align		4
.L_1:
        /*000c*/ 	.byte	0x04, 0x11
        /*000e*/ 	.short	(.L_3 - .L_2)
	.align		4
.L_2:
        /*0010*/ 	.word	index@(matmul_kernel)
        /*0014*/ 	.word	0x00000cc0


	//----- nvinfo : EIATTR_MIN_STACK_SIZE
	.align		4
.L_3:
        /*0018*/ 	.byte	0x04, 0x12
        /*001a*/ 	.short	(.L_5 - .L_4)
	.align		4
.L_4:
        /*001c*/ 	.word	index@(matmul_kernel)
        /*0020*/ 	.word	0x00000cc0
.L_5:


//--------------------- .nv.compat                --------------------------
	.section	.nv.compat,"",@"SHT_CUDA_COMPAT_INFO"
	.align	4
        /*0000*/ 	.byte	0x02, 0x09, 0x01, 0x00, 0x02, 0x02, 0x04, 0x00, 0x02, 0x05, 0x05, 0x00, 0x03, 0x07, 0x01, 0x01
        /*0010*/ 	.byte	0x02, 0x03, 0x00, 0x00, 0x02, 0x06, 0x01, 0x00, 0x04, 0x0b, 0x08, 0x00, 0x00, 0x00, 0x00, 0x00
        /*0020*/ 	.byte	0x00, 0x00, 0x00, 0x00


//--------------------- .nv.info.matmul_kernel    --------------------------
	.section	.nv.info.matmul_kernel,"",@"SHT_CUDA_INFO"
	.sectionflags	@""
	.align	4


	//----- nvinfo : EIATTR_CUDA_API_VERSION
	.align		4
        /*0000*/ 	.byte	0x04, 0x37
        /*0002*/ 	.short	(.L_7 - .L_6)
.L_6:
        /*0004*/ 	.word	0x00000082


	//----- nvinfo : EIATTR_KPARAM_INFO
	.align		4
.L_7:
        /*0008*/ 	.byte	0x04, 0x17
        /*000a*/ 	.short	(.L_9 - .L_8)
.L_8:
        /*000c*/ 	.word	0x00000000
        /*0010*/ 	.short	0x000d
        /*0012*/ 	.short	0x0048
        /*0014*/ 	.byte	0x00, 0xf4, 0x21, 0x00


	//----- nvinfo : EIATTR_KPARAM_INFO
	.align		4
.L_9:
        /*0018*/ 	.byte	0x04, 0x17
        /*001a*/ 	.short	(.L_11 - .L_10)
.L_10:
        /*001c*/ 	.word	0x00000000
        /*0020*/ 	.short	0x000c
        /*0022*/ 	.short	0x0040
        /*0024*/ 	.byte	0x00, 0xf4, 0x21, 0x00


	//----- nvinfo : EIATTR_KPARAM_INFO
	.align		4
.L_11:
        /*0028*/ 	.byte	0x04, 0x17
        /*002a*/ 	.short	(.L_13 - .L_12)
.L_12:
        /*002c*/ 	.word	0x00000000
        /*0030*/ 	.short	0x000b
        /*0032*/ 	.short	0x0038
        /*0034*/ 	.byte	0x00, 0xf0, 0x11, 0x00


	//----- nvinfo : EIATTR_KPARAM_INFO
	.align		4
.L_13:
        /*0038*/ 	.byte	0x04, 0x17
        /*003a*/ 	.short	(.L_15 - .L_14)
.L_14:
        /*003c*/ 	.word	0x00000000
        /*0040*/ 	.short	0x000a
        /*0042*/ 	.short	0x0034
        /*0044*/ 	.byte	0x00, 0xf0, 0x11, 0x00


	//----- nvinfo : EIATTR_KPARAM_INFO
	.align		4
.L_15:
        /*0048*/ 	.byte	0x04, 0x17
        /*004a*/ 	.short	(.L_17 - .L_16)
.L_16:
        /*004c*/ 	.word	0x00000000
        /*0050*/ 	.short	0x0009
        /*0052*/ 	.short	0x0030
        /*0054*/ 	.byte	0x00, 0xf0, 0x11, 0x00


	//----- nvinfo : EIATTR_KPARAM_INFO
	.align		4
.L_17:
        /*0058*/ 	.byte	0x04, 0x17
        /*005a*/ 	.short	(.L_19 - .L_18)
.L_18:
        /*005c*/ 	.word	0x00000000
        /*0060*/ 	.short	0x0008
        /*0062*/ 	.short	0x002c
        /*0064*/ 	.byte	0x00, 0xf0, 0x11, 0x00


	//----- nvinfo : EIATTR_KPARAM_INFO
	.align		4
.L_19:
        /*0068*/ 	.byte	0x04, 0x17
        /*006a*/ 	.short	(.L_21 - .L_20)
.L_20:
        /*006c*/ 	.word	0x00000000
        /*0070*/ 	.short	0x0007
        /*0072*/ 	.short	0x0028
        /*0074*/ 	.byte	0x00, 0xf0, 0x11, 0x00


	//----- nvinfo : EIATTR_KPARAM_INFO
	.align		4
.L_21:
        /*0078*/ 	.byte	0x04, 0x17
        /*007a*/ 	.short	(.L_23 - .L_22)
.L_22:
        /*007c*/ 	.word	0x00000000
        /*0080*/ 	.short	0x0006
        /*0082*/ 	.short	0x0024
        /*0084*/ 	.byte	0x00, 0xf0, 0x11, 0x00


	//----- nvinfo : EIATTR_KPARAM_INFO
	.align		4
.L_23:
        /*0088*/ 	.byte	0x04, 0x17
        /*008a*/ 	.short	(.L_25 - .L_24)
.L_24:
        /*008c*/ 	.word	0x00000000
        /*0090*/ 	.short	0x0005
        /*0092*/ 	.short	0x0020
        /*0094*/ 	.byte	0x00, 0xf0, 0x11, 0x00


	//----- nvinfo : EIATTR_KPARAM_INFO
	.align		4
.L_25:
        /*0098*/ 	.byte	0x04, 0x17
        /*009a*/ 	.short	(.L_27 - .L_26)
.L_26:
        /*009c*/ 	.word	0x00000000
        /*00a0*/ 	.short	0x0004
        /*00a2*/ 	.short	0x001c
        /*00a4*/ 	.byte	0x00, 0xf0, 0x11, 0x00


	//----- nvinfo : EIATTR_KPARAM_INFO
	.align		4
.L_27:
        /*00a8*/ 	.byte	0x04, 0x17
        /*00aa*/ 	.short	(.L_29 - .L_28)
.L_28:
        /*00ac*/ 	.word	0x00000000
        /*00b0*/ 	.short	0x0003
        /*00b2*/ 	.short	0x0018
        /*00b4*/ 	.byte	0x00, 0xf0, 0x11, 0x00


	//----- nvinfo : EIATTR_KPARAM_INFO
	.align		4
.L_29:
        /*00b8*/ 	.byte	0x04, 0x17
        /*00ba*/ 	.short	(.L_31 - .L_30)
.L_30:
        /*00bc*/ 	.word	0x00000000
        /*00c0*/ 	.short	0x0002
        /*00c2*/ 	.short	0x0010
        /*00c4*/ 	.byte	0x00, 0xf4, 0x21, 0x00


	//----- nvinfo : EIATTR_KPARAM_INFO
	.align		4
.L_31:
        /*00c8*/ 	.byte	0x04, 0x17
        /*00ca*/ 	.short	(.L_33 - .L_32)
.L_32:
        /*00cc*/ 	.word	0x00000000
        /*00d0*/ 	.short	0x0001
        /*00d2*/ 	.short	0x0008
        /*00d4*/ 	.byte	0x00, 0xf4, 0x21, 0x00


	//----- nvinfo : EIATTR_KPARAM_INFO
	.align		4
.L_33:
        /*00d8*/ 	.byte	0x04, 0x17
        /*00da*/ 	.short	(.L_35 - .L_34)
.L_34:
        /*00dc*/ 	.word	0x00000000
        /*00e0*/ 	.short	0x0000
        /*00e2*/ 	.short	0x0000
        /*00e4*/ 	.byte	0x00, 0xf4, 0x21, 0x00


	//----- nvinfo : EIATTR_SPARSE_MMA_MASK
	.align		4
.L_35:
        /*00e8*/ 	.byte	0x03, 0x50
        /*00ea*/ 	.short	0x0000


	//----- nvinfo : EIATTR_MAXREG_COUNT
	.align		4
        /*00ec*/ 	.byte	0x03, 0x1b
        /*00ee*/ 	.short	0x00ff


	//----- nvinfo : EIATTR_NUM_BARRIERS
	.align		4
        /*00f0*/ 	.byte	0x02, 0x4c
        /*00f2*/ 	.byte	0x01
	.zero		1


	//----- nvinfo : EIATTR_ANNOTATIONS
	.align		4
        /*00f4*/ 	.byte	0x04, 0x55
        /*00f6*/ 	.short	(.L_37 - .L_36)


	//   ....[0]....
.L_36:
        /*00f8*/ 	.word	0x00000001
        /*00fc*/ 	.byte	0x70, 0x00, 0x00, 0x00, 0x01, 0x00, 0x00, 0x00, 0xa0, 0x00, 0x00, 0x00, 0x01, 0x00, 0x00, 0x00
        /* <DEDUP_REMOVED lines=1253> */
        /*4f5c*/ 	.byte	0xf0, 0x6f, 0x02, 0x00


	//----- nvinfo : EIATTR_MERCURY_ISA_VERSION
	.align		4
.L_37:
        /*4f60*/ 	.byte	0x03, 0x5f
        /*4f62*/ 	.short	0x0101


	//----- nvinfo : EIATTR_EXIT_INSTR_OFFSETS
	.align		4
        /*4f64*/ 	.byte	0x04, 0x1c
        /*4f66*/ 	.short	(.L_39 - .L_38)


	//   ....[0]....
.L_38:
        /*4f68*/ 	.word	0x000272a0


	//   ....[1]....
        /*4f6c*/ 	.word	0x000272c0


	//----- nvinfo : EIATTR_REQNTID
	.align		4
.L_39:
        /*4f70*/ 	.byte	0x04, 0x10
        /*4f72*/ 	.short	(.L_41 - .L_40)
.L_40:
        /*4f74*/ 	.word	0x00000080
        /*4f78*/ 	.word	0x00000001
        /*4f7c*/ 	.word	0x00000001


	//----- nvinfo : EIATTR_CBANK_PARAM_SIZE
	.align		4
.L_41:
        /*4f80*/ 	.byte	0x03, 0x19
        /*4f82*/ 	.short	0x0050


	//----- nvinfo : EIATTR_PARAM_CBANK
	.align		4
        /*4f84*/ 	.byte	0x04, 0x0a
        /*4f86*/ 	.short	(.L_43 - .L_42)
	.align		4
.L_42:
        /*4f88*/ 	.word	index@(.nv.constant0.matmul_kernel)
        /*4f8c*/ 	.short	0x0210
        /*4f8e*/ 	.short	0x0050


	//----- nvinfo : EIATTR_SW_WAR
	.align		4
.L_43:
        /*4f90*/ 	.byte	0x04, 0x36
        /*4f92*/ 	.short	(.L_45 - .L_44)
.L_44:
        /*4f94*/ 	.word	0x00000008
.L_45:


//--------------------- .nv.callgraph             --------------------------
	.section	.nv.callgraph,"",@"SHT_CUDA_CALLGRAPH"
	.align	4
	.sectionentsize	8
	.align		4
        /*0000*/ 	.word	0x00000000
	.align		4
        /*0004*/ 	.word	0xffffffff
	.align		4
        /*0008*/ 	.word	0x00000000
	.align		4
        /*000c*/ 	.word	0xfffffffe
	.align		4
        /*0010*/ 	.word	0x00000000
	.align		4
        /*0014*/ 	.word	0xfffffffd
	.align		4
        /*0018*/ 	.word	0x00000000
	.align		4
        /*001c*/ 	.word	0xfffffffc


//--------------------- .text.matmul_kernel       --------------------------
	.section	.text.matmul_kernel,"ax",@progbits
	.align	128
        .global         matmul_kernel
        .type           matmul_kernel,@function
        .size           matmul_kernel,(.L_x_3 - matmul_kernel)
        .other          matmul_kernel,@"STO_CUDA_ENTRY STV_DEFAULT"
matmul_kernel:
.text.matmul_kernel:
[----:B------:R-:W1:Y:S08]  /*0000*/  LDC R1, c[0x0][0x28] ;  /* 0x00000a00ff017b82 */ /* 0x000e700000000800 */
[----:B------:R-:W2:Y:S01]  /*0010*/  LDC.64 R2, c[0x0][0x228] ;  /* 0x00008a00ff027b82 */ /* 0x000ea20000000a00 */
[----:B-1----:R-:W-:Y:S01]  /*0020*/  VIADD R1, R1, 0xfffff340 ;  /* 0xfffff34001017836 */ /* 0x002fe20000000000 */
[----:B------:R-:W1:Y:S01]  /*0030*/  S2R R5, SR_CTAID.X ;  /* 0x0000000000057919 */ /* 0x000e620000002500 */
[----:B------:R-:W-:-:S05]  /*0040*/  ULDC.64 UR4, c[0x0][0x218] ;  /* 0x0000860000047ab9 */ /* 0x000fca0000000a00 */
[----:B------:R-:W3:Y:S01]  /*0050*/  LDC.64 R184, c[0x0][0x238] ;  /* 0x00008e00ffb87b82 */ /* 0x000ee20000000a00 */
[----:B--2---:R-:W-:Y:S01]  /*0060*/  IMAD.MOV.U32 R153, RZ, RZ, R3 ;  /* 0x000000ffff997224 */ /* 0x004fe200078e0003 */
[----:B------:R2:W-:Y:S01]  /*0070*/  STL.64 [R1+0x650], R2 ;  /* 0x0006500201007387 */ /* 0x0005e20000100a00 */
[----:B------:R-:W-:Y:S02]  /*0080*/  IMAD.MOV.U32 R154, RZ, RZ, R2 ;  /* 0x000000ffff9a7224 */ /* 0x000fe400078e0002 */
[----:B------:R-:W-:-:S03]  /*0090*/  VIADD R0, R153, 0x7f ;  /* 0x0000007f99007836 */ /* 0x000fc60000000000 */
[----:B------:R-:W-:Y:S01]  /*00a0*/  STL [R1+0xc98], R154 ;  /* 0x000c989a01007387 */ /* 0x000fe20000100800 */
[----:B-1----:R-:W-:Y:S02]  /*00b0*/  IABS R8, R5 ;  /* 0x0000000500087213 */ /* 0x002fe40000000000 */
[----:B--2---:R-:W-:-:S04]  /*00c0*/  SHF.R.S32.HI R3, RZ, 0x1f, R0 ;  /* 0x0000001fff037819 */ /* 0x004fc80000011400 */
[----:B------:R-:W-:-:S04]  /*00d0*/  LEA.HI R3, R3, R0, RZ, 0x7 ;  /* 0x0000000003037211 */ /* 0x000fc800078f38ff */
[----:B------:R-:W-:-:S04]  /*00e0*/  SHF.R.S32.HI R4, RZ, 0x7, R3 ;  /* 0x00000007ff047819 */ /* 0x000fc80000011403 */
[-C--:B------:R-:W-:Y:S02]  /*00f0*/  IABS R7, R4.reuse ;  /* 0x0000000400077213 */ /* 0x080fe40000000000 */
[----:B------:R-:W-:Y:S02]  /*0100*/  IABS R10, R4 ;  /* 0x00000004000a7213 */ /* 0x000fe40000000000 */
[----:B------:R-:W1:Y:S08]  /*0110*/  I2F.RP R0, R7 ;  /* 0x0000000700007306 */ /* 0x000e700000209400 */
[----:B-1----:R-:W1:Y:S02]  /*0120*/  MUFU.RCP R0, R0 ;  /* 0x0000000000007308 */ /* 0x002e640000001000 */
[----:B-1----:R-:W-:-:S02]  /*0130*/  VIADD R2, R0, 0xffffffe ;  /* 0x0ffffffe00027836 */ /* 0x002fc40000000000 */
[----:B------:R-:W-:-:S04]  /*0140*/  IMAD.MOV R0, RZ, RZ, -R10 ;  /* 0x000000ffff007224 */ /* 0x000fc800078e0a0a */
[----:B------:R1:W2:Y:S02]  /*0150*/  F2I.FTZ.U32.TRUNC.NTZ R3, R2 ;  /* 0x0000000200037305 */ /* 0x0002a4000021f000 */
[----:B-1----:R-:W-:Y:S02]  /*0160*/  IMAD.MOV.U32 R2, RZ, RZ, RZ ;  /* 0x000000ffff027224 */ /* 0x002fe400078e00ff */
[----:B--2---:R-:W-:-:S04]  /*0170*/  IMAD.MOV R6, RZ, RZ, -R3 ;  /* 0x000000ffff067224 */ /* 0x004fc800078e0a03 */
[----:B------:R-:W-:Y:S02]  /*0180*/  IMAD R9, R6, R7, RZ ;  /* 0x0000000706097224 */ /* 0x000fe400078e02ff */
[----:B------:R-:W-:Y:S02]  /*0190*/  IMAD.MOV.U32 R6, RZ, RZ, R8 ;  /* 0x000000ffff067224 */ /* 0x000fe400078e0008 */
[----:B------:R-:W-:-:S06]  /*01a0*/  IMAD.HI.U32 R3, R3, R9, R2 ;  /* 0x0000000903037227 */ /* 0x000fcc00078e0002 */
[----:B------:R-:W-:-:S04]  /*01b0*/  IMAD.HI.U32 R3, R3, R6, RZ ;  /* 0x0000000603037227 */ /* 0x000fc800078e00ff */
[----:B------:R-:W-:-:S05]  /*01c0*/  IMAD R0, R3, R0, R6 ;  /* 0x0000000003007224 */ /* 0x000fca00078e0206 */
[----:B------:R-:W-:-:S13]  /*01d0*/  ISETP.GT.U32.AND P1, PT, R7, R0, PT ;  /* 0x000000000700720c */ /* 0x000fda0003f24070 */
[----:B------:R-:W-:Y:S02]  /*01e0*/  @!P1 IMAD.IADD R0, R0, 0x1, -R7 ;  /* 0x0000000100009824 */ /* 0x000fe400078e0a07 */
[----:B------:R-:W-:Y:S01]  /*01f0*/  @!P1 VIADD R3, R3, 0x1 ;  /* 0x0000000103039836 */ /* 0x000fe20000000000 */
[----:B------:R-:W-:Y:S02]  /*0200*/  ISETP.NE.AND P1, PT, R4, RZ, PT ;  /* 0x000000ff0400720c */ /* 0x000fe40003f25270 */
[----:B------:R-:W-:Y:S02]  /*0210*/  ISETP.GE.U32.AND P0, PT, R0, R7, PT ;  /* 0x000000070000720c */ /* 0x000fe40003f06070 */
[----:B------:R-:W-:Y:S02]  /*0220*/  LOP3.LUT R0, R5, R4, RZ, 0x3c, !PT ;  /* 0x0000000405007212 */ /* 0x000fe400078e3cff */
[----:B------:R-:W-:Y:S02]  /*0230*/  IABS R7, R153 ;  /* 0x0000009900077213 */ /* 0x000fe40000000000 */
[----:B------:R-:W-:Y:S01]  /*0240*/  ISETP.GE.AND P2, PT, R0, RZ, PT ;  /* 0x000000ff0000720c */ /* 0x000fe20003f46270 */
[----:B------:R-:W-:-:S06]  /*0250*/  VIADD R0, R154, 0x7f ;  /* 0x0000007f9a007836 */ /* 0x000fcc0000000000 */
[----:B------:R-:W-:-:S05]  /*0260*/  @P0 VIADD R3, R3, 0x1 ;  /* 0x0000000103030836 */ /* 0x000fca0000000000 */
[----:B------:R-:W-:Y:S02]  /*0270*/  MOV R10, R3 ;  /* 0x00000003000a7202 */ /* 0x000fe40000000f00 */
[----:B------:R-:W-:-:S03]  /*0280*/  SHF.R.S32.HI R3, RZ, 0x1f, R0 ;  /* 0x0000001fff037819 */ /* 0x000fc60000011400 */
[----:B------:R-:W-:Y:S01]  /*0290*/  @!P2 IMAD.MOV R10, RZ, RZ, -R10 ;  /* 0x000000ffff0aa224 */ /* 0x000fe200078e0a0a */
[----:B------:R-:W-:Y:S02]  /*02a0*/  LEA.HI R3, R3, R0, RZ, 0x7 ;  /* 0x0000000003037211 */ /* 0x000fe400078f38ff */
[----:B------:R-:W-:-:S04]  /*02b0*/  @!P1 LOP3.LUT R10, RZ, R4, RZ, 0x33, !PT ;  /* 0x00000004ff0a9212 */ /* 0x000fc800078e33ff */
[----:B------:R-:W-:Y:S01]  /*02c0*/  LEA.HI.SX32 R3, R3, -R10, 0x19 ;  /* 0x8000000a03037211 */ /* 0x000fe200078fcaff */
[----:B------:R-:W-:-:S03]  /*02d0*/  IMAD.MOV R6, RZ, RZ, -R10 ;  /* 0x000000ffff067224 */ /* 0x000fc600078e0a0a */
[----:B------:R-:W-:Y:S01]  /*02e0*/  VIMNMX R8, R3, 0x1, PT ;  /* 0x0000000103087848 */ /* 0x000fe20003fe0100 */
[----:B------:R-:W-:-:S03]  /*02f0*/  IMAD R13, R4, R6, R5 ;  /* 0x00000006040d7224 */ /* 0x000fc600078e0205 */
[-C--:B------:R-:W-:Y:S02]  /*0300*/  IABS R9, R8.reuse ;  /* 0x0000000800097213 */ /* 0x080fe40000000000 */
[----:B------:R-:W-:Y:S02]  /*0310*/  IABS R4, R13 ;  /* 0x0000000d00047213 */ /* 0x000fe40000000000 */
[----:B------:R-:W1:Y:S01]  /*0320*/  I2F.RP R0, R9 ;  /* 0x0000000900007306 */ /* 0x000e620000209400 */
[----:B------:R-:W-:-:S05]  /*0330*/  IABS R6, R8 ;  /* 0x0000000800067213 */ /* 0x000fca0000000000 */
[----:B------:R-:W-:Y:S02]  /*0340*/  IMAD.MOV R11, RZ, RZ, -R6 ;  /* 0x000000ffff0b7224 */ /* 0x000fe400078e0a06 */
[----:B-1----:R-:W1:Y:S02]  /*0350*/  MUFU.RCP R0, R0 ;  /* 0x0000000000007308 */ /* 0x002e640000001000 */
[----:B-1----:R-:W-:-:S06]  /*0360*/  VIADD R2, R0, 0xffffffe ;  /* 0x0ffffffe00027836 */ /* 0x002fcc0000000000 */
[----:B------:R1:W2:Y:S02]  /*0370*/  F2I.FTZ.U32.TRUNC.NTZ R3, R2 ;  /* 0x0000000200037305 */ /* 0x0002a4000021f000 */
[----:B-1----:R-:W-:Y:S02]  /*0380*/  IMAD.MOV.U32 R2, RZ, RZ, RZ ;  /* 0x000000ffff027224 */ /* 0x002fe400078e00ff */
[----:B--2---:R-:W-:-:S04]  /*0390*/  IMAD.MOV R12, RZ, RZ, -R3 ;  /* 0x000000ffff0c7224 */ /* 0x004fc800078e0a03 */
[----:B------:R-:W-:-:S04]  /*03a0*/  IMAD R5, R12, R9, RZ ;  /* 0x000000090c057224 */ /* 0x000fc800078e02ff */
[----:B------:R-:W-:-:S04]  /*03b0*/  IMAD.HI.U32 R3, R3, R5, R2 ;  /* 0x0000000503037227 */ /* 0x000fc800078e0002 */
[----:B------:R-:W-:Y:S02]  /*03c0*/  IMAD.MOV.U32 R5, RZ, RZ, R7 ;  /* 0x000000ffff057224 */ /* 0x000fe400078e0007 */
[----:B------:R-:W-:Y:S01]  /*03d0*/  IMAD.MOV.U32 R2, RZ, RZ, R4 ;  /* 0x000000ffff027224 */ /* 0x000fe200078e0004 */
[----:B------:R-:W-:Y:S01]  /*03e0*/  IABS R4, R154 ;  /* 0x0000009a00047213 */ /* 0x000fe20000000000 */
[----:B------:R-:W1:Y:S02]  /*03f0*/  I2F.RP R7, R5 ;  /* 0x0000000500077306 */ /* 0x000e640000209400 */
[----:B------:R-:W-:-:S04]  /*0400*/  IMAD.HI.U32 R0, R3, R2, RZ ;  /* 0x0000000203007227 */ /* 0x000fc800078e00ff */
[----:B------:R-:W-:Y:S02]  /*0410*/  IMAD R2, R0, R11, R2 ;  /* 0x0000000b00027224 */ /* 0x000fe400078e0202 */
[----:B------:R-:W2:Y:S03]  /*0420*/  I2F.RP R6, R4 ;  /* 0x0000000400067306 */ /* 0x000ea60000209400 */
[----:B------:R-:W-:-:S05]  /*0430*/  ISETP.GT.U32.AND P1, PT, R9, R2, PT ;  /* 0x000000020900720c */ /* 0x000fca0003f24070 */
[----:B-1----:R-:W1:Y:S08]  /*0440*/  MUFU.RCP R7, R7 ;  /* 0x0000000700077308 */ /* 0x002e700000001000 */
[----:B--2---:R-:W2:Y:S01]  /*0450*/  MUFU.RCP R6, R6 ;  /* 0x0000000600067308 */ /* 0x004ea20000001000 */
[----:B------:R-:W-:Y:S02]  /*0460*/  @!P1 IMAD.IADD R2, R2, 0x1, -R9 ;  /* 0x0000000102029824 */ /* 0x000fe400078e0a09 */
[----:B------:R-:W-:Y:S01]  /*0470*/  @!P1 VIADD R0, R0, 0x1 ;  /* 0x0000000100009836 */ /* 0x000fe20000000000 */
[----:B------:R-:W-:-:S02]  /*0480*/  ISETP.NE.AND P1, PT, R8, RZ, PT ;  /* 0x000000ff0800720c */ /* 0x000fc40003f25270 */
[----:B------:R-:W-:Y:S02]  /*0490*/  ISETP.GE.U32.AND P0, PT, R2, R9, PT ;  /* 0x000000090200720c */ /* 0x000fe40003f06070 */
[----:B------:R-:W-:Y:S01]  /*04a0*/  LOP3.LUT R2, R13, R8, RZ, 0x3c, !PT ;  /* 0x000000080d027212 */ /* 0x000fe200078e3cff */
[----:B-1----:R-:W-:-:S03]  /*04b0*/  VIADD R3, R7, 0xffffffe ;  /* 0x0ffffffe07037836 */ /* 0x002fc60000000000 */
[----:B------:R-:W-:-:S03]  /*04c0*/  ISETP.GE.AND P2, PT, R2, RZ, PT ;  /* 0x000000ff0200720c */ /* 0x000fc60003f46270 */
[----:B------:R-:W1:Y:S01]  /*04d0*/  F2I.FTZ.U32.TRUNC.NTZ R3, R3 ;  /* 0x0000000300037305 */ /* 0x000e62000021f000 */
[----:B--2---:R-:W-:-:S03]  /*04e0*/  IADD3 R7, R6, 0xffffffe, RZ ;  /* 0x0ffffffe06077810 */ /* 0x004fc60007ffe0ff */
[----:B------:R-:W-:-:S04]  /*04f0*/  @P0 VIADD R0, R0, 0x1 ;  /* 0x0000000100000836 */ /* 0x000fc80000000000 */
[----:B------:R-:W-:Y:S01]  /*0500*/  IMAD.MOV.U32 R11, RZ, RZ, R0 ;  /* 0x000000ffff0b7224 */ /* 0x000fe200078e0000 */
[----:B------:R-:W2:Y:S03]  /*0510*/  F2I.FTZ.U32.TRUNC.NTZ R7, R7 ;  /* 0x0000000700077305 */ /* 0x000ea6000021f000 */
[----:B------:R-:W-:Y:S01]  /*0520*/  @!P2 IMAD.MOV R11, RZ, RZ, -R11 ;  /* 0x000000ffff0ba224 */ /* 0x000fe200078e0a0b */
[----:B------:R-:W-:Y:S01]  /*0530*/  @!P1 LOP3.LUT R11, RZ, R8, RZ, 0x33, !PT ;  /* 0x00000008ff0b9212 */ /* 0x000fe200078e33ff */
[----:B-1----:R-:W-:-:S04]  /*0540*/  IMAD.MOV R2, RZ, RZ, -R3 ;  /* 0x000000ffff027224 */ /* 0x002fc800078e0a03 */
[----:B------:R-:W-:Y:S02]  /*0550*/  IMAD.SHL.U32 R0, R11, 0x80, RZ ;  /* 0x000000800b007824 */ /* 0x000fe400078e00ff */
[----:B------:R-:W-:Y:S02]  /*0560*/  IMAD R9, R2, R5, RZ ;  /* 0x0000000502097224 */ /* 0x000fe400078e02ff */
[----:B------:R-:W-:Y:S01]  /*0570*/  IMAD.MOV.U32 R2, RZ, RZ, RZ ;  /* 0x000000ffff027224 */ /* 0x000fe200078e00ff */
[----:B------:R-:W-:Y:S01]  /*0580*/  IABS R136, R0 ;  /* 0x0000000000887213 */ /* 0x000fe20000000000 */
[----:B--2---:R-:W-:Y:S01]  /*0590*/  IMAD.MOV R6, RZ, RZ, -R7 ;  /* 0x000000ffff067224 */ /* 0x004fe200078e0a07 */
[C---:B------:R-:W-:Y:S01]  /*05a0*/  IADD3 R15, R0.reuse, 0x1, RZ ;  /* 0x00000001000f7810 */ /* 0x040fe20007ffe0ff */
[----:B------:R-:W-:Y:S01]  /*05b0*/  IMAD.HI.U32 R2, R3, R9, R2 ;  /* 0x0000000903027227 */ /* 0x000fe200078e0002 */
[C---:B------:R-:W-:Y:S02]  /*05c0*/  IADD3 R238, R0.reuse, 0x2d, RZ ;  /* 0x0000002d00ee7810 */ /* 0x040fe40007ffe0ff */
[----:B------:R-:W-:Y:S01]  /*05d0*/  IABS R134, R15 ;  /* 0x0000000f00867213 */ /* 0x000fe20000000000 */
[----:B------:R-:W-:Y:S01]  /*05e0*/  IMAD.MOV.U32 R9, RZ, RZ, R6 ;  /* 0x000000ffff097224 */ /* 0x000fe200078e0006 */
[----:B------:R-:W-:Y:S01]  /*05f0*/  IABS R90, R238 ;  /* 0x000000ee005a7213 */ /* 0x000fe20000000000 */
[----:B------:R-:W-:Y:S01]  /*0600*/  IMAD.MOV R3, RZ, RZ, -R11 ;  /* 0x000000ffff037224 */ /* 0x000fe200078e0a0b */
[----:B------:R-:W-:Y:S01]  /*0610*/  IADD3 R230, R0, 0x35, RZ ;  /* 0x0000003500e67810 */ /* 0x000fe20007ffe0ff */
[----:B------:R-:W-:Y:S01]  /*0620*/  IMAD.HI.U32 R6, R2, R136, RZ ;  /* 0x0000008802067227 */ /* 0x000fe200078e00ff */
[----:B------:R-:W-:-:S02]  /*0630*/  IADD3 R211, R0, 0x48, RZ ;  /* 0x0000004800d37810 */ /* 0x000fc40007ffe0ff */
[----:B------:R-:W-:Y:S01]  /*0640*/  IABS R82, R230 ;  /* 0x000000e600527213 */ /* 0x000fe20000000000 */
[C---:B------:R-:W-:Y:S01]  /*0650*/  VIADD R17, R0.reuse, 0x7f ;  /* 0x0000007f00117836 */ /* 0x040fe20000000000 */
[----:B------:R-:W-:Y:S01]  /*0660*/  IABS R63, R211 ;  /* 0x000000d3003f7213 */ /* 0x000fe20000000000 */
[C---:B------:R-:W-:Y:S01]  /*0670*/  VIADD R16, R0.reuse, 0x3 ;  /* 0x0000000300107836 */ /* 0x040fe20000000000 */
[C---:B------:R-:W-:Y:S01]  /*0680*/  IADD3 R192, R0.reuse, 0x5b, RZ ;  /* 0x0000005b00c07810 */ /* 0x040fe20007ffe0ff */
[----:B------:R-:W-:Y:S01]  /*0690*/  VIADD R18, R0, 0x2 ;  /* 0x0000000200127836 */ /* 0x000fe20000000000 */
[----:B------:R-:W-:Y:S01]  /*06a0*/  STL [R1+0x984], R17 ;  /* 0x0009841101007387 */ /* 0x000fe20000100800 */
[----:B------:R-:W-:Y:S01]  /*06b0*/  IMAD R3, R8, R3, R13 ;  /* 0x0000000308037224 */ /* 0x000fe200078e020d */
[----:B------:R-:W-:Y:S01]  /*06c0*/  IABS R135, R17 ;  /* 0x0000001100877213 */ /* 0x000fe20000000000 */
[----:B------:R-:W-:Y:S01]  /*06d0*/  IMAD.MOV R8, RZ, RZ, -R6 ;  /* 0x000000ffff087224 */ /* 0x000fe200078e0a06 */
[----:B------:R-:W-:Y:S01]  /*06e0*/  IABS R132, R16 ;  /* 0x0000001000847213 */ /* 0x000fe20000000000 */
[----:B------:R-:W-:Y:S01]  /*06f0*/  IMAD R9, R9, R4, RZ ;  /* 0x0000000409097224 */ /* 0x000fe200078e02ff */
[----:B------:R-:W-:Y:S01]  /*0700*/  STL [R1+0x9f0], R18 ;  /* 0x0009f01201007387 */ /* 0x000fe20000100800 */
[----:B------:R-:W-:Y:S01]  /*0710*/  IMAD.MOV.U32 R6, RZ, RZ, RZ ;  /* 0x000000ffff067224 */ /* 0x000fe200078e00ff */
[----:B------:R-:W-:Y:S01]  /*0720*/  IABS R133, R18 ;  /* 0x0000001200857213 */ /* 0x000fe20000000000 */
[C---:B------:R-:W-:Y:S01]  /*0730*/  VIADD R14, R0.reuse, 0x4 ;  /* 0x00000004000e7836 */ /* 0x040fe20000000000 */
[----:B------:R-:W-:Y:S01]  /*0740*/  STL [R1+0x9f4], R15 ;  /* 0x0009f40f01007387 */ /* 0x000fe20000100800 */
[----:B------:R-:W-:Y:S01]  /*0750*/  IMAD.HI.U32 R6, R7, R9, R6 ;  /* 0x0000000907067227 */ /* 0x000fe200078e0006 */
[----:B------:R-:W-:-:S02]  /*0760*/  IADD3 R13, R0, 0x9, RZ ;  /* 0x00000009000d7810 */ /* 0x000fc40007ffe0ff */
[----:B------:R1:W-:Y:S01]  /*0770*/  STL [R1+0x9ec], R16 ;  /* 0x0009ec1001007387 */ /* 0x0003e20000100800 */
[----:B------:R-:W-:Y:S01]  /*0780*/  VIADD R19, R0, 0x5 ;  /* 0x0000000500137836 */ /* 0x000fe20000000000 */
[----:B------:R-:W-:Y:S01]  /*0790*/  IABS R131, R14 ;  /* 0x0000000e00837213 */ /* 0x000fe20000000000 */
[C---:B------:R-:W-:Y:S01]  /*07a0*/  IMAD.HI.U32 R11, R2.reuse, R135, RZ ;  /* 0x00000087020b7227 */ /* 0x040fe200078e00ff */
[----:B------:R2:W-:Y:S01]  /*07b0*/  STL [R1+0x9e8], R14 ;  /* 0x0009e80e01007387 */ /* 0x0005e20000100800 */
[----:B------:R-:W-:Y:S02]  /*07c0*/  IABS R126, R13 ;  /* 0x0000000d007e7213 */ /* 0x000fe40000000000 */
[----:B------:R-:W-:Y:S01]  /*07d0*/  IMAD.HI.U32 R9, R2, R132, RZ ;  /* 0x0000008402097227 */ /* 0x000fe200078e00ff */
[----:B------:R-:W-:Y:S01]  /*07e0*/  STL [R1+0xa80], R19 ;  /* 0x000a801301007387 */ /* 0x000fe20000100800 */
[----:B------:R-:W-:Y:S02]  /*07f0*/  IABS R130, R19 ;  /* 0x0000001300827213 */ /* 0x000fe40000000000 */
[C---:B-1----:R-:W-:Y:S01]  /*0800*/  VIADD R16, R0.reuse, 0x7 ;  /* 0x0000000700107836 */ /* 0x042fe20000000000 */
[----:B------:R-:W-:Y:S01]  /*0810*/  IABS R44, R192 ;  /* 0x000000c0002c7213 */ /* 0x000fe20000000000 */
[C---:B------:R-:W-:Y:S01]  /*0820*/  VIADD R18, R0.reuse, 0x6 ;  /* 0x0000000600127836 */ /* 0x040fe20000000000 */
[C---:B------:R-:W-:Y:S01]  /*0830*/  IADD3 R182, R0.reuse, 0x63, RZ ;  /* 0x0000006300b67810 */ /* 0x040fe20007ffe0ff */
[----:B--2---:R-:W-:Y:S01]  /*0840*/  VIADD R14, R0, 0x8 ;  /* 0x00000008000e7836 */ /* 0x004fe20000000000 */
[----:B------:R-:W-:Y:S01]  /*0850*/  IABS R128, R16 ;  /* 0x0000001000807213 */ /* 0x000fe20000000000 */
[----:B------:R-:W-:Y:S01]  /*0860*/  IMAD.HI.U32 R7, R2, R134, RZ ;  /* 0x0000008602077227 */ /* 0x000fe200078e00ff */
[----:B------:R-:W-:Y:S01]  /*0870*/  STL [R1+0xa88], R18 ;  /* 0x000a881201007387 */ /* 0x000fe20000100800 */
[----:B------:R-:W-:-:S02]  /*0880*/  IABS R129, R18 ;  /* 0x0000001200817213 */ /* 0x000fc40000000000 */
[----:B------:R-:W-:Y:S01]  /*0890*/  IMAD.MOV R12, RZ, RZ, -R11 ;  /* 0x000000ffff0c7224 */ /* 0x000fe200078e0a0b */
[----:B------:R-:W-:Y:S01]  /*08a0*/  STL [R1+0xa90], R16 ;  /* 0x000a901001007387 */ /* 0x000fe20000100800 */
[----:B------:R-:W-:Y:S01]  /*08b0*/  IMAD.MOV R9, RZ, RZ, -R9 ;  /* 0x000000ffff097224 */ /* 0x000fe200078e0a09 */
[----:B------:R-:W-:Y:S01]  /*08c0*/  IABS R127, R14 ;  /* 0x0000000e007f7213 */ /* 0x000fe20000000000 */
[----:B------:R-:W-:Y:S01]  /*08d0*/  IMAD.MOV R7, RZ, RZ, -R7 ;  /* 0x000000ffff077224 */ /* 0x000fe200078e0a07 */
[----:B------:R1:W-:Y:S01]  /*08e0*/  STL [R1+0xa94], R14 ;  /* 0x000a940e01007387 */ /* 0x0003e20000100800 */
[C---:B------:R-:W-:Y:S01]  /*08f0*/  IMAD R135, R5.reuse, R12, R135 ;  /* 0x0000000c05877224 */ /* 0x040fe200078e0287 */
[----:B------:R-:W-:Y:S01]  /*0900*/  IABS R34, R182 ;  /* 0x000000b600227213 */ /* 0x000fe20000000000 */
[C---:B------:R-:W-:Y:S01]  /*0910*/  IMAD R132, R5.reuse, R9, R132 ;  /* 0x0000000905847224 */ /* 0x040fe200078e0284 */
[----:B------:R2:W-:Y:S01]  /*0920*/  STL [R1+0xa98], R13 ;  /* 0x000a980d01007387 */ /* 0x0005e20000100800 */
[----:B------:R-:W-:Y:S01]  /*0930*/  IMAD.HI.U32 R9, R2, R128, RZ ;  /* 0x0000008002097227 */ /* 0x000fe200078e00ff */
[----:B------:R-:W-:-:S02]  /*0940*/  ISETP.GT.U32.AND P5, PT, R5, R135, PT ;  /* 0x000000870500720c */ /* 0x000fc40003fa4070 */
[C---:B------:R-:W-:Y:S01]  /*0950*/  ISETP.GT.U32.AND P2, PT, R5.reuse, R132, PT ;  /* 0x000000840500720c */ /* 0x040fe20003f44070 */
[C---:B------:R-:W-:Y:S01]  /*0960*/  VIADD R12, R0.reuse, 0xe ;  /* 0x0000000e000c7836 */ /* 0x040fe20000000000 */
[C---:B------:R-:W-:Y:S01]  /*0970*/  IADD3 R163, R0.reuse, 0x76, RZ ;  /* 0x0000007600a37810 */ /* 0x040fe20007ffe0ff */
[C---:B-1----:R-:W-:Y:S01]  /*0980*/  VIADD R14, R0.reuse, 0xc ;  /* 0x0000000c000e7836 */ /* 0x042fe20000000000 */
[----:B------:R-:W-:Y:S01]  /*0990*/  IADD3 R171, R0, 0x6e, RZ ;  /* 0x0000006e00ab7810 */ /* 0x000fe20007ffe0ff */
[----:B------:R-:W-:Y:S01]  /*09a0*/  IMAD.HI.U32 R11, R2, R126, RZ ;  /* 0x0000007e020b7227 */ /* 0x000fe200078e00ff */
[----:B------:R-:W-:Y:S02]  /*09b0*/  IABS R121, R12 ;  /* 0x0000000c00797213 */ /* 0x000fe40000000000 */
[----:B------:R-:W-:Y:S01]  /*09c0*/  IABS R123, R14 ;  /* 0x0000000e007b7213 */ /* 0x000fe20000000000 */
[----:B------:R-:W-:Y:S02]  /*09d0*/  IMAD R134, R5, R7, R134 ;  /* 0x0000000705867224 */ /* 0x000fe400078e0286 */
[----:B------:R-:W-:-:S02]  /*09e0*/  VIADD R18, R0, 0xa ;  /* 0x0000000a00127836 */ /* 0x000fc40000000000 */
[----:B------:R-:W-:Y:S01]  /*09f0*/  IMAD.HI.U32 R7, R2, R130, RZ ;  /* 0x0000008202077227 */ /* 0x000fe200078e00ff */
[----:B------:R-:W-:Y:S02]  /*0a00*/  ISETP.GT.U32.AND P3, PT, R5, R134, PT ;  /* 0x000000860500720c */ /* 0x000fe40003f64070 */
[----:B------:R-:W-:Y:S01]  /*0a10*/  IABS R125, R18 ;  /* 0x00000012007d7213 */ /* 0x000fe20000000000 */
[----:B------:R-:W-:Y:S01]  /*0a20*/  IMAD.MOV R9, RZ, RZ, -R9 ;  /* 0x000000ffff097224 */ /* 0x000fe200078e0a09 */
[----:B------:R-:W-:Y:S01]  /*0a30*/  STL [R1+0xaa0], R18 ;  /* 0x000aa01201007387 */ /* 0x000fe20000100800 */
[----:B------:R-:W-:Y:S02]  /*0a40*/  IMAD.MOV R11, RZ, RZ, -R11 ;  /* 0x000000ffff0b7224 */ /* 0x000fe400078e0a0b */
[C---:B------:R-:W-:Y:S02]  /*0a50*/  VIADD R16, R0.reuse, 0xb ;  /* 0x0000000b00107836 */ /* 0x040fe40000000000 */
[----:B--2---:R-:W-:-:S02]  /*0a60*/  VIADD R13, R0, 0xd ;  /* 0x0000000d000d7836 */ /* 0x004fc40000000000 */
[----:B------:R-:W-:Y:S01]  /*0a70*/  IMAD.MOV R7, RZ, RZ, -R7 ;  /* 0x000000ffff077224 */ /* 0x000fe200078e0a07 */
[----:B------:R-:W-:Y:S01]  /*0a80*/  STL [R1+0xaa8], R16 ;  /* 0x000aa81001007387 */ /* 0x000fe20000100800 */
[C---:B------:R-:W-:Y:S01]  /*0a90*/  IMAD R128, R5.reuse, R9, R128 ;  /* 0x0000000905807224 */ /* 0x040fe200078e0280 */
[----:B------:R-:W-:Y:S01]  /*0aa0*/  IABS R124, R16 ;  /* 0x00000010007c7213 */ /* 0x000fe20000000000 */
[----:B------:R-:W-:Y:S01]  /*0ab0*/  IMAD R126, R5, R11, R126 ;  /* 0x0000000b057e7224 */ /* 0x000fe200078e027e */
[----:B------:R1:W-:Y:S01]  /*0ac0*/  STL [R1+0xaac], R14 ;  /* 0x000aac0e01007387 */ /* 0x0003e20000100800 */
[----:B------:R-:W-:Y:S01]  /*0ad0*/  IMAD.HI.U32 R9, R2, R123, RZ ;  /* 0x0000007b02097227 */ /* 0x000fe200078e00ff */
[----:B------:R-:W-:Y:S02]  /*0ae0*/  IABS R122, R13 ;  /* 0x0000000d007a7213 */ /* 0x000fe40000000000 */
[----:B------:R2:W-:Y:S01]  /*0af0*/  STL [R1+0xab0], R13 ;  /* 0x000ab00d01007387 */ /* 0x0005e20000100800 */
[----:B------:R-:W-:-:S02]  /*0b00*/  VIADD R21, R0, 0xf ;  /* 0x0000000f00157836 */ /* 0x000fc40000000000 */
[----:B------:R-:W-:Y:S01]  /*0b10*/  IMAD.HI.U32 R11, R2, R121, RZ ;  /* 0x00000079020b7227 */ /* 0x000fe200078e00ff */
[----:B------:R4:W-:Y:S01]  /*0b20*/  STL [R1+0xab8], R12 ;  /* 0x000ab80c01007387 */ /* 0x0009e20000100800 */
[----:B-1----:R-:W-:Y:S02]  /*0b30*/  IADD3 R14, -R9, RZ, RZ ;  /* 0x000000ff090e7210 */ /* 0x002fe40007ffe1ff */
[C---:B------:R-:W-:Y:S01]  /*0b40*/  VIADD R20, R0.reuse, 0x10 ;  /* 0x0000001000147836 */ /* 0x040fe20000000000 */
[----:B------:R-:W-:Y:S01]  /*0b50*/  STL [R1+0xac4], R21 ;  /* 0x000ac41501007387 */ /* 0x000fe20000100800 */
[C---:B------:R-:W-:Y:S01]  /*0b60*/  VIADD R19, R0.reuse, 0x11 ;  /* 0x0000001100137836 */ /* 0x040fe20000000000 */
[----:B------:R-:W-:Y:S01]  /*0b70*/  IABS R120, R21 ;  /* 0x0000001500787213 */ /* 0x000fe20000000000 */
[----:B------:R-:W-:Y:S01]  /*0b80*/  IMAD R130, R5, R7, R130 ;  /* 0x0000000705827224 */ /* 0x000fe200078e0282 */
[----:B------:R-:W-:Y:S01]  /*0b90*/  STL [R1+0xac0], R20 ;  /* 0x000ac01401007387 */ /* 0x000fe20000100800 */
[----:B------:R-:W-:Y:S01]  /*0ba0*/  VIADD R18, R0, 0x12 ;  /* 0x0000001200127836 */ /* 0x000fe20000000000 */
[----:B------:R-:W-:Y:S01]  /*0bb0*/  IABS R119, R20 ;  /* 0x0000001400777213 */ /* 0x000fe20000000000 */
[----:B------:R-:W-:Y:S01]  /*0bc0*/  IMAD.HI.U32 R7, R2, R125, RZ ;  /* 0x0000007d02077227 */ /* 0x000fe200078e00ff */
[----:B------:R-:W-:Y:S01]  /*0bd0*/  STL [R1+0xad0], R19 ;  /* 0x000ad01301007387 */ /* 0x000fe20000100800 */
[----:B------:R-:W-:-:S02]  /*0be0*/  IABS R118, R19 ;  /* 0x0000001300767213 */ /* 0x000fc40000000000 */
[----:B------:R-:W-:Y:S01]  /*0bf0*/  IMAD.MOV R16, RZ, RZ, -R11 ;  /* 0x000000ffff107224 */ /* 0x000fe200078e0a0b */
[----:B------:R1:W-:Y:S01]  /*0c00*/  STL [R1+0xacc], R18 ;  /* 0x000acc1201007387 */ /* 0x0003e20000100800 */
[C---:B--2---:R-:W-:Y:S01]  /*0c10*/  VIADD R13, R0.reuse, 0x13 ;  /* 0x00000013000d7836 */ /* 0x044fe20000000000 */
[----:B------:R-:W-:Y:S01]  /*0c20*/  IABS R117, R18 ;  /* 0x0000001200757213 */ /* 0x000fe20000000000 */
[----:B----4-:R-:W-:Y:S01]  /*0c30*/  IMAD.MOV R12, RZ, RZ, -R7 ;  /* 0x000000ffff0c7224 */ /* 0x010fe200078e0a07 */
[C---:B------:R-:W-:Y:S01]  /*0c40*/  ISETP.GT.U32.AND P0, PT, R5.reuse, R130, PT ;  /* 0x000000820500720c */ /* 0x040fe20003f04070 */
[C---:B------:R-:W-:Y:S01]  /*0c50*/  IMAD R121, R5.reuse, R16, R121 ;  /* 0x0000001005797224 */ /* 0x040fe200078e0279 */
[----:B------:R2:W-:Y:S01]  /*0c60*/  STL [R1+0xad4], R13 ;  /* 0x000ad40d01007387 */ /* 0x0005e20000100800 */
[----:B------:R-:W-:Y:S01]  /*0c70*/  IMAD R123, R5, R14, R123 ;  /* 0x0000000e057b7224 */ /* 0x000fe200078e027b */
[----:B------:R-:W-:Y:S01]  /*0c80*/  IABS R116, R13 ;  /* 0x0000000d00747213 */ /* 0x000fe20000000000 */
[C---:B------:R-:W-:Y:S01]  /*0c90*/  VIADD R16, R0.reuse, 0x15 ;  /* 0x0000001500107836 */ /* 0x040fe20000000000 */
[C---:B-1----:R-:W-:Y:S01]  /*0ca0*/  IADD3 R18, R0.reuse, 0x14, RZ ;  /* 0x0000001400127810 */ /* 0x042fe20007ffe0ff */
[----:B------:R-:W-:-:S02]  /*0cb0*/  VIADD R14, R0, 0x16 ;  /* 0x00000016000e7836 */ /* 0x000fc40000000000 */
[C---:B------:R-:W-:Y:S01]  /*0cc0*/  IMAD R125, R5.reuse, R12, R125 ;  /* 0x0000000c057d7224 */ /* 0x040fe200078e027d */
[----:B------:R-:W-:Y:S01]  /*0cd0*/  IABS R115, R18 ;  /* 0x0000001200737213 */ /* 0x000fe20000000000 */
[C---:B------:R-:W-:Y:S01]  /*0ce0*/  VIADD R12, R0.reuse, 0x18 ;  /* 0x00000018000c7836 */ /* 0x040fe20000000000 */
[----:B------:R1:W-:Y:S01]  /*0cf0*/  STL [R1+0xad8], R18 ;  /* 0x000ad81201007387 */ /* 0x0003e20000100800 */
[C---:B--2---:R-:W-:Y:S01]  /*0d00*/  VIADD R13, R0.reuse, 0x17 ;  /* 0x00000017000d7836 */ /* 0x044fe20000000000 */
[----:B------:R-:W-:Y:S01]  /*0d10*/  IABS R114, R16 ;  /* 0x0000001000727213 */ /* 0x000fe20000000000 */
[C---:B------:R-:W-:Y:S01]  /*0d20*/  VIADD R21, R0.reuse, 0x19 ;  /* 0x0000001900157836 */ /* 0x040fe20000000000 */
[----:B------:R-:W-:Y:S01]  /*0d30*/  STL [R1+0xae0], R16 ;  /* 0x000ae01001007387 */ /* 0x000fe20000100800 */
[C---:B------:R-:W-:Y:S01]  /*0d40*/  VIADD R20, R0.reuse, 0x1a ;  /* 0x0000001a00147836 */ /* 0x040fe20000000000 */
[----:B------:R-:W-:Y:S01]  /*0d50*/  IABS R112, R13 ;  /* 0x0000000d00707213 */ /* 0x000fe20000000000 */
[C---:B------:R-:W-:Y:S01]  /*0d60*/  VIADD R19, R0.reuse, 0x1b ;  /* 0x0000001b00137836 */ /* 0x040fe20000000000 */
[----:B------:R-:W-:Y:S01]  /*0d70*/  STL [R1+0xadc], R14 ;  /* 0x000adc0e01007387 */ /* 0x000fe20000100800 */
[C---:B------:R-:W-:Y:S01]  /*0d80*/  VIADD R154, R0.reuse, 0x1e ;  /* 0x0000001e009a7836 */ /* 0x040fe20000000000 */
[C---:B-1----:R-:W-:Y:S01]  /*0d90*/  IADD3 R18, R0.reuse, 0x1c, RZ ;  /* 0x0000001c00127810 */ /* 0x042fe20007ffe0ff */
[C---:B------:R-:W-:Y:S01]  /*0da0*/  VIADD R252, R0.reuse, 0x1f ;  /* 0x0000001f00fc7836 */ /* 0x040fe20000000000 */
[----:B------:R1:W-:Y:S01]  /*0db0*/  STL [R1+0xae8], R13 ;  /* 0x000ae80d01007387 */ /* 0x0003e20000100800 */
[C---:B------:R-:W-:Y:S01]  /*0dc0*/  VIADD R251, R0.reuse, 0x20 ;  /* 0x0000002000fb7836 */ /* 0x040fe20000000000 */
[----:B------:R-:W-:Y:S01]  /*0dd0*/  IABS R113, R14 ;  /* 0x0000000e00717213 */ /* 0x000fe20000000000 */
[C---:B------:R-:W-:Y:S01]  /*0de0*/  VIADD R250, R0.reuse, 0x21 ;  /* 0x0000002100fa7836 */ /* 0x040fe20000000000 */
[----:B------:R-:W-:Y:S01]  /*0df0*/  STL [R1+0xaf0], R12 ;  /* 0x000af00c01007387 */ /* 0x000fe20000100800 */
[C---:B------:R-:W-:Y:S01]  /*0e00*/  VIADD R249, R0.reuse, 0x22 ;  /* 0x0000002200f97836 */ /* 0x040fe20000000000 */
[----:B------:R-:W-:Y:S01]  /*0e10*/  IABS R103, R251 ;  /* 0x000000fb00677213 */ /* 0x000fe20000000000 */
[C---:B------:R-:W-:Y:S01]  /*0e20*/  VIADD R248, R0.reuse, 0x23 ;  /* 0x0000002300f87836 */ /* 0x040fe20000000000 */
[----:B------:R-:W-:Y:S01]  /*0e30*/  STL [R1+0xaf8], R21 ;  /* 0x000af81501007387 */ /* 0x000fe20000100800 */
[C---:B------:R-:W-:Y:S01]  /*0e40*/  IMAD R136, R5.reuse, R8, R136 ;  /* 0x0000000805887224 */ /* 0x040fe200078e0288 */
[----:B------:R-:W-:Y:S01]  /*0e50*/  IABS R111, R12 ;  /* 0x0000000c006f7213 */ /* 0x000fe20000000000 */
[C---:B-1----:R-:W-:Y:S01]  /*0e60*/  VIADD R13, R0.reuse, 0x1d ;  /* 0x0000001d000d7836 */ /* 0x042fe20000000000 */
[----:B------:R-:W-:Y:S01]  /*0e70*/  STL [R1+0xaf4], R20 ;  /* 0x000af41401007387 */ /* 0x000fe20000100800 */
[----:B------:R-:W-:Y:S01]  /*0e80*/  VIADD R247, R0, 0x24 ;  /* 0x0000002400f77836 */ /* 0x000fe20000000000 */
[----:B------:R-:W-:Y:S01]  /*0e90*/  ISETP.GT.U32.AND P4, PT, R5, R136, PT ;  /* 0x000000880500720c */ /* 0x000fe20003f84070 */
[----:B------:R-:W-:Y:S01]  /*0ea0*/  IMAD.HI.U32 R8, R2, R133, RZ ;  /* 0x0000008502087227 */ /* 0x000fe200078e00ff */
[----:B------:R-:W-:Y:S01]  /*0eb0*/  STL [R1+0xb00], R19 ;  /* 0x000b001301007387 */ /* 0x000fe20000100800 */
[----:B------:R-:W-:-:S02]  /*0ec0*/  IABS R109, R20 ;  /* 0x00000014006d7213 */ /* 0x000fc40000000000 */
[----:B------:R-:W-:Y:S01]  /*0ed0*/  VIADD R246, R0, 0x25 ;  /* 0x0000002500f67836 */ /* 0x000fe20000000000 */
[----:B------:R-:W-:Y:S01]  /*0ee0*/  STL [R1+0xb08], R18 ;  /* 0x000b081201007387 */ /* 0x000fe20000100800 */
[----:B------:R-:W-:Y:S01]  /*0ef0*/  IMAD.IADD R3, R10, 0x1, R3 ;  /* 0x000000010a037824 */ /* 0x000fe200078e0203 */
[----:B------:R-:W-:Y:S01]  /*0f00*/  IABS R99, R247 ;  /* 0x000000f700637213 */ /* 0x000fe20000000000 */
[C---:B------:R-:W-:Y:S01]  /*0f10*/  IMAD.HI.U32 R10, R2.reuse, R131, RZ ;  /* 0x00000083020a7227 */ /* 0x040fe200078e00ff */
[----:B------:R-:W-:Y:S01]  /*0f20*/  STL [R1+0xb10], R13 ;  /* 0x000b100d01007387 */ /* 0x000fe20000100800 */
[----:B------:R-:W-:Y:S02]  /*0f30*/  IABS R107, R18 ;  /* 0x00000012006b7213 */ /* 0x000fe40000000000 */
[----:B------:R-:W-:Y:S01]  /*0f40*/  IMAD.MOV R8, RZ, RZ, -R8 ;  /* 0x000000ffff087224 */ /* 0x000fe200078e0a08 */
[----:B------:R-:W-:Y:S01]  /*0f50*/  STL [R1+0xb0c], R154 ;  /* 0x000b0c9a01007387 */ /* 0x000fe20000100800 */
[----:B------:R-:W-:Y:S01]  /*0f60*/  IMAD.MOV R10, RZ, RZ, -R10 ;  /* 0x000000ffff0a7224 */ /* 0x000fe200078e0a0a */
[----:B------:R-:W-:Y:S01]  /*0f70*/  IABS R108, R19 ;  /* 0x00000013006c7213 */ /* 0x000fe20000000000 */
[----:B------:R-:W-:Y:S01]  /*0f80*/  IMAD R133, R5, R8, R133 ;  /* 0x0000000805857224 */ /* 0x000fe200078e0285 */
[----:B------:R-:W-:Y:S01]  /*0f90*/  STL [R1+0xb18], R252 ;  /* 0x000b18fc01007387 */ /* 0x000fe20000100800 */
[----:B------:R-:W-:Y:S01]  /*0fa0*/  IMAD.HI.U32 R8, R2, R129, RZ ;  /* 0x0000008102087227 */ /* 0x000fe200078e00ff */
[----:B------:R-:W-:-:S02]  /*0fb0*/  IABS R110, R21 ;  /* 0x00000015006e7213 */ /* 0x000fc40000000000 */
[----:B------:R-:W-:Y:S01]  /*0fc0*/  STL [R1+0xc9c], R154 ;  /* 0x000c9c9a01007387 */ /* 0x000fe20000100800 */
[C---:B------:R-:W-:Y:S01]  /*0fd0*/  IMAD R131, R5.reuse, R10, R131 ;  /* 0x0000000a05837224 */ /* 0x040fe200078e0283 */
[C---:B------:R-:W-:Y:S01]  /*0fe0*/  ISETP.GT.U32.AND P1, PT, R5.reuse, R133, PT ;  /* 0x000000850500720c */ /* 0x040fe20003f24070 */
[----:B------:R-:W-:Y:S01]  /*0ff0*/  IMAD.HI.U32 R10, R2, R127, RZ ;  /* 0x0000007f020a7227 */ /* 0x000fe200078e00ff */
[----:B------:R-:W-:Y:S01]  /*1000*/  STL [R1+0xb20], R251 ;  /* 0x000b20fb01007387 */ /* 0x000fe20000100800 */
[----:B------:R-:W-:Y:S02]  /*1010*/  IABS R106, R13 ;  /* 0x0000000d006a7213 */ /* 0x000fe40000000000 */
[----:B------:R-:W-:Y:S01]  /*1020*/  IMAD.MOV R8, RZ, RZ, -R8 ;  /* 0x000000ffff087224 */ /* 0x000fe200078e0a08 */
[----:B------:R-:W-:Y:S01]  /*1030*/  STL [R1+0xca0], R252 ;  /* 0x000ca0fc01007387 */ /* 0x000fe20000100800 */
[----:B------:R-:W-:Y:S01]  /*1040*/  IMAD.MOV R10, RZ, RZ, -R10 ;  /* 0x000000ffff0a7224 */ /* 0x000fe200078e0a0a */
[C---:B------:R-:W-:Y:S01]  /*1050*/  ISETP.GT.U32.AND P6, PT, R5.reuse, R131, PT ;  /* 0x000000830500720c */ /* 0x040fe20003fc4070 */
[C---:B------:R-:W-:Y:S01]  /*1060*/  IMAD R129, R5.reuse, R8, R129 ;  /* 0x0000000805817224 */ /* 0x040fe200078e0281 */
[----:B------:R-:W-:Y:S01]  /*1070*/  STL [R1+0xb28], R250 ;  /* 0x000b28fa01007387 */ /* 0x000fe20000100800 */
[----:B------:R-:W-:Y:S01]  /*1080*/  IMAD R127, R5, R10, R127 ;  /* 0x0000000a057f7224 */ /* 0x000fe200078e027f */
[----:B------:R-:W-:Y:S01]  /*1090*/  IABS R102, R250 ;  /* 0x000000fa00667213 */ /* 0x000fe20000000000 */
[--C-:B------:R-:W-:Y:S01]  /*10a0*/  @!P5 IMAD.IADD R135, R135, 0x1, -R5.reuse ;  /* 0x000000018787d824 */ /* 0x100fe200078e0a05 */
[----:B------:R1:W-:Y:S01]  /*10b0*/  STL [R1+0xca4], R251 ;  /* 0x000ca4fb01007387 */ /* 0x0003e20000100800 */
[C---:B------:R-:W-:Y:S01]  /*10c0*/  ISETP.GT.U32.AND P5, PT, R5.reuse, R129, PT ;  /* 0x000000810500720c */ /* 0x040fe20003fa4070 */
[--C-:B------:R-:W-:Y:S01]  /*10d0*/  @!P4 IMAD.IADD R136, R136, 0x1, -R5.reuse ;  /* 0x000000018888c824 */ /* 0x100fe200078e0a05 */
[C---:B------:R-:W-:Y:S01]  /*10e0*/  ISETP.GT.U32.AND P4, PT, R5.reuse, R128, PT ;  /* 0x000000800500720c */ /* 0x040fe20003f84070 */
[----:B------:R-:W-:Y:S01]  /*10f0*/  STL [R1+0xb24], R249 ;  /* 0x000b24f901007387 */ /* 0x000fe20000100800 */
[--C-:B------:R-:W-:Y:S01]  /*1100*/  @!P3 IMAD.IADD R134, R134, 0x1, -R5.reuse ;  /* 0x000000018686b824 */ /* 0x100fe200078e0a05 */
[C---:B------:R-:W-:Y:S01]  /*1110*/  ISETP.GT.U32.AND P3, PT, R5.reuse, R127, PT ;  /* 0x0000007f0500720c */ /* 0x040fe20003f64070 */
[--C-:B------:R-:W-:Y:S01]  /*1120*/  @!P0 IMAD.IADD R130, R130, 0x1, -R5.reuse ;  /* 0x0000000182828824 */ /* 0x100fe200078e0a05 */
[----:B------:R-:W-:Y:S01]  /*1130*/  STL [R1+0xca8], R250 ;  /* 0x000ca8fa01007387 */ /* 0x000fe20000100800 */
[----:B------:R-:W-:Y:S01]  /*1140*/  ISETP.GT.U32.AND P0, PT, R5, R135, PT ;  /* 0x000000870500720c */ /* 0x000fe20003f04070 */
[--C-:B------:R-:W-:Y:S01]  /*1150*/  @!P1 IMAD.IADD R133, R133, 0x1, -R5.reuse ;  /* 0x0000000185859824 */ /* 0x100fe200078e0a05 */
[C---:B------:R-:W-:Y:S01]  /*1160*/  ISETP.GT.U32.AND P1, PT, R5.reuse, R126, PT ;  /* 0x0000007e0500720c */ /* 0x040fe20003f24070 */
[----:B-1----:R-:W1:Y:S01]  /*1170*/  S2R R251, SR_TID.X ;  /* 0x0000000000fb7919 */ /* 0x002e620000002100 */
[--C-:B------:R-:W-:Y:S01]  /*1180*/  @!P2 IMAD.IADD R132, R132, 0x1, -R5.reuse ;  /* 0x000000018484a824 */ /* 0x100fe200078e0a05 */
[----:B------:R-:W-:Y:S01]  /*1190*/  ISETP.GT.U32.AND P2, PT, R5, R125, PT ;  /* 0x0000007d0500720c */ /* 0x000fe20003f44070 */
[--C-:B------:R-:W-:Y:S01]  /*11a0*/  @!P5 IMAD.IADD R129, R129, 0x1, -R5.reuse ;  /* 0x000000018181d824 */ /* 0x100fe200078e0a05 */
[----:B------:R-:W-:Y:S01]  /*11b0*/  STL [R1+0xcac], R249 ;  /* 0x000cacf901007387 */ /* 0x000fe20000100800 */
[----:B------:R-:W-:Y:S01]  /*11c0*/  @!P4 IADD3 R128, R128, -R5, RZ ;  /* 0x800000058080c210 */ /* 0x000fe20007ffe0ff */
[----:B------:R-:W-:Y:S01]  /*11d0*/  IMAD.HI.U32 R8, R2, R124, RZ ;  /* 0x0000007c02087227 */ /* 0x000fe200078e00ff */
[----:B------:R-:W-:Y:S01]  /*11e0*/  ISETP.GT.U32.AND P4, PT, R5, R134, PT ;  /* 0x000000860500720c */ /* 0x000fe20003f84070 */
[----:B------:R-:W-:Y:S01]  /*11f0*/  STL [R1+0xb30], R248 ;  /* 0x000b30f801007387 */ /* 0x000fe20000100800 */
[----:B------:R-:W-:Y:S01]  /*1200*/  IABS R104, R252 ;  /* 0x000000fc00687213 */ /* 0x000fe20000000000 */
[--C-:B------:R-:W-:Y:S01]  /*1210*/  @!P3 IMAD.IADD R127, R127, 0x1, -R5.reuse ;  /* 0x000000017f7fb824 */ /* 0x100fe200078e0a05 */
[----:B------:R-:W-:Y:S01]  /*1220*/  ISETP.GT.U32.AND P3, PT, R5, R133, PT ;  /* 0x000000850500720c */ /* 0x000fe20003f64070 */
[----:B------:R-:W-:Y:S01]  /*1230*/  STL [R1+0xb38], R247 ;  /* 0x000b38f701007387 */ /* 0x000fe20000100800 */
[--C-:B------:R-:W-:Y:S01]  /*1240*/  @!P0 IMAD.IADD R135, R135, 0x1, -R5.reuse ;  /* 0x0000000187878824 */ /* 0x100fe200078e0a05 */
[C---:B------:R-:W-:Y:S01]  /*1250*/  ISETP.GT.U32.AND P0, PT, R5.reuse, R130, PT ;  /* 0x000000820500720c */ /* 0x040fe20003f04070 */
[--C-:B------:R-:W-:Y:S01]  /*1260*/  @!P1 IMAD.IADD R126, R126, 0x1, -R5.reuse ;  /* 0x000000017e7e9824 */ /* 0x100fe200078e0a05 */
[----:B------:R-:W-:Y:S01]  /*1270*/  STL [R1+0xcb0], R248 ;  /* 0x000cb0f801007387 */ /* 0x000fe20000100800 */
[C---:B------:R-:W-:Y:S01]  /*1280*/  ISETP.GT.U32.AND P1, PT, R5.reuse, R132, PT ;  /* 0x000000840500720c */ /* 0x040fe20003f24070 */
[----:B------:R-:W-:Y:S01]  /*1290*/  IMAD.HI.U32 R10, R2, R122, RZ ;  /* 0x0000007a020a7227 */ /* 0x000fe200078e00ff */
[----:B------:R-:W-:Y:S01]  /*12a0*/  IABS R105, R154 ;  /* 0x0000009a00697213 */ /* 0x000fe20000000000 */
[----:B------:R-:W-:Y:S01]  /*12b0*/  STL [R1+0xb40], R246 ;  /* 0x000b40f601007387 */ /* 0x000fe20000100800 */
[----:B------:R-:W-:Y:S01]  /*12c0*/  IABS R101, R249 ;  /* 0x000000f900657213 */ /* 0x000fe20000000000 */
[--C-:B------:R-:W-:Y:S01]  /*12d0*/  @!P4 IMAD.IADD R134, R134, 0x1, -R5.reuse ;  /* 0x000000018686c824 */ /* 0x100fe200078e0a05 */
[----:B------:R-:W-:Y:S01]  /*12e0*/  ISETP.GT.U32.AND P4, PT, R5, R128, PT ;  /* 0x000000800500720c */ /* 0x000fe20003f84070 */
[----:B------:R1:W-:Y:S01]  /*12f0*/  STL [R1+0xcb4], R247 ;  /* 0x000cb4f701007387 */ /* 0x0003e20000100800 */
[--C-:B------:R-:W-:Y:S01]  /*1300*/  @!P3 IMAD.IADD R133, R133, 0x1, -R5.reuse ;  /* 0x000000018585b824 */ /* 0x100fe200078e0a05 */
[C---:B------:R-:W-:Y:S01]  /*1310*/  ISETP.GT.U32.AND P3, PT, R5.reuse, R127, PT ;  /* 0x0000007f0500720c */ /* 0x040fe20003f64070 */
[----:B------:R-:W-:Y:S01]  /*1320*/  @!P0 IMAD.IADD R130, R130, 0x1, -R5 ;  /* 0x0000000182828824 */ /* 0x000fe200078e0a05 */
[----:B------:R-:W-:Y:S01]  /*1330*/  ISETP.GT.U32.AND P0, PT, R5, R123, PT ;  /* 0x0000007b0500720c */ /* 0x000fe20003f04070 */
[----:B------:R-:W-:Y:S01]  /*1340*/  IMAD.MOV R8, RZ, RZ, -R8 ;  /* 0x000000ffff087224 */ /* 0x000fe200078e0a08 */
[----:B------:R-:W-:Y:S01]  /*1350*/  IABS R100, R248 ;  /* 0x000000f800647213 */ /* 0x000fe20000000000 */
[----:B------:R-:W-:Y:S01]  /*1360*/  IMAD.MOV R10, RZ, RZ, -R10 ;  /* 0x000000ffff0a7224 */ /* 0x000fe200078e0a0a */
[----:B------:R-:W-:Y:S01]  /*1370*/  IABS R98, R246 ;  /* 0x000000f600627213 */ /* 0x000fe20000000000 */
[----:B------:R-:W-:Y:S01]  /*1380*/  IMAD.HI.U32 R7, R2, R120, RZ ;  /* 0x0000007802077227 */ /* 0x000fe200078e00ff */
[----:B-1----:R-:W-:-:S02]  /*1390*/  LOP3.LUT R247, R251, 0x7f, RZ, 0xc0, !PT ;  /* 0x0000007ffbf77812 */ /* 0x002fc400078ec0ff */
[----:B------:R-:W-:Y:S01]  /*13a0*/  @!P4 IADD3 R128, R128, -R5, RZ ;  /* 0x800000058080c210 */ /* 0x000fe20007ffe0ff */
[----:B------:R-:W-:Y:S01]  /*13b0*/  IMAD.HI.U32 R11, R2, R116, RZ ;  /* 0x00000074020b7227 */ /* 0x000fe200078e00ff */
[----:B------:R-:W-:Y:S02]  /*13c0*/  ISETP.GT.U32.AND P4, PT, R5, R121, PT ;  /* 0x000000790500720c */ /* 0x000fe40003f84070 */
[----:B------:R-:W-:Y:S01]  /*13d0*/  MOV R252, R15 ;  /* 0x0000000f00fc7202 */ /* 0x000fe20000000f00 */
[----:B------:R-:W-:Y:S02]  /*13e0*/  IMAD R152, R3, 0x80, R247 ;  /* 0x0000008003987824 */ /* 0x000fe400078e02f7 */
[----:B------:R-:W-:Y:S01]  /*13f0*/  @!P6 IMAD.IADD R131, R131, 0x1, -R5 ;  /* 0x000000018383e824 */ /* 0x000fe200078e0a05 */
[C---:B------:R-:W-:Y:S01]  /*1400*/  ISETP.GT.U32.AND P6, PT, R5.reuse, R136, PT ;  /* 0x000000880500720c */ /* 0x040fe20003fc4070 */
[C---:B------:R-:W-:Y:S01]  /*1410*/  IMAD R124, R5.reuse, R8, R124 ;  /* 0x00000008057c7224 */ /* 0x040fe200078e027c */
[----:B------:R-:W-:Y:S01]  /*1420*/  IABS R3, R152 ;  /* 0x0000009800037213 */ /* 0x000fe20000000000 */
[----:B------:R-:W-:-:S02]  /*1430*/  IMAD R122, R5, R10, R122 ;  /* 0x0000000a057a7224 */ /* 0x000fc400078e027a */
[----:B------:R-:W-:Y:S02]  /*1440*/  IMAD.MOV R7, RZ, RZ, -R7 ;  /* 0x000000ffff077224 */ /* 0x000fe400078e0a07 */
[----:B------:R-:W-:-:S04]  /*1450*/  IMAD.HI.U32 R6, R6, R3, RZ ;  /* 0x0000000306067227 */ /* 0x000fc800078e00ff */
[----:B------:R-:W-:Y:S02]  /*1460*/  IMAD.MOV R6, RZ, RZ, -R6 ;  /* 0x000000ffff067224 */ /* 0x000fe400078e0a06 */
[----:B------:R-:W-:Y:S02]  /*1470*/  IMAD.MOV R11, RZ, RZ, -R11 ;  /* 0x000000ffff0b7224 */ /* 0x000fe400078e0a0b */
[----:B------:R-:W-:Y:S02]  /*1480*/  IMAD R3, R4, R6, R3 ;  /* 0x0000000604037224 */ /* 0x000fe400078e0203 */
[----:B------:R-:W-:Y:S01]  /*1490*/  @!P2 IMAD.IADD R125, R125, 0x1, -R5 ;  /* 0x000000017d7da824 */ /* 0x000fe200078e0a05 */
[----:B------:R-:W-:Y:S01]  /*14a0*/  ISETP.GT.U32.AND P2, PT, R5, R131, PT ;  /* 0x000000830500720c */ /* 0x000fe20003f44070 */
[----:B------:R-:W-:Y:S01]  /*14b0*/  IMAD.HI.U32 R8, R2, R119, RZ ;  /* 0x0000007702087227 */ /* 0x000fe200078e00ff */
[----:B------:R-:W-:-:S03]  /*14c0*/  ISETP.GT.U32.AND P5, PT, R4, R3, PT ;  /* 0x000000030400720c */ /* 0x000fc60003fa4070 */
[----:B------:R-:W-:-:S04]  /*14d0*/  IMAD.HI.U32 R9, R2, R118, RZ ;  /* 0x0000007602097227 */ /* 0x000fc800078e00ff */
[C---:B------:R-:W-:Y:S02]  /*14e0*/  IMAD R120, R5.reuse, R7, R120 ;  /* 0x0000000705787224 */ /* 0x040fe400078e0278 */
[C---:B------:R-:W-:Y:S02]  /*14f0*/  IMAD R116, R5.reuse, R11, R116 ;  /* 0x0000000b05747224 */ /* 0x040fe400078e0274 */
[----:B------:R-:W-:Y:S01]  /*1500*/  @!P1 IMAD.IADD R132, R132, 0x1, -R5 ;  /* 0x0000000184849824 */ /* 0x000fe200078e0a05 */
[----:B------:R-:W-:Y:S01]  /*1510*/  ISETP.GT.U32.AND P1, PT, R5, R126, PT ;  /* 0x0000007e0500720c */ /* 0x000fe20003f24070 */
[----:B------:R-:W-:Y:S01]  /*1520*/  @!P5 IMAD.IADD R3, R3, 0x1, -R4 ;  /* 0x000000010303d824 */ /* 0x000fe200078e0a04 */
[----:B------:R-:W-:Y:S01]  /*1530*/  ISETP.GT.U32.AND P5, PT, R5, R129, PT ;  /* 0x000000810500720c */ /* 0x000fe20003fa4070 */
[----:B------:R-:W-:Y:S02]  /*1540*/  IMAD.MOV R8, RZ, RZ, -R8 ;  /* 0x000000ffff087224 */ /* 0x000fe400078e0a08 */
[----:B------:R-:W-:-:S02]  /*1550*/  IMAD.MOV R9, RZ, RZ, -R9 ;  /* 0x000000ffff097224 */ /* 0x000fc400078e0a09 */
[----:B------:R-:W-:-:S04]  /*1560*/  IMAD.HI.U32 R7, R2, R115, RZ ;  /* 0x0000007302077227 */ /* 0x000fc800078e00ff */
[--C-:B------:R-:W-:Y:S01]  /*1570*/  @!P3 IMAD.IADD R127, R127, 0x1, -R5.reuse ;  /* 0x000000017f7fb824 */ /* 0x100fe200078e0a05 */
[----:B------:R-:W-:Y:S01]  /*1580*/  ISETP.GT.U32.AND P3, PT, R5, R120, PT ;  /* 0x000000780500720c */ /* 0x000fe20003f64070 */
[--C-:B------:R-:W-:Y:S01]  /*1590*/  @!P0 IMAD.IADD R123, R123, 0x1, -R5.reuse ;  /* 0x000000017b7b8824 */ /* 0x100fe200078e0a05 */
[----:B------:R-:W-:Y:S01]  /*15a0*/  ISETP.GT.U32.AND P0, PT, R5, R116, PT ;  /* 0x000000740500720c */ /* 0x000fe20003f04070 */
[----:B------:R-:W-:Y:S01]  /*15b0*/  @!P5 IMAD.IADD R129, R129, 0x1, -R5 ;  /* 0x000000018181d824 */ /* 0x000fe200078e0a05 */
[C---:B------:R-:W-:Y:S01]  /*15c0*/  ISETP.GT.U32.AND P5, PT, R5.reuse, R122, PT ;  /* 0x0000007a0500720c */ /* 0x040fe20003fa4070 */
[C---:B------:R-:W-:Y:S02]  /*15d0*/  IMAD R119, R5.reuse, R8, R119 ;  /* 0x0000000805777224 */ /* 0x040fe400078e0277 */
[----:B------:R-:W-:Y:S02]  /*15e0*/  IMAD R118, R5, R9, R118 ;  /* 0x0000000905767224 */ /* 0x000fe400078e0276 */
[----:B------:R-:W-:-:S04]  /*15f0*/  IMAD.HI.U32 R8, R2, R114, RZ ;  /* 0x0000007202087227 */ /* 0x000fc800078e00ff */
[----:B------:R-:W-:-:S04]  /*1600*/  IMAD.HI.U32 R9, R2, R113, RZ ;  /* 0x0000007102097227 */ /* 0x000fc800078e00ff */
[----:B------:R-:W-:Y:S02]  /*1610*/  IMAD.MOV R12, RZ, RZ, -R7 ;  /* 0x000000ffff0c7224 */ /* 0x000fe400078e0a07 */
[----:B------:R-:W-:-:S04]  /*1620*/  IMAD.HI.U32 R10, R2, R117, RZ ;  /* 0x00000075020a7227 */ /* 0x000fc800078e00ff */
[----:B------:R-:W-:Y:S02]  /*1630*/  IMAD.MOV R8, RZ, RZ, -R8 ;  /* 0x000000ffff087224 */ /* 0x000fe400078e0a08 */
[----:B------:R-:W-:Y:S02]  /*1640*/  IMAD.MOV R14, RZ, RZ, -R9 ;  /* 0x000000ffff0e7224 */ /* 0x000fe400078e0a09 */
[C---:B------:R-:W-:Y:S02]  /*1650*/  IMAD R115, R5.reuse, R12, R115 ;  /* 0x0000000c05737224 */ /* 0x040fe400078e0273 */
[--C-:B------:R-:W-:Y:S01]  /*1660*/  @!P6 IMAD.IADD R136, R136, 0x1, -R5.reuse ;  /* 0x000000018888e824 */ /* 0x100fe200078e0a05 */
[----:B------:R-:W-:Y:S01]  /*1670*/  ISETP.GT.U32.AND P6, PT, R5, R125, PT ;  /* 0x0000007d0500720c */ /* 0x000fe20003fc4070 */
[----:B------:R-:W-:Y:S01]  /*1680*/  @!P2 IMAD.IADD R131, R131, 0x1, -R5 ;  /* 0x000000018383a824 */ /* 0x000fe200078e0a05 */
[----:B------:R-:W-:Y:S01]  /*1690*/  ISETP.GT.U32.AND P2, PT, R5, R124, PT ;  /* 0x0000007c0500720c */ /* 0x000fe20003f44070 */
[----:B------:R-:W-:-:S02]  /*16a0*/  IMAD.MOV R10, RZ, RZ, -R10 ;  /* 0x000000ffff0a7224 */ /* 0x000fc400078e0a0a */
[C---:B------:R-:W-:Y:S02]  /*16b0*/  IMAD R114, R5.reuse, R8, R114 ;  /* 0x0000000805727224 */ /* 0x040fe400078e0272 */
[C---:B------:R-:W-:Y:S02]  /*16c0*/  IMAD R113, R5.reuse, R14, R113 ;  /* 0x0000000e05717224 */ /* 0x040fe400078e0271 */
[--C-:B------:R-:W-:Y:S01]  /*16d0*/  @!P1 IMAD.IADD R126, R126, 0x1, -R5.reuse ;  /* 0x000000017e7e9824 */ /* 0x100fe200078e0a05 */
[C---:B------:R-:W-:Y:S01]  /*16e0*/  ISETP.GT.U32.AND P1, PT, R5.reuse, R119, PT ;  /* 0x000000770500720c */ /* 0x040fe20003f24070 */
[----:B------:R-:W-:Y:S01]  /*16f0*/  @!P5 IMAD.IADD R122, R122, 0x1, -R5 ;  /* 0x000000017a7ad824 */ /* 0x000fe200078e0a05 */
[C---:B------:R-:W-:Y:S01]  /*1700*/  ISETP.GT.U32.AND P5, PT, R5.reuse, R115, PT ;  /* 0x000000730500720c */ /* 0x040fe20003fa4070 */
[----:B------:R-:W-:Y:S02]  /*1710*/  IMAD R117, R5, R10, R117 ;  /* 0x0000000a05757224 */ /* 0x000fe400078e0275 */
[----:B------:R-:W-:-:S04]  /*1720*/  IMAD.HI.U32 R10, R2, R112, RZ ;  /* 0x00000070020a7227 */ /* 0x000fc800078e00ff */
[--C-:B------:R-:W-:Y:S01]  /*1730*/  @!P4 IMAD.IADD R121, R121, 0x1, -R5.reuse ;  /* 0x000000017979c824 */ /* 0x100fe200078e0a05 */
[C---:B------:R-:W-:Y:S01]  /*1740*/  ISETP.GT.U32.AND P4, PT, R5.reuse, R114, PT ;  /* 0x000000720500720c */ /* 0x040fe20003f84070 */
[--C-:B------:R-:W-:Y:S01]  /*1750*/  @!P3 IMAD.IADD R120, R120, 0x1, -R5.reuse ;  /* 0x000000017878b824 */ /* 0x100fe200078e0a05 */
[C---:B------:R-:W-:Y:S01]  /*1760*/  ISETP.GT.U32.AND P3, PT, R5.reuse, R113, PT ;  /* 0x000000710500720c */ /* 0x040fe20003f64070 */
[--C-:B------:R-:W-:Y:S01]  /*1770*/  @!P0 IMAD.IADD R116, R116, 0x1, -R5.reuse ;  /* 0x0000000174748824 */ /* 0x100fe200078e0a05 */
[----:B------:R-:W-:Y:S01]  /*1780*/  ISETP.GT.U32.AND P0, PT, R5, R122, PT ;  /* 0x0000007a0500720c */ /* 0x000fe20003f04070 */
[----:B------:R-:W-:Y:S01]  /*1790*/  IMAD.MOV R10, RZ, RZ, -R10 ;  /* 0x000000ffff0a7224 */ /* 0x000fe200078e0a0a */
[----:B------:R-:W-:Y:S01]  /*17a0*/  @!P5 IADD3 R115, R115, -R5, RZ ;  /* 0x800000057373d210 */ /* 0x000fe20007ffe0ff */
[--C-:B------:R-:W-:Y:S01]  /*17b0*/  @!P6 IMAD.IADD R125, R125, 0x1, -R5.reuse ;  /* 0x000000017d7de824 */ /* 0x100fe200078e0a05 */
[C---:B------:R-:W-:Y:S01]  /*17c0*/  ISETP.GT.U32.AND P6, PT, R5.reuse, R118, PT ;  /* 0x000000760500720c */ /* 0x040fe20003fc4070 */
[C---:B------:R-:W-:Y:S01]  /*17d0*/  IMAD R112, R5.reuse, R10, R112 ;  /* 0x0000000a05707224 */ /* 0x040fe200078e0270 */
[C---:B------:R-:W-:Y:S01]  /*17e0*/  ISETP.GT.U32.AND P5, PT, R5.reuse, R121, PT ;  /* 0x000000790500720c */ /* 0x040fe20003fa4070 */
[--C-:B------:R-:W-:Y:S01]  /*17f0*/  @!P2 IMAD.IADD R124, R124, 0x1, -R5.reuse ;  /* 0x000000017c7ca824 */ /* 0x100fe200078e0a05 */
[----:B------:R-:W-:Y:S01]  /*1800*/  ISETP.GT.U32.AND P2, PT, R5, R117, PT ;  /* 0x000000750500720c */ /* 0x000fe20003f44070 */
[--C-:B------:R-:W-:Y:S01]  /*1810*/  @!P1 IMAD.IADD R119, R119, 0x1, -R5.reuse ;  /* 0x0000000177779824 */ /* 0x100fe200078e0a05 */
[C---:B------:R-:W-:Y:S01]  /*1820*/  ISETP.GT.U32.AND P1, PT, R5.reuse, R112, PT ;  /* 0x000000700500720c */ /* 0x040fe20003f24070 */
[--C-:B------:R-:W-:Y:S01]  /*1830*/  @!P4 IMAD.IADD R114, R114, 0x1, -R5.reuse ;  /* 0x000000017272c824 */ /* 0x100fe200078e0a05 */
[----:B------:R-:W-:Y:S01]  /*1840*/  ISETP.GT.U32.AND P4, PT, R5, R120, PT ;  /* 0x000000780500720c */ /* 0x000fe20003f84070 */
[--C-:B------:R-:W-:Y:S01]  /*1850*/  @!P3 IMAD.IADD R113, R113, 0x1, -R5.reuse ;  /* 0x000000017171b824 */ /* 0x100fe200078e0a05 */
[C---:B------:R-:W-:Y:S01]  /*1860*/  ISETP.GT.U32.AND P3, PT, R5.reuse, R119, PT ;  /* 0x000000770500720c */ /* 0x040fe20003f64070 */
[----:B------:R-:W-:Y:S01]  /*1870*/  @!P0 IMAD.IADD R122, R122, 0x1, -R5 ;  /* 0x000000017a7a8824 */ /* 0x000fe200078e0a05 */
[----:B------:R-:W-:Y:S01]  /*1880*/  ISETP.GT.U32.AND P0, PT, R5, R116, PT ;  /* 0x000000740500720c */ /* 0x000fe20003f04070 */
[----:B------:R-:W-:-:S04]  /*1890*/  IMAD.HI.U32 R8, R2, R109, RZ ;  /* 0x0000006d02087227 */ /* 0x000fc800078e00ff */
[----:B------:R-:W-:Y:S02]  /*18a0*/  IMAD.MOV R8, RZ, RZ, -R8 ;  /* 0x000000ffff087224 */ /* 0x000fe400078e0a08 */
[--C-:B------:R-:W-:Y:S01]  /*18b0*/  @!P6 IMAD.IADD R118, R118, 0x1, -R5.reuse ;  /* 0x000000017676e824 */ /* 0x100fe200078e0a05 */
[----:B------:R-:W-:Y:S01]  /*18c0*/  ISETP.GT.U32.AND P6, PT, R5, R124, PT ;  /* 0x0000007c0500720c */ /* 0x000fe20003fc4070 */
[----:B------:R-:W-:Y:S01]  /*18d0*/  @!P2 IMAD.IADD R117, R117, 0x1, -R5 ;  /* 0x000000017575a824 */ /* 0x000fe200078e0a05 */
[C---:B------:R-:W-:Y:S01]  /*18e0*/  ISETP.GT.U32.AND P2, PT, R5.reuse, R123, PT ;  /* 0x0000007b0500720c */ /* 0x040fe20003f44070 */
[----:B------:R-:W-:Y:S02]  /*18f0*/  IMAD.HI.U32 R10, R2, R107, RZ ;  /* 0x0000006b020a7227 */ /* 0x000fe400078e00ff */
[----:B------:R-:W-:Y:S02]  /*1900*/  @!P0 IADD3 R116, R116, -R5, RZ ;  /* 0x8000000574748210 */ /* 0x000fe40007ffe0ff */
[----:B------:R-:W-:-:S02]  /*1910*/  IMAD R109, R5, R8, R109 ;  /* 0x00000008056d7224 */ /* 0x000fc400078e026d */
[--C-:B------:R-:W-:Y:S01]  /*1920*/  @!P1 IMAD.IADD R112, R112, 0x1, -R5.reuse ;  /* 0x0000000170709824 */ /* 0x100fe200078e0a05 */
[----:B------:R-:W-:Y:S01]  /*1930*/  ISETP.GT.U32.AND P1, PT, R5, R118, PT ;  /* 0x000000760500720c */ /* 0x000fe20003f24070 */
[----:B------:R-:W-:Y:S01]  /*1940*/  @!P5 IMAD.IADD R121, R121, 0x1, -R5 ;  /* 0x000000017979d824 */ /* 0x000fe200078e0a05 */
[C---:B------:R-:W-:Y:S01]  /*1950*/  ISETP.GT.U32.AND P5, PT, R5.reuse, R115, PT ;  /* 0x000000730500720c */ /* 0x040fe20003fa4070 */
[----:B------:R-:W-:Y:S01]  /*1960*/  IMAD.HI.U32 R11, R2, R111, RZ ;  /* 0x0000006f020b7227 */ /* 0x000fe200078e00ff */
[----:B------:R-:W-:-:S03]  /*1970*/  ISETP.GT.U32.AND P0, PT, R5, R109, PT ;  /* 0x0000006d0500720c */ /* 0x000fc60003f04070 */
[----:B------:R-:W-:Y:S02]  /*1980*/  IMAD.MOV R10, RZ, RZ, -R10 ;  /* 0x000000ffff0a7224 */ /* 0x000fe400078e0a0a */
[----:B------:R-:W-:-:S04]  /*1990*/  IMAD.HI.U32 R9, R2, R108, RZ ;  /* 0x0000006c02097227 */ /* 0x000fc800078e00ff */
[--C-:B------:R-:W-:Y:S01]  /*19a0*/  @!P4 IMAD.IADD R120, R120, 0x1, -R5.reuse ;  /* 0x000000017878c824 */ /* 0x100fe200078e0a05 */
[----:B------:R-:W-:Y:S01]  /*19b0*/  ISETP.GT.U32.AND P4, PT, R5, R114, PT ;  /* 0x000000720500720c */ /* 0x000fe20003f84070 */
[----:B------:R-:W-:Y:S01]  /*19c0*/  @!P3 IMAD.IADD R119, R119, 0x1, -R5 ;  /* 0x000000017777b824 */ /* 0x000fe200078e0a05 */
[C---:B------:R-:W-:Y:S01]  /*19d0*/  ISETP.GT.U32.AND P3, PT, R5.reuse, R113, PT ;  /* 0x000000710500720c */ /* 0x040fe20003f64070 */
[----:B------:R-:W-:Y:S02]  /*19e0*/  IMAD.MOV R16, RZ, RZ, -R11 ;  /* 0x000000ffff107224 */ /* 0x000fe400078e0a0b */
[----:B------:R-:W-:Y:S02]  /*19f0*/  IMAD R107, R5, R10, R107 ;  /* 0x0000000a056b7224 */ /* 0x000fe400078e026b */
[----:B------:R-:W-:-:S04]  /*1a00*/  IMAD.HI.U32 R7, R2, R110, RZ ;  /* 0x0000006e02077227 */ /* 0x000fc800078e00ff */
[----:B------:R-:W-:-:S04]  /*1a10*/  IMAD.HI.U32 R11, R2, R106, RZ ;  /* 0x0000006a020b7227 */ /* 0x000fc800078e00ff */
[----:B------:R-:W-:Y:S02]  /*1a20*/  IMAD.MOV R9, RZ, RZ, -R9 ;  /* 0x000000ffff097224 */ /* 0x000fe400078e0a09 */
[----:B------:R-:W-:-:S04]  /*1a30*/  IMAD.HI.U32 R10, R2, R102, RZ ;  /* 0x00000066020a7227 */ /* 0x000fc800078e00ff */
[C---:B------:R-:W-:Y:S02]  /*1a40*/  IMAD R111, R5.reuse, R16, R111 ;  /* 0x00000010056f7224 */ /* 0x040fe400078e026f */
[----:B------:R-:W-:Y:S02]  /*1a50*/  IMAD.MOV R7, RZ, RZ, -R7 ;  /* 0x000000ffff077224 */ /* 0x000fe400078e0a07 */
[----:B------:R-:W-:Y:S02]  /*1a60*/  IMAD.MOV R11, RZ, RZ, -R11 ;  /* 0x000000ffff0b7224 */ /* 0x000fe400078e0a0b */
[----:B------:R-:W-:Y:S02]  /*1a70*/  IMAD R108, R5, R9, R108 ;  /* 0x00000009056c7224 */ /* 0x000fe400078e026c */
[----:B------:R-:W-:Y:S02]  /*1a80*/  IMAD.MOV R10, RZ, RZ, -R10 ;  /* 0x000000ffff0a7224 */ /* 0x000fe400078e0a0a */
[----:B------:R-:W-:Y:S01]  /*1a90*/  @!P2 IMAD.IADD R123, R123, 0x1, -R5 ;  /* 0x000000017b7ba824 */ /* 0x000fe200078e0a05 */
[----:B------:R-:W-:Y:S01]  /*1aa0*/  ISETP.GT.U32.AND P2, PT, R5, R117, PT ;  /* 0x000000750500720c */ /* 0x000fe20003f44070 */
[----:B------:R-:W-:-:S04]  /*1ab0*/  IMAD.HI.U32 R8, R2, R104, RZ ;  /* 0x0000006802087227 */ /* 0x000fc800078e00ff */
[C---:B------:R-:W-:Y:S02]  /*1ac0*/  IMAD R110, R5.reuse, R7, R110 ;  /* 0x00000007056e7224 */ /* 0x040fe400078e026e */
[C---:B------:R-:W-:Y:S02]  /*1ad0*/  IMAD R106, R5.reuse, R11, R106 ;  /* 0x0000000b056a7224 */ /* 0x040fe400078e026a */
[C---:B------:R-:W-:Y:S02]  /*1ae0*/  IMAD R102, R5.reuse, R10, R102 ;  /* 0x0000000a05667224 */ /* 0x040fe400078e0266 */
[--C-:B------:R-:W-:Y:S01]  /*1af0*/  @!P6 IMAD.IADD R124, R124, 0x1, -R5.reuse ;  /* 0x000000017c7ce824 */ /* 0x100fe200078e0a05 */
[C---:B------:R-:W-:Y:S01]  /*1b00*/  ISETP.GT.U32.AND P6, PT, R5.reuse, R112, PT ;  /* 0x000000700500720c */ /* 0x040fe20003fc4070 */
[--C-:B------:R-:W-:Y:S01]  /*1b10*/  @!P1 IMAD.IADD R118, R118, 0x1, -R5.reuse ;  /* 0x0000000176769824 */ /* 0x100fe200078e0a05 */
[----:B------:R-:W-:Y:S01]  /*1b20*/  ISETP.GT.U32.AND P1, PT, R5, R111, PT ;  /* 0x0000006f0500720c */ /* 0x000fe20003f24070 */
[----:B------:R-:W-:Y:S01]  /*1b30*/  @!P5 IMAD.IADD R115, R115, 0x1, -R5 ;  /* 0x000000017373d824 */ /* 0x000fe200078e0a05 */
[----:B------:R-:W-:Y:S01]  /*1b40*/  ISETP.GT.U32.AND P5, PT, R5, R108, PT ;  /* 0x0000006c0500720c */ /* 0x000fe20003fa4070 */
[----:B------:R-:W-:-:S04]  /*1b50*/  IMAD.HI.U32 R7, R2, R105, RZ ;  /* 0x0000006902077227 */ /* 0x000fc800078e00ff */
[----:B------:R-:W-:Y:S02]  /*1b60*/  IMAD.MOV R8, RZ, RZ, -R8 ;  /* 0x000000ffff087224 */ /* 0x000fe400078e0a08 */
[----:B------:R-:W-:-:S04]  /*1b70*/  IMAD.HI.U32 R11, R2, R101, RZ ;  /* 0x00000065020b7227 */ /* 0x000fc800078e00ff */
[--C-:B------:R-:W-:Y:S01]  /*1b80*/  @!P4 IMAD.IADD R114, R114, 0x1, -R5.reuse ;  /* 0x000000017272c824 */ /* 0x100fe200078e0a05 */
[----:B------:R-:W-:Y:S01]  /*1b90*/  ISETP.GT.U32.AND P4, PT, R5, R107, PT ;  /* 0x0000006b0500720c */ /* 0x000fe20003f84070 */
[--C-:B------:R-:W-:Y:S01]  /*1ba0*/  @!P3 IMAD.IADD R113, R113, 0x1, -R5.reuse ;  /* 0x000000017171b824 */ /* 0x100fe200078e0a05 */
[----:B------:R-:W-:Y:S01]  /*1bb0*/  ISETP.GT.U32.AND P3, PT, R5, R106, PT ;  /* 0x0000006a0500720c */ /* 0x000fe20003f64070 */
[----:B------:R-:W-:Y:S01]  /*1bc0*/  @!P0 IMAD.IADD R109, R109, 0x1, -R5 ;  /* 0x000000016d6d8824 */ /* 0x000fe200078e0a05 */
[C---:B------:R-:W-:Y:S01]  /*1bd0*/  ISETP.GT.U32.AND P0, PT, R5.reuse, R102, PT ;  /* 0x000000660500720c */ /* 0x040fe20003f04070 */
[----:B------:R-:W-:Y:S02]  /*1be0*/  IMAD.MOV R12, RZ, RZ, -R7 ;  /* 0x000000ffff0c7224 */ /* 0x000fe400078e0a07 */
[----:B------:R-:W-:Y:S02]  /*1bf0*/  IMAD R104, R5, R8, R104 ;  /* 0x0000000805687224 */ /* 0x000fe400078e0268 */
[----:B------:R-:W-:-:S02]  /*1c00*/  IMAD.MOV R16, RZ, RZ, -R11 ;  /* 0x000000ffff107224 */ /* 0x000fc400078e0a0b */
[----:B------:R-:W-:-:S04]  /*1c10*/  IMAD.HI.U32 R7, R2, R100, RZ ;  /* 0x0000006402077227 */ /* 0x000fc800078e00ff */
[----:B------:R-:W-:-:S04]  /*1c20*/  IMAD.HI.U32 R8, R2, R99, RZ ;  /* 0x0000006302087227 */ /* 0x000fc800078e00ff */
[C---:B------:R-:W-:Y:S02]  /*1c30*/  IMAD R105, R5.reuse, R12, R105 ;  /* 0x0000000c05697224 */ /* 0x040fe400078e0269 */
[----:B------:R-:W-:Y:S02]  /*1c40*/  IMAD R101, R5, R16, R101 ;  /* 0x0000001005657224 */ /* 0x000fe400078e0265 */
[----:B------:R-:W-:Y:S02]  /*1c50*/  IMAD.MOV R7, RZ, RZ, -R7 ;  /* 0x000000ffff077224 */ /* 0x000fe400078e0a07 */
[----:B------:R-:W-:Y:S02]  /*1c60*/  IMAD.MOV R8, RZ, RZ, -R8 ;  /* 0x000000ffff087224 */ /* 0x000fe400078e0a08 */
[----:B------:R-:W-:Y:S01]  /*1c70*/  @!P2 IMAD.IADD R117, R117, 0x1, -R5 ;  /* 0x000000017575a824 */ /* 0x000fe200078e0a05 */
[----:B------:R-:W-:Y:S01]  /*1c80*/  ISETP.GT.U32.AND P2, PT, R5, R110, PT ;  /* 0x0000006e0500720c */ /* 0x000fe20003f44070 */
[----:B------:R-:W-:-:S04]  /*1c90*/  IMAD.HI.U32 R9, R2, R103, RZ ;  /* 0x0000006702097227 */ /* 0x000fc800078e00ff */
[C---:B------:R-:W-:Y:S02]  /*1ca0*/  IMAD R100, R5.reuse, R7, R100 ;  /* 0x0000000705647224 */ /* 0x040fe400078e0264 */
[C---:B------:R-:W-:Y:S02]  /*1cb0*/  IMAD R99, R5.reuse, R8, R99 ;  /* 0x0000000805637224 */ /* 0x040fe400078e0263 */
[--C-:B------:R-:W-:Y:S01]  /*1cc0*/  @!P6 IMAD.IADD R112, R112, 0x1, -R5.reuse ;  /* 0x000000017070e824 */ /* 0x100fe200078e0a05 */
[----:B------:R-:W-:Y:S01]  /*1cd0*/  ISETP.GT.U32.AND P6, PT, R5, R105, PT ;  /* 0x000000690500720c */ /* 0x000fe20003fc4070 */
[--C-:B------:R-:W-:Y:S01]  /*1ce0*/  @!P1 IMAD.IADD R111, R111, 0x1, -R5.reuse ;  /* 0x000000016f6f9824 */ /* 0x100fe200078e0a05 */
[C---:B------:R-:W-:Y:S01]  /*1cf0*/  ISETP.GT.U32.AND P1, PT, R5.reuse, R104, PT ;  /* 0x000000680500720c */ /* 0x040fe20003f24070 */
[----:B------:R-:W-:Y:S01]  /*1d00*/  @!P5 IMAD.IADD R108, R108, 0x1, -R5 ;  /* 0x000000016c6cd824 */ /* 0x000fe200078e0a05 */
[----:B------:R-:W-:Y:S01]  /*1d10*/  ISETP.GT.U32.AND P5, PT, R5, R101, PT ;  /* 0x000000650500720c */ /* 0x000fe20003fa4070 */
[----:B------:R-:W-:-:S02]  /*1d20*/  IMAD.MOV R14, RZ, RZ, -R9 ;  /* 0x000000ffff0e7224 */ /* 0x000fc400078e0a09 */
[--C-:B------:R-:W-:Y:S01]  /*1d30*/  @!P4 IMAD.IADD R107, R107, 0x1, -R5.reuse ;  /* 0x000000016b6bc824 */ /* 0x100fe200078e0a05 */
[C---:B------:R-:W-:Y:S01]  /*1d40*/  ISETP.GT.U32.AND P4, PT, R5.reuse, R100, PT ;  /* 0x000000640500720c */ /* 0x040fe20003f84070 */
[--C-:B------:R-:W-:Y:S01]  /*1d50*/  @!P3 IMAD.IADD R106, R106, 0x1, -R5.reuse ;  /* 0x000000016a6ab824 */ /* 0x100fe200078e0a05 */
[C---:B------:R-:W-:Y:S01]  /*1d60*/  ISETP.GT.U32.AND P3, PT, R5.reuse, R99, PT ;  /* 0x000000630500720c */ /* 0x040fe20003f64070 */
[----:B------:R-:W-:Y:S01]  /*1d70*/  @!P0 IMAD.IADD R102, R102, 0x1, -R5 ;  /* 0x0000000166668824 */ /* 0x000fe200078e0a05 */
[C---:B------:R-:W-:Y:S01]  /*1d80*/  ISETP.GT.U32.AND P0, PT, R5.reuse, R108, PT ;  /* 0x0000006c0500720c */ /* 0x040fe20003f04070 */
[C---:B------:R-:W-:Y:S02]  /*1d90*/  IMAD R103, R5.reuse, R14, R103 ;  /* 0x0000000e05677224 */ /* 0x040fe400078e0267 */
[----:B------:R-:W-:Y:S02]  /*1da0*/  VIADD R243, R0, 0x28 ;  /* 0x0000002800f37836 */ /* 0x000fe40000000000 */
[--C-:B------:R-:W-:Y:S01]  /*1db0*/  @!P2 IMAD.IADD R110, R110, 0x1, -R5.reuse ;  /* 0x000000016e6ea824 */ /* 0x100fe200078e0a05 */
[----:B------:R-:W-:Y:S01]  /*1dc0*/  ISETP.GT.U32.AND P2, PT, R5, R103, PT ;  /* 0x000000670500720c */ /* 0x000fe20003f44070 */
[--C-:B------:R-:W-:Y:S01]  /*1dd0*/  @!P6 IMAD.IADD R105, R105, 0x1, -R5.reuse ;  /* 0x000000016969e824 */ /* 0x100fe200078e0a05 */
[----:B------:R-:W-:Y:S01]  /*1de0*/  IABS R95, R243 ;  /* 0x000000f3005f7213 */ /* 0x000fe20000000000 */
[--C-:B------:R-:W-:Y:S01]  /*1df0*/  @!P1 IMAD.IADD R104, R104, 0x1, -R5.reuse ;  /* 0x0000000168689824 */ /* 0x100fe200078e0a05 */
[----:B------:R-:W-:Y:S01]  /*1e00*/  ISETP.GT.U32.AND P1, PT, R5, R110, PT ;  /* 0x0000006e0500720c */ /* 0x000fe20003f24070 */
[----:B------:R-:W-:Y:S01]  /*1e10*/  @!P5 IMAD.IADD R101, R101, 0x1, -R5 ;  /* 0x000000016565d824 */ /* 0x000fe200078e0a05 */
[C---:B------:R-:W-:Y:S01]  /*1e20*/  ISETP.GT.U32.AND P5, PT, R5.reuse, R107, PT ;  /* 0x0000006b0500720c */ /* 0x040fe20003fa4070 */
[C---:B------:R-:W-:Y:S01]  /*1e30*/  VIADD R244, R0.reuse, 0x27 ;  /* 0x0000002700f47836 */ /* 0x040fe20000000000 */
[----:B------:R-:W-:Y:S01]  /*1e40*/  ISETP.GT.U32.AND P6, PT, R5, R111, PT ;  /* 0x0000006f0500720c */ /* 0x000fe20003fc4070 */
[----:B------:R-:W-:-:S02]  /*1e50*/  VIADD R245, R0, 0x26 ;  /* 0x0000002600f57836 */ /* 0x000fc40000000000 */
[----:B------:R-:W-:Y:S01]  /*1e60*/  IMAD.HI.U32 R9, R2, R98, RZ ;  /* 0x0000006202097227 */ /* 0x000fe200078e00ff */
[----:B------:R-:W-:Y:S02]  /*1e70*/  IABS R96, R244 ;  /* 0x000000f400607213 */ /* 0x000fe40000000000 */
[----:B------:R-:W-:Y:S01]  /*1e80*/  IABS R97, R245 ;  /* 0x000000f500617213 */ /* 0x000fe20000000000 */
[--C-:B------:R-:W-:Y:S01]  /*1e90*/  @!P4 IMAD.IADD R100, R100, 0x1, -R5.reuse ;  /* 0x000000016464c824 */ /* 0x100fe200078e0a05 */
[----:B------:R-:W-:Y:S01]  /*1ea0*/  ISETP.GT.U32.AND P4, PT, R5, R106, PT ;  /* 0x0000006a0500720c */ /* 0x000fe20003f84070 */
[--C-:B------:R-:W-:Y:S01]  /*1eb0*/  @!P3 IMAD.IADD R99, R99, 0x1, -R5.reuse ;  /* 0x000000016363b824 */ /* 0x100fe200078e0a05 */
[C---:B------:R-:W-:Y:S01]  /*1ec0*/  ISETP.GT.U32.AND P3, PT, R5.reuse, R105, PT ;  /* 0x000000690500720c */ /* 0x040fe20003f64070 */
[----:B------:R-:W-:Y:S01]  /*1ed0*/  @!P0 IMAD.IADD R108, R108, 0x1, -R5 ;  /* 0x000000016c6c8824 */ /* 0x000fe200078e0a05 */
[----:B------:R-:W-:Y:S01]  /*1ee0*/  ISETP.GT.U32.AND P0, PT, R5, R102, PT ;  /* 0x000000660500720c */ /* 0x000fe20003f04070 */
[C---:B------:R-:W-:Y:S01]  /*1ef0*/  VIADD R241, R0.reuse, 0x2a ;  /* 0x0000002a00f17836 */ /* 0x040fe20000000000 */
[----:B------:R-:W-:Y:S01]  /*1f00*/  IADD3 R9, -R9, RZ, RZ ;  /* 0x000000ff09097210 */ /* 0x000fe20007ffe1ff */
[----:B------:R-:W-:Y:S01]  /*1f10*/  VIADD R242, R0, 0x29 ;  /* 0x0000002900f27836 */ /* 0x000fe20000000000 */
[----:B------:R-:W-:Y:S01]  /*1f20*/  @!P2 IADD3 R103, R103, -R5, RZ ;  /* 0x800000056767a210 */ /* 0x000fe20007ffe0ff */
[----:B------:R-:W-:Y:S01]  /*1f30*/  IMAD.HI.U32 R7, R2, R95, RZ ;  /* 0x0000005f02077227 */ /* 0x000fe200078e00ff */
[----:B------:R-:W-:Y:S01]  /*1f40*/  IABS R93, R241 ;  /* 0x000000f1005d7213 */ /* 0x000fe20000000000 */
[----:B------:R-:W-:Y:S01]  /*1f50*/  STL [R1+0xb3c], R245 ;  /* 0x000b3cf501007387 */ /* 0x000fe20000100800 */
[----:B------:R-:W-:Y:S01]  /*1f60*/  IABS R94, R242 ;  /* 0x000000f2005e7213 */ /* 0x000fe20000000000 */
[C---:B------:R-:W-:Y:S01]  /*1f70*/  VIADD R239, R0.reuse, 0x2c ;  /* 0x0000002c00ef7836 */ /* 0x040fe20000000000 */
[----:B------:R-:W-:Y:S01]  /*1f80*/  ISETP.GT.U32.AND P2, PT, R5, R109, PT ;  /* 0x0000006d0500720c */ /* 0x000fe20003f44070 */
[----:B------:R-:W-:Y:S01]  /*1f90*/  IMAD.MOV R12, RZ, RZ, -R7 ;  /* 0x000000ffff0c7224 */ /* 0x000fe200078e0a07 */
[----:B------:R1:W-:Y:S01]  /*1fa0*/  STL [R1+0xcb8], R246 ;  /* 0x000cb8f601007387 */ /* 0x0003e20000100800 */
[----:B------:R-:W-:Y:S01]  /*1fb0*/  VIADD R236, R0, 0x2f ;  /* 0x0000002f00ec7836 */ /* 0x000fe20000000000 */
[----:B------:R-:W-:Y:S01]  /*1fc0*/  IABS R91, R239 ;  /* 0x000000ef005b7213 */ /* 0x000fe20000000000 */
[----:B------:R-:W-:Y:S01]  /*1fd0*/  IMAD.HI.U32 R11, R2, R96, RZ ;  /* 0x00000060020b7227 */ /* 0x000fe200078e00ff */
[----:B------:R-:W-:Y:S02]  /*1fe0*/  STL [R1+0xb48], R244 ;  /* 0x000b48f401007387 */ /* 0x000fe40000100800 */
[----:B------:R-:W-:Y:S01]  /*1ff0*/  IABS R88, R236 ;  /* 0x000000ec00587213 */ /* 0x000fe20000000000 */
[----:B------:R-:W-:Y:S01]  /*2000*/  VIADD R240, R0, 0x2b ;  /* 0x0000002b00f07836 */ /* 0x000fe20000000000 */
[----:B------:R2:W-:Y:S01]  /*2010*/  STL [R1+0xcbc], R245 ;  /* 0x000cbcf501007387 */ /* 0x0005e20000100800 */
[----:B------:R-:W-:-:S03]  /*2020*/  IMAD.HI.U32 R10, R2, R97, RZ ;  /* 0x00000061020a7227 */ /* 0x000fc600078e00ff */
[----:B------:R-:W-:Y:S01]  /*2030*/  IABS R92, R240 ;  /* 0x000000f0005c7213 */ /* 0x000fe20000000000 */
[C---:B------:R-:W-:Y:S01]  /*2040*/  IMAD R98, R5.reuse, R9, R98 ;  /* 0x0000000905627224 */ /* 0x040fe200078e0262 */
[----:B------:R-:W-:Y:S01]  /*2050*/  STL [R1+0xb50], R243 ;  /* 0x000b50f301007387 */ /* 0x000fe20000100800 */
[C---:B------:R-:W-:Y:S02]  /*2060*/  IMAD R95, R5.reuse, R12, R95 ;  /* 0x0000000c055f7224 */ /* 0x040fe400078e025f */
[--C-:B------:R-:W-:Y:S01]  /*2070*/  @!P1 IMAD.IADD R110, R110, 0x1, -R5.reuse ;  /* 0x000000016e6e9824 */ /* 0x100fe200078e0a05 */
[----:B------:R-:W-:Y:S01]  /*2080*/  ISETP.GT.U32.AND P1, PT, R5, R104, PT ;  /* 0x000000680500720c */ /* 0x000fe20003f24070 */
[----:B------:R-:W-:Y:S01]  /*2090*/  @!P5 IMAD.IADD R107, R107, 0x1, -R5 ;  /* 0x000000016b6bd824 */ /* 0x000fe200078e0a05 */
[----:B------:R-:W-:Y:S01]  /*20a0*/  ISETP.GT.U32.AND P5, PT, R5, R101, PT ;  /* 0x000000650500720c */ /* 0x000fe20003fa4070 */
[----:B------:R-:W-:Y:S01]  /*20b0*/  IMAD.MOV R11, RZ, RZ, -R11 ;  /* 0x000000ffff0b7224 */ /* 0x000fe200078e0a0b */
[----:B------:R-:W-:Y:S01]  /*20c0*/  STL [R1+0xb58], R242 ;  /* 0x000b58f201007387 */ /* 0x000fe20000100800 */
[----:B------:R-:W-:-:S03]  /*20d0*/  IMAD.HI.U32 R9, R2, R93, RZ ;  /* 0x0000005d02097227 */ /* 0x000fc600078e00ff */
[----:B------:R-:W-:Y:S01]  /*20e0*/  STL [R1+0xb54], R241 ;  /* 0x000b54f101007387 */ /* 0x000fe20000100800 */
[----:B------:R-:W-:Y:S02]  /*20f0*/  IMAD.MOV R10, RZ, RZ, -R10 ;  /* 0x000000ffff0a7224 */ /* 0x000fe400078e0a0a */
[----:B------:R-:W-:Y:S01]  /*2100*/  IMAD.HI.U32 R8, R2, R94, RZ ;  /* 0x0000005e02087227 */ /* 0x000fe200078e00ff */
[----:B------:R-:W-:Y:S01]  /*2110*/  STL [R1+0xb60], R240 ;  /* 0x000b60f001007387 */ /* 0x000fe20000100800 */
[----:B------:R-:W-:Y:S02]  /*2120*/  @!P1 IADD3 R104, R104, -R5, RZ ;  /* 0x8000000568689210 */ /* 0x000fe40007ffe0ff */
[--C-:B------:R-:W-:Y:S01]  /*2130*/  @!P4 IMAD.IADD R106, R106, 0x1, -R5.reuse ;  /* 0x000000016a6ac824 */ /* 0x100fe200078e0a05 */
[----:B------:R-:W-:Y:S01]  /*2140*/  ISETP.GT.U32.AND P4, PT, R5, R100, PT ;  /* 0x000000640500720c */ /* 0x000fe20003f84070 */
[--C-:B------:R-:W-:Y:S01]  /*2150*/  @!P3 IMAD.IADD R105, R105, 0x1, -R5.reuse ;  /* 0x000000016969b824 */ /* 0x100fe200078e0a05 */
[C---:B------:R-:W-:Y:S01]  /*2160*/  ISETP.GT.U32.AND P3, PT, R5.reuse, R98, PT ;  /* 0x000000620500720c */ /* 0x040fe20003f64070 */
[----:B------:R-:W-:Y:S01]  /*2170*/  @!P0 IMAD.IADD R102, R102, 0x1, -R5 ;  /* 0x0000000166668824 */ /* 0x000fe200078e0a05 */
[C---:B------:R-:W-:Y:S01]  /*2180*/  ISETP.GT.U32.AND P0, PT, R5.reuse, R95, PT ;  /* 0x0000005f0500720c */ /* 0x040fe20003f04070 */
[----:B------:R-:W-:Y:S01]  /*2190*/  IMAD R96, R5, R11, R96 ;  /* 0x0000000b05607224 */ /* 0x000fe200078e0260 */
[----:B------:R-:W-:Y:S01]  /*21a0*/  STL [R1+0xb68], R239 ;  /* 0x000b68ef01007387 */ /* 0x000fe20000100800 */
[----:B------:R-:W-:-:S02]  /*21b0*/  IMAD.MOV R14, RZ, RZ, -R9 ;  /* 0x000000ffff0e7224 */ /* 0x000fc400078e0a09 */
[----:B------:R-:W-:Y:S01]  /*21c0*/  IMAD R97, R5, R10, R97 ;  /* 0x0000000a05617224 */ /* 0x000fe200078e0261 */
[----:B------:R-:W-:Y:S01]  /*21d0*/  STL [R1+0xb70], R238 ;  /* 0x000b70ee01007387 */ /* 0x000fe20000100800 */
[----:B------:R-:W-:-:S03]  /*21e0*/  IMAD.HI.U32 R11, R2, R91, RZ ;  /* 0x0000005b020b7227 */ /* 0x000fc600078e00ff */
[----:B------:R-:W-:Y:S01]  /*21f0*/  ISETP.GT.U32.AND P1, PT, R5, R97, PT ;  /* 0x000000610500720c */ /* 0x000fe20003f24070 */
[----:B------:R-:W-:Y:S02]  /*2200*/  IMAD.MOV R8, RZ, RZ, -R8 ;  /* 0x000000ffff087224 */ /* 0x000fe400078e0a08 */
[----:B------:R-:W-:Y:S02]  /*2210*/  VIADD R235, R0, 0x30 ;  /* 0x0000003000eb7836 */ /* 0x000fe40000000000 */
[----:B------:R-:W-:-:S03]  /*2220*/  IMAD.HI.U32 R9, R2, R88, RZ ;  /* 0x0000005802097227 */ /* 0x000fc600078e00ff */
[----:B------:R-:W-:Y:S01]  /*2230*/  IABS R87, R235 ;  /* 0x000000eb00577213 */ /* 0x000fe20000000000 */
[----:B------:R-:W-:-:S04]  /*2240*/  IMAD.HI.U32 R10, R2, R92, RZ ;  /* 0x0000005c020a7227 */ /* 0x000fc800078e00ff */
[----:B------:R-:W-:Y:S02]  /*2250*/  IMAD.MOV R16, RZ, RZ, -R11 ;  /* 0x000000ffff107224 */ /* 0x000fe400078e0a0b */
[----:B------:R-:W-:Y:S02]  /*2260*/  IMAD R94, R5, R8, R94 ;  /* 0x00000008055e7224 */ /* 0x000fe400078e025e */
[----:B------:R-:W-:Y:S02]  /*2270*/  VIADD R234, R0, 0x31 ;  /* 0x0000003100ea7836 */ /* 0x000fe40000000000 */
[----:B------:R-:W-:Y:S02]  /*2280*/  IMAD.MOV R9, RZ, RZ, -R9 ;  /* 0x000000ffff097224 */ /* 0x000fe400078e0a09 */
[----:B------:R-:W-:Y:S01]  /*2290*/  @!P2 IMAD.IADD R109, R109, 0x1, -R5 ;  /* 0x000000016d6da824 */ /* 0x000fe200078e0a05 */
[C---:B------:R-:W-:Y:S01]  /*22a0*/  ISETP.GT.U32.AND P2, PT, R5.reuse, R103, PT ;  /* 0x000000670500720c */ /* 0x040fe20003f44070 */
[----:B------:R-:W-:Y:S01]  /*22b0*/  IMAD.MOV R10, RZ, RZ, -R10 ;  /* 0x000000ffff0a7224 */ /* 0x000fe200078e0a0a */
[----:B------:R-:W-:Y:S01]  /*22c0*/  IABS R86, R234 ;  /* 0x000000ea00567213 */ /* 0x000fe20000000000 */
[----:B------:R-:W-:-:S02]  /*22d0*/  IMAD R93, R5, R14, R93 ;  /* 0x0000000e055d7224 */ /* 0x000fc400078e025d */
[C---:B------:R-:W-:Y:S02]  /*22e0*/  IMAD R91, R5.reuse, R16, R91 ;  /* 0x00000010055b7224 */ /* 0x040fe400078e025b */
[----:B------:R-:W-:Y:S02]  /*22f0*/  IMAD R88, R5, R9, R88 ;  /* 0x0000000905587224 */ /* 0x000fe400078e0258 */
[--C-:B------:R-:W-:Y:S01]  /*2300*/  @!P6 IMAD.IADD R111, R111, 0x1, -R5.reuse ;  /* 0x000000016f6fe824 */ /* 0x100fe200078e0a05 */
[----:B------:R-:W-:Y:S01]  /*2310*/  ISETP.GT.U32.AND P6, PT, R5, R99, PT ;  /* 0x000000630500720c */ /* 0x000fe20003fc4070 */
[----:B------:R-:W-:Y:S01]  /*2320*/  @!P5 IMAD.IADD R101, R101, 0x1, -R5 ;  /* 0x000000016565d824 */ /* 0x000fe200078e0a05 */
[C---:B------:R-:W-:Y:S01]  /*2330*/  ISETP.GT.U32.AND P5, PT, R5.reuse, R94, PT ;  /* 0x0000005e0500720c */ /* 0x040fe20003fa4070 */
[----:B------:R-:W-:Y:S02]  /*2340*/  IMAD R92, R5, R10, R92 ;  /* 0x0000000a055c7224 */ /* 0x000fe400078e025c */
[----:B------:R-:W-:-:S02]  /*2350*/  VIADD R237, R0, 0x2e ;  /* 0x0000002e00ed7836 */ /* 0x000fc40000000000 */
[----:B------:R-:W-:-:S03]  /*2360*/  IMAD.HI.U32 R7, R2, R90, RZ ;  /* 0x0000005a02077227 */ /* 0x000fc600078e00ff */
[----:B------:R-:W-:Y:S01]  /*2370*/  IABS R89, R237 ;  /* 0x000000ed00597213 */ /* 0x000fe20000000000 */
[----:B------:R-:W-:Y:S01]  /*2380*/  IMAD.HI.U32 R10, R2, R87, RZ ;  /* 0x00000057020a7227 */ /* 0x000fe200078e00ff */
[----:B------:R-:W-:Y:S03]  /*2390*/  STL [R1+0xb6c], R237 ;  /* 0x000b6ced01007387 */ /* 0x000fe60000100800 */
[--C-:B------:R-:W-:Y:S01]  /*23a0*/  @!P4 IMAD.IADD R100, R100, 0x1, -R5.reuse ;  /* 0x000000016464c824 */ /* 0x100fe200078e0a05 */
[C---:B------:R-:W-:Y:S01]  /*23b0*/  ISETP.GT.U32.AND P4, PT, R5.reuse, R93, PT ;  /* 0x0000005d0500720c */ /* 0x040fe20003f84070 */
[--C-:B------:R-:W-:Y:S01]  /*23c0*/  @!P3 IMAD.IADD R98, R98, 0x1, -R5.reuse ;  /* 0x000000016262b824 */ /* 0x100fe200078e0a05 */
[----:B------:R-:W-:Y:S01]  /*23d0*/  ISETP.GT.U32.AND P3, PT, R5, R91, PT ;  /* 0x0000005b0500720c */ /* 0x000fe20003f64070 */
[----:B------:R-:W-:Y:S01]  /*23e0*/  @!P0 IMAD.IADD R95, R95, 0x1, -R5 ;  /* 0x000000015f5f8824 */ /* 0x000fe200078e0a05 */
[----:B------:R-:W-:Y:S01]  /*23f0*/  ISETP.GT.U32.AND P0, PT, R5, R88, PT ;  /* 0x000000580500720c */ /* 0x000fe20003f04070 */
[----:B------:R-:W-:Y:S01]  /*2400*/  IMAD.HI.U32 R11, R2, R86, RZ ;  /* 0x00000056020b7227 */ /* 0x000fe200078e00ff */
[----:B------:R-:W-:Y:S03]  /*2410*/  STL [R1+0xb78], R236 ;  /* 0x000b78ec01007387 */ /* 0x000fe60000100800 */
[----:B------:R-:W-:Y:S01]  /*2420*/  IMAD.MOV R7, RZ, RZ, -R7 ;  /* 0x000000ffff077224 */ /* 0x000fe200078e0a07 */
[----:B------:R-:W-:Y:S01]  /*2430*/  STL [R1+0xb7c], R235 ;  /* 0x000b7ceb01007387 */ /* 0x000fe20000100800 */
[----:B------:R-:W-:-:S02]  /*2440*/  IMAD.MOV R10, RZ, RZ, -R10 ;  /* 0x000000ffff0a7224 */ /* 0x000fc400078e0a0a */
[----:B------:R-:W-:Y:S01]  /*2450*/  IMAD.MOV R11, RZ, RZ, -R11 ;  /* 0x000000ffff0b7224 */ /* 0x000fe200078e0a0b */
[----:B------:R-:W-:Y:S01]  /*2460*/  STL [R1+0xb74], R234 ;  /* 0x000b74ea01007387 */ /* 0x000fe20000100800 */
[----:B------:R-:W-:Y:S01]  /*2470*/  IMAD R90, R5, R7, R90 ;  /* 0x00000007055a7224 */ /* 0x000fe200078e025a */
[----:B------:R-:W-:Y:S01]  /*2480*/  @!P3 IADD3 R91, R91, -R5, RZ ;  /* 0x800000055b5bb210 */ /* 0x000fe20007ffe0ff */
[----:B------:R-:W-:Y:S02]  /*2490*/  IMAD R87, R5, R10, R87 ;  /* 0x0000000a05577224 */ /* 0x000fe400078e0257 */
[----:B------:R-:W-:Y:S01]  /*24a0*/  @!P2 IMAD.IADD R103, R103, 0x1, -R5 ;  /* 0x000000016767a824 */ /* 0x000fe200078e0a05 */
[----:B------:R-:W-:Y:S01]  /*24b0*/  ISETP.GT.U32.AND P2, PT, R5, R96, PT ;  /* 0x000000600500720c */ /* 0x000fe20003f44070 */
[----:B------:R-:W-:-:S04]  /*24c0*/  IMAD.HI.U32 R8, R2, R89, RZ ;  /* 0x0000005902087227 */ /* 0x000fc800078e00ff */
[----:B------:R-:W-:Y:S02]  /*24d0*/  IMAD R86, R5, R11, R86 ;  /* 0x0000000b05567224 */ /* 0x000fe400078e0256 */
[--C-:B------:R-:W-:Y:S01]  /*24e0*/  @!P6 IMAD.IADD R99, R99, 0x1, -R5.reuse ;  /* 0x000000016363e824 */ /* 0x100fe200078e0a05 */
[----:B------:R-:W-:Y:S01]  /*24f0*/  ISETP.GT.U32.AND P6, PT, R5, R92, PT ;  /* 0x0000005c0500720c */ /* 0x000fe20003fc4070 */
[--C-:B------:R-:W-:Y:S01]  /*2500*/  @!P1 IMAD.IADD R97, R97, 0x1, -R5.reuse ;  /* 0x0000000161619824 */ /* 0x100fe200078e0a05 */
[C---:B------:R-:W-:Y:S01]  /*2510*/  ISETP.GT.U32.AND P1, PT, R5.reuse, R90, PT ;  /* 0x0000005a0500720c */ /* 0x040fe20003f24070 */
[----:B------:R-:W-:Y:S01]  /*2520*/  @!P5 IMAD.IADD R94, R94, 0x1, -R5 ;  /* 0x000000015e5ed824 */ /* 0x000fe200078e0a05 */
[C---:B------:R-:W-:Y:S01]  /*2530*/  ISETP.GT.U32.AND P5, PT, R5.reuse, R87, PT ;  /* 0x000000570500720c */ /* 0x040fe20003fa4070 */
[----:B------:R-:W-:Y:S01]  /*2540*/  IMAD.MOV R8, RZ, RZ, -R8 ;  /* 0x000000ffff087224 */ /* 0x000fe200078e0a08 */
[----:B------:R-:W-:Y:S01]  /*2550*/  ISETP.GT.U32.AND P3, PT, R5, R97, PT ;  /* 0x000000610500720c */ /* 0x000fe20003f64070 */
[----:B------:R-:W-:-:S02]  /*2560*/  VIADD R232, R0, 0x33 ;  /* 0x0000003300e87836 */ /* 0x000fc40000000000 */
[--C-:B------:R-:W-:Y:S01]  /*2570*/  @!P4 IMAD.IADD R93, R93, 0x1, -R5.reuse ;  /* 0x000000015d5dc824 */ /* 0x100fe200078e0a05 */
[C---:B------:R-:W-:Y:S01]  /*2580*/  ISETP.GT.U32.AND P4, PT, R5.reuse, R86, PT ;  /* 0x000000560500720c */ /* 0x040fe20003f84070 */
[----:B------:R-:W-:Y:S01]  /*2590*/  @!P0 IMAD.IADD R88, R88, 0x1, -R5 ;  /* 0x0000000158588824 */ /* 0x000fe200078e0a05 */
[C---:B------:R-:W-:Y:S01]  /*25a0*/  ISETP.GT.U32.AND P0, PT, R5.reuse, R94, PT ;  /* 0x0000005e0500720c */ /* 0x040fe20003f04070 */
[C---:B------:R-:W-:Y:S01]  /*25b0*/  IMAD R89, R5.reuse, R8, R89 ;  /* 0x0000000805597224 */ /* 0x040fe200078e0259 */
[----:B------:R-:W-:Y:S01]  /*25c0*/  IABS R84, R232 ;  /* 0x000000e800547213 */ /* 0x000fe20000000000 */
[C---:B------:R-:W-:Y:S02]  /*25d0*/  VIADD R233, R0.reuse, 0x32 ;  /* 0x0000003200e97836 */ /* 0x040fe40000000000 */
[----:B------:R-:W-:Y:S02]  /*25e0*/  VIADD R229, R0, 0x36 ;  /* 0x0000003600e57836 */ /* 0x000fe40000000000 */
[--C-:B------:R-:W-:Y:S01]  /*25f0*/  @!P2 IMAD.IADD R96, R96, 0x1, -R5.reuse ;  /* 0x000000016060a824 */ /* 0x100fe200078e0a05 */
[C---:B------:R-:W-:Y:S01]  /*2600*/  ISETP.GT.U32.AND P2, PT, R5.reuse, R89, PT ;  /* 0x000000590500720c */ /* 0x040fe20003f44070 */
[----:B------:R-:W-:Y:S01]  /*2610*/  VIADD R227, R0, 0x38 ;  /* 0x0000003800e37836 */ /* 0x000fe20000000000 */
[----:B------:R-:W-:Y:S01]  /*2620*/  IABS R85, R233 ;  /* 0x000000e900557213 */ /* 0x000fe20000000000 */
[----:B------:R-:W-:Y:S01]  /*2630*/  IMAD.HI.U32 R8, R2, R84, RZ ;  /* 0x0000005402087227 */ /* 0x000fe200078e00ff */
[----:B------:R-:W-:Y:S01]  /*2640*/  IABS R81, R229 ;  /* 0x000000e500517213 */ /* 0x000fe20000000000 */
[----:B------:R-:W-:Y:S01]  /*2650*/  STL [R1+0xb64], R233 ;  /* 0x000b64e901007387 */ /* 0x000fe20000100800 */
[----:B------:R-:W-:Y:S01]  /*2660*/  IABS R79, R227 ;  /* 0x000000e3004f7213 */ /* 0x000fe20000000000 */
[--C-:B------:R-:W-:Y:S01]  /*2670*/  @!P6 IMAD.IADD R92, R92, 0x1, -R5.reuse ;  /* 0x000000015c5ce824 */ /* 0x100fe200078e0a05 */
[C---:B------:R-:W-:Y:S01]  /*2680*/  ISETP.GT.U32.AND P6, PT, R5.reuse, R98, PT ;  /* 0x000000620500720c */ /* 0x040fe20003fc4070 */
[--C-:B------:R-:W-:Y:S01]  /*2690*/  @!P1 IMAD.IADD R90, R90, 0x1, -R5.reuse ;  /* 0x000000015a5a9824 */ /* 0x100fe200078e0a05 */
[----:B------:R-:W-:Y:S01]  /*26a0*/  ISETP.GT.U32.AND P1, PT, R5, R96, PT ;  /* 0x000000600500720c */ /* 0x000fe20003f24070 */
[--C-:B------:R-:W-:Y:S01]  /*26b0*/  @!P5 IMAD.IADD R87, R87, 0x1, -R5.reuse ;  /* 0x000000015757d824 */ /* 0x100fe200078e0a05 */
[C---:B------:R-:W-:Y:S01]  /*26c0*/  ISETP.GT.U32.AND P5, PT, R5.reuse, R93, PT ;  /* 0x0000005d0500720c */ /* 0x040fe20003fa4070 */
[----:B------:R-:W-:Y:S01]  /*26d0*/  IMAD.MOV R8, RZ, RZ, -R8 ;  /* 0x000000ffff087224 */ /* 0x000fe200078e0a08 */
[----:B------:R-:W-:Y:S01]  /*26e0*/  STL [R1+0xb5c], R232 ;  /* 0x000b5ce801007387 */ /* 0x000fe20000100800 */
[--C-:B------:R-:W-:Y:S01]  /*26f0*/  @!P4 IMAD.IADD R86, R86, 0x1, -R5.reuse ;  /* 0x000000015656c824 */ /* 0x100fe200078e0a05 */
[----:B------:R-:W-:Y:S01]  /*2700*/  ISETP.GT.U32.AND P4, PT, R5, R92, PT ;  /* 0x0000005c0500720c */ /* 0x000fe20003f84070 */
[--C-:B------:R-:W-:Y:S01]  /*2710*/  @!P3 IMAD.IADD R97, R97, 0x1, -R5.reuse ;  /* 0x000000016161b824 */ /* 0x100fe200078e0a05 */
[C---:B------:R-:W-:Y:S01]  /*2720*/  ISETP.GT.U32.AND P3, PT, R5.reuse, R91, PT ;  /* 0x0000005b0500720c */ /* 0x040fe20003f64070 */
[----:B------:R-:W-:Y:S01]  /*2730*/  @!P0 IMAD.IADD R94, R94, 0x1, -R5 ;  /* 0x000000015e5e8824 */ /* 0x000fe200078e0a05 */
[----:B------:R-:W-:Y:S01]  /*2740*/  ISETP.GT.U32.AND P0, PT, R5, R88, PT ;  /* 0x000000580500720c */ /* 0x000fe20003f04070 */
[----:B------:R-:W-:-:S02]  /*2750*/  VIADD R231, R0, 0x34 ;  /* 0x0000003400e77836 */ /* 0x000fc40000000000 */
[----:B------:R-:W-:-:S03]  /*2760*/  IMAD.HI.U32 R7, R2, R85, RZ ;  /* 0x0000005502077227 */ /* 0x000fc600078e00ff */
[----:B------:R-:W-:Y:S01]  /*2770*/  IABS R83, R231 ;  /* 0x000000e700537213 */ /* 0x000fe20000000000 */
[----:B------:R-:W-:Y:S01]  /*2780*/  IMAD.HI.U32 R11, R2, R81, RZ ;  /* 0x00000051020b7227 */ /* 0x000fe200078e00ff */
[----:B------:R-:W-:Y:S03]  /*2790*/  STL [R1+0xb4c], R231 ;  /* 0x000b4ce701007387 */ /* 0x000fe60000100800 */
[----:B------:R-:W-:Y:S01]  /*27a0*/  VIADD R228, R0, 0x37 ;  /* 0x0000003700e47836 */ /* 0x000fe20000000000 */
[----:B------:R-:W-:Y:S01]  /*27b0*/  @!P3 IADD3 R91, R91, -R5, RZ ;  /* 0x800000055b5bb210 */ /* 0x000fe20007ffe0ff */
[----:B------:R-:W-:Y:S01]  /*27c0*/  IMAD R84, R5, R8, R84 ;  /* 0x0000000805547224 */ /* 0x000fe200078e0254 */
[----:B------:R-:W-:Y:S01]  /*27d0*/  STL [R1+0xb44], R230 ;  /* 0x000b44e601007387 */ /* 0x000fe20000100800 */
[----:B------:R-:W-:Y:S01]  /*27e0*/  IMAD.HI.U32 R8, R2, R79, RZ ;  /* 0x0000004f02087227 */ /* 0x000fe200078e00ff */
[----:B------:R-:W-:-:S02]  /*27f0*/  IABS R80, R228 ;  /* 0x000000e400507213 */ /* 0x000fc40000000000 */
[----:B------:R-:W-:Y:S01]  /*2800*/  ISETP.GT.U32.AND P3, PT, R5, R84, PT ;  /* 0x000000540500720c */ /* 0x000fe20003f64070 */
[----:B------:R-:W-:Y:S01]  /*2810*/  IMAD.MOV R12, RZ, RZ, -R7 ;  /* 0x000000ffff0c7224 */ /* 0x000fe200078e0a07 */
[----:B------:R-:W-:Y:S01]  /*2820*/  IADD3 R8, -R8, RZ, RZ ;  /* 0x000000ff08087210 */ /* 0x000fe20007ffe1ff */
[----:B------:R-:W-:Y:S01]  /*2830*/  IMAD.MOV R16, RZ, RZ, -R11 ;  /* 0x000000ffff107224 */ /* 0x000fe200078e0a0b */
[----:B------:R-:W-:Y:S01]  /*2840*/  STL [R1+0xb34], R229 ;  /* 0x000b34e501007387 */ /* 0x000fe20000100800 */
[C---:B------:R-:W-:Y:S02]  /*2850*/  VIADD R226, R0.reuse, 0x39 ;  /* 0x0000003900e27836 */ /* 0x040fe40000000000 */
[C---:B------:R-:W-:Y:S01]  /*2860*/  VIADD R225, R0.reuse, 0x3a ;  /* 0x0000003a00e17836 */ /* 0x040fe20000000000 */
[----:B------:R-:W-:Y:S01]  /*2870*/  STL [R1+0xb2c], R228 ;  /* 0x000b2ce401007387 */ /* 0x000fe20000100800 */
[----:B------:R-:W-:Y:S01]  /*2880*/  VIADD R222, R0, 0x3d ;  /* 0x0000003d00de7836 */ /* 0x000fe20000000000 */
[----:B------:R-:W-:Y:S01]  /*2890*/  IABS R78, R226 ;  /* 0x000000e2004e7213 */ /* 0x000fe20000000000 */
[----:B------:R-:W-:Y:S01]  /*28a0*/  @!P2 IMAD.IADD R89, R89, 0x1, -R5 ;  /* 0x000000015959a824 */ /* 0x000fe200078e0a05 */
[C---:B------:R-:W-:Y:S01]  /*28b0*/  ISETP.GT.U32.AND P2, PT, R5.reuse, R95, PT ;  /* 0x0000005f0500720c */ /* 0x040fe20003f44070 */
[----:B------:R-:W-:Y:S01]  /*28c0*/  IMAD.HI.U32 R10, R2, R82, RZ ;  /* 0x00000052020a7227 */ /* 0x000fe200078e00ff */
[----:B------:R-:W-:Y:S01]  /*28d0*/  IABS R77, R225 ;  /* 0x000000e1004d7213 */ /* 0x000fe20000000000 */
[----:B------:R-:W-:Y:S01]  /*28e0*/  STL [R1+0xb1c], R227 ;  /* 0x000b1ce301007387 */ /* 0x000fe20000100800 */
[----:B------:R-:W-:Y:S01]  /*28f0*/  IABS R74, R222 ;  /* 0x000000de004a7213 */ /* 0x000fe20000000000 */
[----:B------:R-:W-:-:S02]  /*2900*/  IMAD R85, R5, R12, R85 ;  /* 0x0000000c05557224 */ /* 0x000fc400078e0255 */
[C---:B------:R-:W-:Y:S01]  /*2910*/  IMAD R81, R5.reuse, R16, R81 ;  /* 0x0000001005517224 */ /* 0x040fe200078e0251 */
[----:B------:R-:W-:Y:S01]  /*2920*/  STL [R1+0xb14], R226 ;  /* 0x000b14e201007387 */ /* 0x000fe20000100800 */
[--C-:B------:R-:W-:Y:S01]  /*2930*/  @!P1 IMAD.IADD R96, R96, 0x1, -R5.reuse ;  /* 0x0000000160609824 */ /* 0x100fe200078e0a05 */
[----:B------:R-:W-:Y:S01]  /*2940*/  ISETP.GT.U32.AND P1, PT, R5, R90, PT ;  /* 0x0000005a0500720c */ /* 0x000fe20003f24070 */
[----:B------:R-:W-:Y:S01]  /*2950*/  @!P5 IMAD.IADD R93, R93, 0x1, -R5 ;  /* 0x000000015d5dd824 */ /* 0x000fe200078e0a05 */
[----:B------:R-:W-:Y:S01]  /*2960*/  ISETP.GT.U32.AND P5, PT, R5, R87, PT ;  /* 0x000000570500720c */ /* 0x000fe20003fa4070 */
[----:B------:R-:W-:Y:S01]  /*2970*/  IMAD.HI.U32 R9, R2, R83, RZ ;  /* 0x0000005302097227 */ /* 0x000fe200078e00ff */
[----:B------:R-:W-:Y:S03]  /*2980*/  STL [R1+0xb04], R225 ;  /* 0x000b04e101007387 */ /* 0x000fe60000100800 */
[----:B------:R-:W-:-:S02]  /*2990*/  IMAD.MOV R10, RZ, RZ, -R10 ;  /* 0x000000ffff0a7224 */ /* 0x000fc400078e0a0a */
[----:B------:R-:W-:-:S04]  /*29a0*/  IMAD.HI.U32 R7, R2, R80, RZ ;  /* 0x0000005002077227 */ /* 0x000fc800078e00ff */
[--C-:B------:R-:W-:Y:S01]  /*29b0*/  @!P4 IMAD.IADD R92, R92, 0x1, -R5.reuse ;  /* 0x000000015c5cc824 */ /* 0x100fe200078e0a05 */
[C---:B------:R-:W-:Y:S01]  /*29c0*/  ISETP.GT.U32.AND P4, PT, R5.reuse, R85, PT ;  /* 0x000000550500720c */ /* 0x040fe20003f84070 */
[----:B------:R-:W-:Y:S01]  /*29d0*/  @!P0 IMAD.IADD R88, R88, 0x1, -R5 ;  /* 0x0000000158588824 */ /* 0x000fe200078e0a05 */
[C---:B------:R-:W-:Y:S01]  /*29e0*/  ISETP.GT.U32.AND P0, PT, R5.reuse, R81, PT ;  /* 0x000000510500720c */ /* 0x040fe20003f04070 */
[----:B------:R-:W-:Y:S02]  /*29f0*/  IMAD.MOV R14, RZ, RZ, -R9 ;  /* 0x000000ffff0e7224 */ /* 0x000fe400078e0a09 */
[C---:B------:R-:W-:Y:S02]  /*2a00*/  IMAD R82, R5.reuse, R10, R82 ;  /* 0x0000000a05527224 */ /* 0x040fe400078e0252 */
[----:B------:R-:W-:Y:S02]  /*2a10*/  IMAD R79, R5, R8, R79 ;  /* 0x00000008054f7224 */ /* 0x000fe400078e024f */
[----:B------:R-:W-:-:S02]  /*2a20*/  VIADD R224, R0, 0x3b ;  /* 0x0000003b00e07836 */ /* 0x000fc40000000000 */
[----:B------:R-:W-:-:S03]  /*2a30*/  IMAD.HI.U32 R9, R2, R78, RZ ;  /* 0x0000004e02097227 */ /* 0x000fc600078e00ff */
[----:B------:R-:W-:Y:S01]  /*2a40*/  IABS R76, R224 ;  /* 0x000000e0004c7213 */ /* 0x000fe20000000000 */
[----:B------:R-:W-:Y:S01]  /*2a50*/  IMAD.HI.U32 R10, R2, R77, RZ ;  /* 0x0000004d020a7227 */ /* 0x000fe200078e00ff */
[----:B------:R-:W-:Y:S03]  /*2a60*/  STL [R1+0xafc], R224 ;  /* 0x000afce001007387 */ /* 0x000fe60000100800 */
[----:B------:R-:W-:Y:S02]  /*2a70*/  IMAD.MOV R7, RZ, RZ, -R7 ;  /* 0x000000ffff077224 */ /* 0x000fe400078e0a07 */
[----:B------:R-:W-:Y:S02]  /*2a80*/  VIADD R221, R0, 0x3e ;  /* 0x0000003e00dd7836 */ /* 0x000fe40000000000 */
[----:B------:R-:W-:-:S03]  /*2a90*/  IMAD.HI.U32 R8, R2, R74, RZ ;  /* 0x0000004a02087227 */ /* 0x000fc600078e00ff */
[----:B------:R-:W-:Y:S01]  /*2aa0*/  IABS R73, R221 ;  /* 0x000000dd00497213 */ /* 0x000fe20000000000 */
[C---:B------:R-:W-:Y:S02]  /*2ab0*/  IMAD R83, R5.reuse, R14, R83 ;  /* 0x0000000e05537224 */ /* 0x040fe400078e0253 */
[----:B------:R-:W-:Y:S02]  /*2ac0*/  IMAD.MOV R9, RZ, RZ, -R9 ;  /* 0x000000ffff097224 */ /* 0x000fe400078e0a09 */
[----:B------:R-:W-:Y:S02]  /*2ad0*/  IMAD.MOV R10, RZ, RZ, -R10 ;  /* 0x000000ffff0a7224 */ /* 0x000fe400078e0a0a */
[C---:B------:R-:W-:Y:S02]  /*2ae0*/  IMAD R80, R5.reuse, R7, R80 ;  /* 0x0000000705507224 */ /* 0x040fe400078e0250 */
[----:B------:R-:W-:Y:S02]  /*2af0*/  IMAD.MOV R8, RZ, RZ, -R8 ;  /* 0x000000ffff087224 */ /* 0x000fe400078e0a08 */
[--C-:B------:R-:W-:Y:S01]  /*2b00*/  @!P6 IMAD.IADD R98, R98, 0x1, -R5.reuse ;  /* 0x000000016262e824 */ /* 0x100fe200078e0a05 */
[----:B------:R-:W-:Y:S01]  /*2b10*/  ISETP.GT.U32.AND P6, PT, R5, R86, PT ;  /* 0x000000560500720c */ /* 0x000fe20003fc4070 */
[----:B------:R-:W-:Y:S01]  /*2b20*/  @!P2 IMAD.IADD R95, R95, 0x1, -R5 ;  /* 0x000000015f5fa824 */ /* 0x000fe200078e0a05 */
[C---:B------:R-:W-:Y:S01]  /*2b30*/  ISETP.GT.U32.AND P2, PT, R5.reuse, R89, PT ;  /* 0x000000590500720c */ /* 0x040fe20003f44070 */
[----:B------:R-:W-:-:S02]  /*2b40*/  IMAD R78, R5, R9, R78 ;  /* 0x00000009054e7224 */ /* 0x000fc400078e024e */
[C---:B------:R-:W-:Y:S02]  /*2b50*/  IMAD R77, R5.reuse, R10, R77 ;  /* 0x0000000a054d7224 */ /* 0x040fe400078e024d */
[C---:B------:R-:W-:Y:S02]  /*2b60*/  IMAD R74, R5.reuse, R8, R74 ;  /* 0x00000008054a7224 */ /* 0x040fe400078e024a */
[--C-:B------:R-:W-:Y:S01]  /*2b70*/  @!P1 IMAD.IADD R90, R90, 0x1, -R5.reuse ;  /* 0x000000015a5a9824 */ /* 0x100fe200078e0a05 */
[----:B------:R-:W-:Y:S01]  /*2b80*/  ISETP.GT.U32.AND P1, PT, R5, R83, PT ;  /* 0x000000530500720c */ /* 0x000fe20003f24070 */
[----:B------:R-:W-:Y:S01]  /*2b90*/  @!P5 IMAD.IADD R87, R87, 0x1, -R5 ;  /* 0x000000015757d824 */ /* 0x000fe200078e0a05 */
[----:B------:R-:W-:Y:S01]  /*2ba0*/  ISETP.GT.U32.AND P5, PT, R5, R80, PT ;  /* 0x000000500500720c */ /* 0x000fe20003fa4070 */
[----:B------:R-:W-:-:S04]  /*2bb0*/  IMAD.HI.U32 R11, R2, R76, RZ ;  /* 0x0000004c020b7227 */ /* 0x000fc800078e00ff */
[----:B------:R-:W-:Y:S02]  /*2bc0*/  VIADD R223, R0, 0x3c ;  /* 0x0000003c00df7836 */ /* 0x000fe40000000000 */
[----:B------:R-:W-:-:S03]  /*2bd0*/  IMAD.HI.U32 R9, R2, R73, RZ ;  /* 0x0000004902097227 */ /* 0x000fc600078e00ff */
[----:B------:R-:W-:Y:S01]  /*2be0*/  IABS R75, R223 ;  /* 0x000000df004b7213 */ /* 0x000fe20000000000 */
[--C-:B------:R-:W-:Y:S01]  /*2bf0*/  @!P4 IMAD.IADD R85, R85, 0x1, -R5.reuse ;  /* 0x000000015555c824 */ /* 0x100fe200078e0a05 */
[C---:B------:R-:W-:Y:S01]  /*2c00*/  ISETP.GT.U32.AND P4, PT, R5.reuse, R78, PT ;  /* 0x0000004e0500720c */ /* 0x040fe20003f84070 */
[--C-:B------:R-:W-:Y:S01]  /*2c10*/  @!P3 IMAD.IADD R84, R84, 0x1, -R5.reuse ;  /* 0x000000015454b824 */ /* 0x100fe200078e0a05 */
[----:B------:R-:W-:Y:S01]  /*2c20*/  ISETP.GT.U32.AND P3, PT, R5, R77, PT ;  /* 0x0000004d0500720c */ /* 0x000fe20003f64070 */
[----:B------:R-:W-:Y:S01]  /*2c30*/  @!P0 IMAD.IADD R81, R81, 0x1, -R5 ;  /* 0x0000000151518824 */ /* 0x000fe200078e0a05 */
[C---:B------:R-:W-:Y:S01]  /*2c40*/  ISETP.GT.U32.AND P0, PT, R5.reuse, R74, PT ;  /* 0x0000004a0500720c */ /* 0x040fe20003f04070 */
[----:B------:R-:W-:Y:S01]  /*2c50*/  IMAD.MOV R11, RZ, RZ, -R11 ;  /* 0x000000ffff0b7224 */ /* 0x000fe200078e0a0b */
[----:B------:R-:W-:Y:S01]  /*2c60*/  STL [R1+0xaec], R223 ;  /* 0x000aecdf01007387 */ /* 0x000fe20000100800 */
[----:B------:R-:W-:Y:S02]  /*2c70*/  IMAD.MOV R14, RZ, RZ, -R9 ;  /* 0x000000ffff0e7224 */ /* 0x000fe400078e0a09 */
[C---:B------:R-:W-:Y:S01]  /*2c80*/  IMAD R76, R5.reuse, R11, R76 ;  /* 0x0000000b054c7224 */ /* 0x040fe200078e024c */
[----:B------:R-:W-:Y:S01]  /*2c90*/  STL [R1+0xae4], R222 ;  /* 0x000ae4de01007387 */ /* 0x000fe20000100800 */
[----:B------:R-:W-:-:S02]  /*2ca0*/  IMAD R73, R5, R14, R73 ;  /* 0x0000000e05497224 */ /* 0x000fc400078e0249 */
[--C-:B------:R-:W-:Y:S01]  /*2cb0*/  @!P2 IMAD.IADD R89, R89, 0x1, -R5.reuse ;  /* 0x000000015959a824 */ /* 0x100fe200078e0a05 */
[C---:B------:R-:W-:Y:S01]  /*2cc0*/  ISETP.GT.U32.AND P2, PT, R5.reuse, R82, PT ;  /* 0x000000520500720c */ /* 0x040fe20003f44070 */
[--C-:B------:R-:W-:Y:S01]  /*2cd0*/  @!P6 IMAD.IADD R86, R86, 0x1, -R5.reuse ;  /* 0x000000015656e824 */ /* 0x100fe200078e0a05 */
[C---:B------:R-:W-:Y:S01]  /*2ce0*/  ISETP.GT.U32.AND P6, PT, R5.reuse, R79, PT ;  /* 0x0000004f0500720c */ /* 0x040fe20003fc4070 */
[----:B------:R-:W-:Y:S01]  /*2cf0*/  IMAD.HI.U32 R7, R2, R75, RZ ;  /* 0x0000004b02077227 */ /* 0x000fe200078e00ff */
[----:B------:R-:W-:Y:S01]  /*2d00*/  @!P4 IADD3 R78, R78, -R5, RZ ;  /* 0x800000054e4ec210 */ /* 0x000fe20007ffe0ff */
[----:B------:R-:W-:Y:S01]  /*2d10*/  STL [R1+0xac8], R221 ;  /* 0x000ac8dd01007387 */ /* 0x000fe20000100800 */
[----:B------:R-:W-:Y:S01]  /*2d20*/  ISETP.GT.U32.AND P4, PT, R5, R84, PT ;  /* 0x000000540500720c */ /* 0x000fe20003f84070 */
[--C-:B------:R-:W-:Y:S01]  /*2d30*/  @!P1 IMAD.IADD R83, R83, 0x1, -R5.reuse ;  /* 0x0000000153539824 */ /* 0x100fe200078e0a05 */
[C---:B------:R-:W-:Y:S01]  /*2d40*/  ISETP.GT.U32.AND P1, PT, R5.reuse, R76, PT ;  /* 0x0000004c0500720c */ /* 0x040fe20003f24070 */
[----:B------:R-:W-:Y:S01]  /*2d50*/  @!P5 IMAD.IADD R80, R80, 0x1, -R5 ;  /* 0x000000015050d824 */ /* 0x000fe200078e0a05 */
[----:B------:R-:W-:Y:S01]  /*2d60*/  ISETP.GT.U32.AND P5, PT, R5, R73, PT ;  /* 0x000000490500720c */ /* 0x000fe20003fa4070 */
[----:B------:R-:W-:-:S02]  /*2d70*/  VIADD R220, R0, 0x3f ;  /* 0x0000003f00dc7836 */ /* 0x000fc40000000000 */
[----:B------:R-:W-:Y:S02]  /*2d80*/  IMAD.MOV R12, RZ, RZ, -R7 ;  /* 0x000000ffff0c7224 */ /* 0x000fe400078e0a07 */
[--C-:B------:R-:W-:Y:S01]  /*2d90*/  @!P3 IMAD.IADD R77, R77, 0x1, -R5.reuse ;  /* 0x000000014d4db824 */ /* 0x100fe200078e0a05 */
[C---:B------:R-:W-:Y:S01]  /*2da0*/  ISETP.GT.U32.AND P3, PT, R5.reuse, R83, PT ;  /* 0x000000530500720c */ /* 0x040fe20003f64070 */
[----:B------:R-:W-:Y:S01]  /*2db0*/  @!P0 IMAD.IADD R74, R74, 0x1, -R5 ;  /* 0x000000014a4a8824 */ /* 0x000fe200078e0a05 */
[C---:B------:R-:W-:Y:S01]  /*2dc0*/  ISETP.GT.U32.AND P0, PT, R5.reuse, R80, PT ;  /* 0x000000500500720c */ /* 0x040fe20003f04070 */
[----:B------:R-:W-:Y:S01]  /*2dd0*/  IMAD R75, R5, R12, R75 ;  /* 0x0000000c054b7224 */ /* 0x000fe200078e024b */
[----:B------:R-:W-:Y:S01]  /*2de0*/  IABS R72, R220 ;  /* 0x000000dc00487213 */ /* 0x000fe20000000000 */
[C---:B------:R-:W-:Y:S01]  /*2df0*/  VIADD R219, R0.reuse, 0x40 ;  /* 0x0000004000db7836 */ /* 0x040fe20000000000 */
[----:B------:R-:W-:Y:S01]  /*2e00*/  STL [R1+0xabc], R220 ;  /* 0x000abcdc01007387 */ /* 0x000fe20000100800 */
[----:B------:R-:W-:-:S02]  /*2e10*/  VIADD R218, R0, 0x41 ;  /* 0x0000004100da7836 */ /* 0x000fc40000000000 */
[----:B------:R-:W-:Y:S01]  /*2e20*/  VIADD R215, R0, 0x44 ;  /* 0x0000004400d77836 */ /* 0x000fe20000000000 */
[----:B------:R-:W-:Y:S01]  /*2e30*/  IABS R71, R219 ;  /* 0x000000db00477213 */ /* 0x000fe20000000000 */
[--C-:B------:R-:W-:Y:S01]  /*2e40*/  @!P2 IMAD.IADD R82, R82, 0x1, -R5.reuse ;  /* 0x000000015252a824 */ /* 0x100fe200078e0a05 */
[----:B------:R-:W-:Y:S01]  /*2e50*/  ISETP.GT.U32.AND P2, PT, R5, R75, PT ;  /* 0x0000004b0500720c */ /* 0x000fe20003f44070 */
[--C-:B------:R-:W-:Y:S01]  /*2e60*/  @!P6 IMAD.IADD R79, R79, 0x1, -R5.reuse ;  /* 0x000000014f4fe824 */ /* 0x100fe200078e0a05 */
[----:B------:R-:W-:Y:S01]  /*2e70*/  IABS R70, R218 ;  /* 0x000000da00467213 */ /* 0x000fe20000000000 */
[----:B------:R-:W-:Y:S01]  /*2e80*/  IMAD.HI.U32 R10, R2, R72, RZ ;  /* 0x00000048020a7227 */ /* 0x000fe200078e00ff */
[----:B------:R-:W-:Y:S01]  /*2e90*/  IABS R67, R215 ;  /* 0x000000d700437213 */ /* 0x000fe20000000000 */
[----:B------:R-:W-:Y:S01]  /*2ea0*/  STL [R1+0xab4], R219 ;  /* 0x000ab4db01007387 */ /* 0x000fe20000100800 */
[C---:B------:R-:W-:Y:S01]  /*2eb0*/  ISETP.GT.U32.AND P6, PT, R5.reuse, R85, PT ;  /* 0x000000550500720c */ /* 0x040fe20003fc4070 */
[--C-:B------:R-:W-:Y:S01]  /*2ec0*/  @!P1 IMAD.IADD R76, R76, 0x1, -R5.reuse ;  /* 0x000000014c4c9824 */ /* 0x100fe200078e0a05 */
[----:B------:R-:W-:Y:S01]  /*2ed0*/  ISETP.GT.U32.AND P1, PT, R5, R82, PT ;  /* 0x000000520500720c */ /* 0x000fe20003f24070 */
[----:B------:R-:W-:Y:S01]  /*2ee0*/  @!P5 IMAD.IADD R73, R73, 0x1, -R5 ;  /* 0x000000014949d824 */ /* 0x000fe200078e0a05 */
[----:B------:R-:W-:Y:S01]  /*2ef0*/  ISETP.GT.U32.AND P5, PT, R5, R79, PT ;  /* 0x0000004f0500720c */ /* 0x000fe20003fa4070 */
[----:B------:R-:W-:Y:S01]  /*2f00*/  IMAD.MOV R10, RZ, RZ, -R10 ;  /* 0x000000ffff0a7224 */ /* 0x000fe200078e0a0a */
[----:B------:R-:W-:Y:S01]  /*2f10*/  STL [R1+0xaa4], R218 ;  /* 0x000aa4da01007387 */ /* 0x000fe20000100800 */
[----:B------:R-:W-:-:S02]  /*2f20*/  VIADD R217, R0, 0x42 ;  /* 0x0000004200d97836 */ /* 0x000fc40000000000 */
[C---:B------:R-:W-:Y:S02]  /*2f30*/  VIADD R216, R0.reuse, 0x43 ;  /* 0x0000004300d87836 */ /* 0x040fe40000000000 */
[----:B------:R-:W-:Y:S01]  /*2f40*/  VIADD R213, R0, 0x46 ;  /* 0x0000004600d57836 */ /* 0x000fe20000000000 */
[----:B------:R-:W-:Y:S01]  /*2f50*/  IABS R69, R217 ;  /* 0x000000d900457213 */ /* 0x000fe20000000000 */
[C---:B------:R-:W-:Y:S01]  /*2f60*/  IMAD.HI.U32 R11, R2.reuse, R71, RZ ;  /* 0x00000047020b7227 */ /* 0x040fe200078e00ff */
[----:B------:R-:W-:Y:S01]  /*2f70*/  IABS R68, R216 ;  /* 0x000000d800447213 */ /* 0x000fe20000000000 */
[----:B------:R-:W-:Y:S01]  /*2f80*/  STL [R1+0xa9c], R217 ;  /* 0x000a9cd901007387 */ /* 0x000fe20000100800 */
[----:B------:R-:W-:Y:S01]  /*2f90*/  IABS R65, R213 ;  /* 0x000000d500417213 */ /* 0x000fe20000000000 */
[----:B------:R-:W-:Y:S01]  /*2fa0*/  IMAD.HI.U32 R7, R2, R70, RZ ;  /* 0x0000004602077227 */ /* 0x000fe200078e00ff */
[----:B------:R-:W-:Y:S01]  /*2fb0*/  IADD3 R16, -R11, RZ, RZ ;  /* 0x000000ff0b107210 */ /* 0x000fe20007ffe1ff */
[----:B------:R-:W-:Y:S01]  /*2fc0*/  STL [R1+0xa8c], R216 ;  /* 0x000a8cd801007387 */ /* 0x000fe20000100800 */
[----:B------:R-:W-:Y:S01]  /*2fd0*/  @!P5 IADD3 R79, R79, -R5, RZ ;  /* 0x800000054f4fd210 */ /* 0x000fe20007ffe0ff */
        /* <DEDUP_REMOVED lines=8> */
[----:B------:R-:W-:-:S03]  /*3060*/  IMAD.HI.U32 R10, R2, R67, RZ ;  /* 0x00000043020a7227 */ /* 0x000fc600078e00ff */
[----:B------:R-:W-:Y:S01]  /*3070*/  ISETP.GT.U32.AND P5, PT, R5, R72, PT ;  /* 0x000000480500720c */ /* 0x000fe20003fa4070 */
[C---:B------:R-:W-:Y:S02]  /*3080*/  VIADD R214, R0.reuse, 0x45 ;  /* 0x0000004500d67836 */ /* 0x040fe40000000000 */
[----:B------:R-:W-:Y:S02]  /*3090*/  IMAD.MOV R7, RZ, RZ, -R7 ;  /* 0x000000ffff077224 */ /* 0x000fe400078e0a07 */
[C---:B------:R-:W-:Y:S01]  /*30a0*/  VIADD R208, R0.reuse, 0x4b ;  /* 0x0000004b00d07836 */ /* 0x040fe20000000000 */
[----:B------:R-:W-:Y:S01]  /*30b0*/  IABS R66, R214 ;  /* 0x000000d600427213 */ /* 0x000fe20000000000 */
[----:B------:R-:W-:Y:S01]  /*30c0*/  IMAD.MOV R10, RZ, RZ, -R10 ;  /* 0x000000ffff0a7224 */ /* 0x000fe200078e0a0a */
[----:B------:R-:W-:Y:S01]  /*30d0*/  STL [R1+0xa7c], R214 ;  /* 0x000a7cd601007387 */ /* 0x000fe20000100800 */
[----:B------:R-:W-:Y:S01]  /*30e0*/  VIADD R212, R0, 0x47 ;  /* 0x0000004700d47836 */ /* 0x000fe20000000000 */
[----:B------:R-:W-:Y:S01]  /*30f0*/  IABS R60, R208 ;  /* 0x000000d0003c7213 */ /* 0x000fe20000000000 */
[----:B------:R-:W-:Y:S01]  /*3100*/  @!P2 IMAD.IADD R75, R75, 0x1, -R5 ;  /* 0x000000014b4ba824 */ /* 0x000fe200078e0a05 */
[----:B------:R-:W-:Y:S01]  /*3110*/  ISETP.GT.U32.AND P2, PT, R5, R81, PT ;  /* 0x000000510500720c */ /* 0x000fe20003f44070 */
[C---:B------:R-:W-:Y:S01]  /*3120*/  IMAD.HI.U32 R8, R2.reuse, R69, RZ ;  /* 0x0000004502087227 */ /* 0x040fe200078e00ff */
[----:B------:R-:W-:Y:S01]  /*3130*/  IABS R64, R212 ;  /* 0x000000d400407213 */ /* 0x000fe20000000000 */
[----:B------:R-:W-:Y:S02]  /*3140*/  STL [R1+0xa78], R213 ;  /* 0x000a78d501007387 */ /* 0x000fe40000100800 */
[----:B------:R-:W-:-:S02]  /*3150*/  IMAD.HI.U32 R9, R2, R68, RZ ;  /* 0x0000004402097227 */ /* 0x000fc400078e00ff */
[----:B------:R-:W-:Y:S02]  /*3160*/  STL [R1+0xa74], R212 ;  /* 0x000a74d401007387 */ /* 0x000fe40000100800 */
[C---:B------:R-:W-:Y:S02]  /*3170*/  IMAD R70, R5.reuse, R7, R70 ;  /* 0x0000000705467224 */ /* 0x040fe400078e0246 */
[----:B------:R-:W-:Y:S01]  /*3180*/  IMAD.HI.U32 R7, R2, R65, RZ ;  /* 0x0000004102077227 */ /* 0x000fe200078e00ff */
[----:B------:R-:W-:Y:S03]  /*3190*/  STL [R1+0xa70], R211 ;  /* 0x000a70d301007387 */ /* 0x000fe60000100800 */
[C---:B------:R-:W-:Y:S02]  /*31a0*/  IMAD R71, R5.reuse, R16, R71 ;  /* 0x0000001005477224 */ /* 0x040fe400078e0247 */
[----:B------:R-:W-:-:S02]  /*31b0*/  IMAD R67, R5, R10, R67 ;  /* 0x0000000a05437224 */ /* 0x000fc400078e0243 */
[----:B------:R-:W-:Y:S01]  /*31c0*/  @!P1 IMAD.IADD R82, R82, 0x1, -R5 ;  /* 0x0000000152529824 */ /* 0x000fe200078e0a05 */
[----:B------:R-:W-:Y:S01]  /*31d0*/  ISETP.GT.U32.AND P1, PT, R5, R76, PT ;  /* 0x0000004c0500720c */ /* 0x000fe20003f24070 */
[----:B------:R-:W-:Y:S02]  /*31e0*/  IMAD.MOV R8, RZ, RZ, -R8 ;  /* 0x000000ffff087224 */ /* 0x000fe400078e0a08 */
[----:B------:R-:W-:Y:S02]  /*31f0*/  IMAD.MOV R9, RZ, RZ, -R9 ;  /* 0x000000ffff097224 */ /* 0x000fe400078e0a09 */
        /* <DEDUP_REMOVED lines=8> */
[C---:B------:R-:W-:Y:S01]  /*3280*/  ISETP.GT.U32.AND P3, PT, R5.reuse, R70, PT ;  /* 0x000000460500720c */ /* 0x040fe20003f64070 */
[----:B------:R-:W-:Y:S01]  /*3290*/  @!P0 IMAD.IADD R74, R74, 0x1, -R5 ;  /* 0x000000014a4a8824 */ /* 0x000fe200078e0a05 */
[C---:B------:R-:W-:Y:S01]  /*32a0*/  ISETP.GT.U32.AND P0, PT, R5.reuse, R67, PT ;  /* 0x000000430500720c */ /* 0x040fe20003f04070 */
[----:B------:R-:W-:Y:S01]  /*32b0*/  IMAD R69, R5, R8, R69 ;  /* 0x0000000805457224 */ /* 0x000fe200078e0245 */
[----:B------:R-:W-:Y:S01]  /*32c0*/  IADD3 R7, -R7, RZ, RZ ;  /* 0x000000ff07077210 */ /* 0x000fe20007ffe1ff */
[----:B------:R-:W-:Y:S02]  /*32d0*/  IMAD R68, R5, R9, R68 ;  /* 0x0000000905447224 */ /* 0x000fe400078e0244 */
[----:B------:R-:W-:-:S02]  /*32e0*/  VIADD R210, R0, 0x49 ;  /* 0x0000004900d27836 */ /* 0x000fc40000000000 */
[----:B------:R-:W-:-:S03]  /*32f0*/  IMAD.HI.U32 R8, R2, R64, RZ ;  /* 0x0000004002087227 */ /* 0x000fc600078e00ff */
[----:B------:R-:W-:Y:S01]  /*3300*/  IABS R62, R210 ;  /* 0x000000d2003e7213 */ /* 0x000fe20000000000 */
[----:B------:R-:W-:Y:S01]  /*3310*/  IMAD.HI.U32 R9, R2, R63, RZ ;  /* 0x0000003f02097227 */ /* 0x000fe200078e00ff */
[----:B------:R-:W-:Y:S03]  /*3320*/  STL [R1+0xa6c], R210 ;  /* 0x000a6cd201007387 */ /* 0x000fe60000100800 */
[----:B------:R-:W-:Y:S02]  /*3330*/  IMAD.MOV R11, RZ, RZ, -R11 ;  /* 0x000000ffff0b7224 */ /* 0x000fe400078e0a0b */
[----:B------:R-:W-:Y:S02]  /*3340*/  IMAD.MOV R8, RZ, RZ, -R8 ;  /* 0x000000ffff087224 */ /* 0x000fe400078e0a08 */
[----:B------:R-:W-:Y:S02]  /*3350*/  IMAD.MOV R14, RZ, RZ, -R9 ;  /* 0x000000ffff0e7224 */ /* 0x000fe400078e0a09 */
[----:B------:R-:W-:-:S02]  /*3360*/  IMAD R65, R5, R12, R65 ;  /* 0x0000000c05417224 */ /* 0x000fc400078e0241 */
[----:B------:R-:W-:Y:S01]  /*3370*/  @!P2 IMAD.IADD R81, R81, 0x1, -R5 ;  /* 0x000000015151a824 */ /* 0x000fe200078e0a05 */
[C---:B------:R-:W-:Y:S01]  /*3380*/  ISETP.GT.U32.AND P2, PT, R5.reuse, R75, PT ;  /* 0x0000004b0500720c */ /* 0x040fe20003f44070 */
[C---:B------:R-:W-:Y:S02]  /*3390*/  IMAD R66, R5.reuse, R11, R66 ;  /* 0x0000000b05427224 */ /* 0x040fe400078e0242 */
        /* <DEDUP_REMOVED lines=10> */
[--C-:B------:R-:W-:Y:S01]  /*3440*/  @!P4 IMAD.IADD R71, R71, 0x1, -R5.reuse ;  /* 0x000000014747c824 */ /* 0x100fe200078e0a05 */
[C---:B------:R-:W-:Y:S01]  /*3450*/  ISETP.GT.U32.AND P4, PT, R5.reuse, R64, PT ;  /* 0x000000400500720c */ /* 0x040fe20003f84070 */
[--C-:B------:R-:W-:Y:S01]  /*3460*/  @!P3 IMAD.IADD R70, R70, 0x1, -R5.reuse ;  /* 0x000000014646b824 */ /* 0x100fe200078e0a05 */
[----:B------:R-:W-:Y:S01]  /*3470*/  ISETP.GT.U32.AND P3, PT, R5, R63, PT ;  /* 0x0000003f0500720c */ /* 0x000fe20003f64070 */
[--C-:B------:R-:W-:Y:S01]  /*3480*/  @!P0 IMAD.IADD R67, R67, 0x1, -R5.reuse ;  /* 0x0000000143438824 */ /* 0x100fe200078e0a05 */
[C---:B------:R-:W-:Y:S01]  /*3490*/  ISETP.GT.U32.AND P0, PT, R5.reuse, R60, PT ;  /* 0x0000003c0500720c */ /* 0x040fe20003f04070 */
[----:B------:R-:W-:Y:S02]  /*34a0*/  IMAD.MOV R10, RZ, RZ, -R10 ;  /* 0x000000ffff0a7224 */ /* 0x000fe400078e0a0a */
[----:B------:R-:W-:Y:S01]  /*34b0*/  VIADD R209, R0, 0x4a ;  /* 0x0000004a00d17836 */ /* 0x000fe20000000000 */
[----:B------:R-:W-:Y:S01]  /*34c0*/  @!P6 IADD3 R66, R66, -R5, RZ ;  /* 0x800000054242e210 */ /* 0x000fe20007ffe0ff */
[C---:B------:R-:W-:Y:S01]  /*34d0*/  IMAD R62, R5.reuse, R10, R62 ;  /* 0x0000000a053e7224 */ /* 0x040fe200078e023e */
[----:B------:R-:W-:Y:S01]  /*34e0*/  ISETP.GT.U32.AND P6, PT, R5, R72, PT ;  /* 0x000000480500720c */ /* 0x000fe20003fc4070 */
[C---:B------:R-:W-:Y:S01]  /*34f0*/  VIADD R207, R0.reuse, 0x4c ;  /* 0x0000004c00cf7836 */ /* 0x040fe20000000000 */
[----:B------:R-:W-:Y:S01]  /*3500*/  IABS R61, R209 ;  /* 0x000000d1003d7213 */ /* 0x000fe20000000000 */
[--C-:B------:R-:W-:Y:S01]  /*3510*/  @!P2 IMAD.IADD R75, R75, 0x1, -R5.reuse ;  /* 0x000000014b4ba824 */ /* 0x100fe200078e0a05 */
[----:B------:R-:W-:Y:S01]  /*3520*/  ISETP.GT.U32.AND P2, PT, R5, R68, PT ;  /* 0x000000440500720c */ /* 0x000fe20003f44070 */
[----:B------:R-:W-:Y:S01]  /*3530*/  VIADD R205, R0, 0x4e ;  /* 0x0000004e00cd7836 */ /* 0x000fe20000000000 */
[----:B------:R-:W-:Y:S01]  /*3540*/  IABS R59, R207 ;  /* 0x000000cf003b7213 */ /* 0x000fe20000000000 */
[--C-:B------:R-:W-:Y:S01]  /*3550*/  @!P1 IMAD.IADD R69, R69, 0x1, -R5.reuse ;  /* 0x0000000145459824 */ /* 0x100fe200078e0a05 */
[----:B------:R-:W-:Y:S01]  /*3560*/  ISETP.GT.U32.AND P1, PT, R5, R62, PT ;  /* 0x0000003e0500720c */ /* 0x000fe20003f24070 */
[--C-:B------:R-:W-:Y:S01]  /*3570*/  @!P5 IMAD.IADD R65, R65, 0x1, -R5.reuse ;  /* 0x000000014141d824 */ /* 0x100fe200078e0a05 */
[----:B------:R-:W-:Y:S01]  /*3580*/  ISETP.GT.U32.AND P5, PT, R5, R71, PT ;  /* 0x000000470500720c */ /* 0x000fe20003fa4070 */
[--C-:B------:R-:W-:Y:S01]  /*3590*/  @!P4 IMAD.IADD R64, R64, 0x1, -R5.reuse ;  /* 0x000000014040c824 */ /* 0x100fe200078e0a05 */
[----:B------:R-:W-:Y:S01]  /*35a0*/  IABS R57, R205 ;  /* 0x000000cd00397213 */ /* 0x000fe20000000000 */
[--C-:B------:R-:W-:Y:S01]  /*35b0*/  @!P3 IMAD.IADD R63, R63, 0x1, -R5.reuse ;  /* 0x000000013f3fb824 */ /* 0x100fe200078e0a05 */
[C---:B------:R-:W-:Y:S01]  /*35c0*/  ISETP.GT.U32.AND P4, PT, R5.reuse, R70, PT ;  /* 0x000000460500720c */ /* 0x040fe20003f84070 */
[----:B------:R-:W-:Y:S01]  /*35d0*/  @!P0 IMAD.IADD R60, R60, 0x1, -R5 ;  /* 0x000000013c3c8824 */ /* 0x000fe200078e0a05 */
[C---:B------:R-:W-:Y:S01]  /*35e0*/  ISETP.GT.U32.AND P3, PT, R5.reuse, R69, PT ;  /* 0x000000450500720c */ /* 0x040fe20003f64070 */
[----:B------:R-:W-:Y:S01]  /*35f0*/  IMAD.HI.U32 R11, R2, R61, RZ ;  /* 0x0000003d020b7227 */ /* 0x000fe200078e00ff */
[----:B------:R-:W-:Y:S01]  /*3600*/  ISETP.GT.U32.AND P0, PT, R5, R66, PT ;  /* 0x000000420500720c */ /* 0x000fe20003f04070 */
[----:B------:R-:W-:Y:S02]  /*3610*/  STL [R1+0xa68], R209 ;  /* 0x000a68d101007387 */ /* 0x000fe40000100800 */
[----:B------:R-:W-:-:S02]  /*3620*/  VIADD R206, R0, 0x4d ;  /* 0x0000004d00ce7836 */ /* 0x000fc40000000000 */
[----:B------:R-:W-:Y:S01]  /*3630*/  IMAD.HI.U32 R8, R2, R59, RZ ;  /* 0x0000003b02087227 */ /* 0x000fe200078e00ff */
[----:B------:R-:W-:Y:S02]  /*3640*/  STL [R1+0xa64], R208 ;  /* 0x000a64d001007387 */ /* 0x000fe40000100800 */
[----:B------:R-:W-:Y:S01]  /*3650*/  IABS R58, R206 ;  /* 0x000000ce003a7213 */ /* 0x000fe20000000000 */
[----:B------:R-:W-:Y:S01]  /*3660*/  VIADD R200, R0, 0x53 ;  /* 0x0000005300c87836 */ /* 0x000fe20000000000 */
[----:B------:R-:W-:Y:S01]  /*3670*/  STL [R1+0xa60], R207 ;  /* 0x000a60cf01007387 */ /* 0x000fe20000100800 */
[----:B------:R-:W-:-:S03]  /*3680*/  IMAD.HI.U32 R10, R2, R57, RZ ;  /* 0x00000039020a7227 */ /* 0x000fc600078e00ff */
[----:B------:R-:W-:Y:S01]  /*3690*/  IABS R52, R200 ;  /* 0x000000c800347213 */ /* 0x000fe20000000000 */
[----:B------:R-:W-:Y:S01]  /*36a0*/  IMAD.MOV R16, RZ, RZ, -R11 ;  /* 0x000000ffff107224 */ /* 0x000fe200078e0a0b */
[----:B------:R-:W-:Y:S01]  /*36b0*/  STL [R1+0xa5c], R206 ;  /* 0x000a5cce01007387 */ /* 0x000fe20000100800 */
[----:B------:R-:W-:Y:S02]  /*36c0*/  VIADD R204, R0, 0x4f ;  /* 0x0000004f00cc7836 */ /* 0x000fe40000000000 */
[----:B------:R-:W-:Y:S01]  /*36d0*/  IMAD.MOV R8, RZ, RZ, -R8 ;  /* 0x000000ffff087224 */ /* 0x000fe200078e0a08 */
[----:B------:R-:W-:Y:S01]  /*36e0*/  STL [R1+0xa58], R205 ;  /* 0x000a58cd01007387 */ /* 0x000fe20000100800 */
[----:B------:R-:W-:Y:S01]  /*36f0*/  @!P2 IMAD.IADD R68, R68, 0x1, -R5 ;  /* 0x000000014444a824 */ /* 0x000fe200078e0a05 */
[----:B------:R-:W-:Y:S01]  /*3700*/  IABS R56, R204 ;  /* 0x000000cc00387213 */ /* 0x000fe20000000000 */
[----:B------:R-:W-:Y:S01]  /*3710*/  IMAD.MOV R10, RZ, RZ, -R10 ;  /* 0x000000ffff0a7224 */ /* 0x000fe200078e0a0a */
[----:B------:R-:W-:Y:S01]  /*3720*/  STL [R1+0xa54], R204 ;  /* 0x000a54cc01007387 */ /* 0x000fe20000100800 */
[----:B------:R-:W-:-:S02]  /*3730*/  IMAD R61, R5, R16, R61 ;  /* 0x00000010053d7224 */ /* 0x000fc400078e023d */
[C---:B------:R-:W-:Y:S02]  /*3740*/  IMAD R59, R5.reuse, R8, R59 ;  /* 0x00000008053b7224 */ /* 0x040fe400078e023b */
[--C-:B------:R-:W-:Y:S01]  /*3750*/  @!P1 IMAD.IADD R62, R62, 0x1, -R5.reuse ;  /* 0x000000013e3e9824 */ /* 0x100fe200078e0a05 */
[----:B------:R-:W-:Y:S01]  /*3760*/  ISETP.GT.U32.AND P1, PT, R5, R68, PT ;  /* 0x000000440500720c */ /* 0x000fe20003f24070 */
[----:B------:R-:W-:Y:S01]  /*3770*/  @!P5 IMAD.IADD R71, R71, 0x1, -R5 ;  /* 0x000000014747d824 */ /* 0x000fe200078e0a05 */
[C---:B------:R-:W-:Y:S01]  /*3780*/  ISETP.GT.U32.AND P5, PT, R5.reuse, R65, PT ;  /* 0x000000410500720c */ /* 0x040fe20003fa4070 */
[----:B------:R-:W-:Y:S01]  /*3790*/  VIADD R202, R0, 0x51 ;  /* 0x0000005100ca7836 */ /* 0x000fe20000000000 */
[----:B------:R-:W-:Y:S01]  /*37a0*/  ISETP.GT.U32.AND P2, PT, R5, R61, PT ;  /* 0x0000003d0500720c */ /* 0x000fe20003f44070 */
[----:B------:R-:W-:-:S03]  /*37b0*/  IMAD.HI.U32 R9, R2, R58, RZ ;  /* 0x0000003a02097227 */ /* 0x000fc600078e00ff */
[----:B------:R-:W-:Y:S01]  /*37c0*/  IABS R54, R202 ;  /* 0x000000ca00367213 */ /* 0x000fe20000000000 */
[----:B------:R-:W-:Y:S02]  /*37d0*/  IMAD R57, R5, R10, R57 ;  /* 0x0000000a05397224 */ /* 0x000fe400078e0239 */
[----:B------:R-:W-:-:S04]  /*37e0*/  IMAD.HI.U32 R10, R2, R52, RZ ;  /* 0x00000034020a7227 */ /* 0x000fc800078e00ff */
[--C-:B------:R-:W-:Y:S01]  /*37f0*/  @!P4 IMAD.IADD R70, R70, 0x1, -R5.reuse ;  /* 0x000000014646c824 */ /* 0x100fe200078e0a05 */
[----:B------:R-:W-:Y:S01]  /*3800*/  ISETP.GT.U32.AND P4, PT, R5, R64, PT ;  /* 0x000000400500720c */ /* 0x000fe20003f84070 */
[--C-:B------:R-:W-:Y:S01]  /*3810*/  @!P3 IMAD.IADD R69, R69, 0x1, -R5.reuse ;  /* 0x000000014545b824 */ /* 0x100fe200078e0a05 */
[C---:B------:R-:W-:Y:S01]  /*3820*/  ISETP.GT.U32.AND P3, PT, R5.reuse, R63, PT ;  /* 0x0000003f0500720c */ /* 0x040fe20003f64070 */
[----:B------:R-:W-:Y:S01]  /*3830*/  @!P0 IMAD.IADD R66, R66, 0x1, -R5 ;  /* 0x0000000142428824 */ /* 0x000fe200078e0a05 */
[----:B------:R-:W-:Y:S01]  /*3840*/  ISETP.GT.U32.AND P0, PT, R5, R59, PT ;  /* 0x0000003b0500720c */ /* 0x000fe20003f04070 */
[----:B------:R-:W-:Y:S01]  /*3850*/  VIADD R203, R0, 0x50 ;  /* 0x0000005000cb7836 */ /* 0x000fe20000000000 */
[----:B------:R-:W-:Y:S01]  /*3860*/  IADD3 R10, -R10, RZ, RZ ;  /* 0x000000ff0a0a7210 */ /* 0x000fe20007ffe1ff */
[----:B------:R-:W-:-:S03]  /*3870*/  IMAD.HI.U32 R11, R2, R56, RZ ;  /* 0x00000038020b7227 */ /* 0x000fc600078e00ff */
[----:B------:R-:W-:Y:S01]  /*3880*/  IABS R55, R203 ;  /* 0x000000cb00377213 */ /* 0x000fe20000000000 */
[----:B------:R-:W-:Y:S01]  /*3890*/  IMAD.MOV R9, RZ, RZ, -R9 ;  /* 0x000000ffff097224 */ /* 0x000fe200078e0a09 */
[----:B------:R-:W-:Y:S01]  /*38a0*/  STL [R1+0xa50], R203 ;  /* 0x000a50cb01007387 */ /* 0x000fe20000100800 */
[C---:B------:R-:W-:Y:S02]  /*38b0*/  VIADD R199, R0.reuse, 0x54 ;  /* 0x0000005400c77836 */ /* 0x040fe40000000000 */
[----:B------:R-:W-:Y:S01]  /*38c0*/  IMAD.MOV R11, RZ, RZ, -R11 ;  /* 0x000000ffff0b7224 */ /* 0x000fe200078e0a0b */
[----:B------:R-:W-:Y:S01]  /*38d0*/  STL [R1+0xa4c], R202 ;  /* 0x000a4cca01007387 */ /* 0x000fe20000100800 */
[----:B------:R-:W-:Y:S01]  /*38e0*/  IMAD R58, R5, R9, R58 ;  /* 0x00000009053a7224 */ /* 0x000fe200078e023a */
[----:B------:R-:W-:Y:S01]  /*38f0*/  IABS R51, R199 ;  /* 0x000000c700337213 */ /* 0x000fe20000000000 */
[C---:B------:R-:W-:Y:S02]  /*3900*/  VIADD R198, R0.reuse, 0x55 ;  /* 0x0000005500c67836 */ /* 0x040fe40000000000 */
[----:B------:R-:W-:-:S02]  /*3910*/  VIADD R197, R0, 0x56 ;  /* 0x0000005600c57836 */ /* 0x000fc40000000000 */
[----:B------:R-:W-:Y:S01]  /*3920*/  IMAD.HI.U32 R8, R2, R54, RZ ;  /* 0x0000003602087227 */ /* 0x000fe200078e00ff */
[----:B------:R-:W-:Y:S02]  /*3930*/  IABS R50, R198 ;  /* 0x000000c600327213 */ /* 0x000fe40000000000 */
[----:B------:R-:W-:Y:S01]  /*3940*/  IABS R49, R197 ;  /* 0x000000c500317213 */ /* 0x000fe20000000000 */
[C---:B------:R-:W-:Y:S02]  /*3950*/  IMAD R56, R5.reuse, R11, R56 ;  /* 0x0000000b05387224 */ /* 0x040fe400078e0238 */
[C---:B------:R-:W-:Y:S02]  /*3960*/  IMAD R52, R5.reuse, R10, R52 ;  /* 0x0000000a05347224 */ /* 0x040fe400078e0234 */
[--C-:B------:R-:W-:Y:S01]  /*3970*/  @!P1 IMAD.IADD R68, R68, 0x1, -R5.reuse ;  /* 0x0000000144449824 */ /* 0x100fe200078e0a05 */
[----:B------:R-:W-:Y:S01]  /*3980*/  ISETP.GT.U32.AND P1, PT, R5, R62, PT ;  /* 0x0000003e0500720c */ /* 0x000fe20003f24070 */
[----:B------:R-:W-:Y:S01]  /*3990*/  @!P5 IMAD.IADD R65, R65, 0x1, -R5 ;  /* 0x000000014141d824 */ /* 0x000fe200078e0a05 */
[----:B------:R-:W-:Y:S01]  /*39a0*/  ISETP.GT.U32.AND P5, PT, R5, R58, PT ;  /* 0x0000003a0500720c */ /* 0x000fe20003fa4070 */
[----:B------:R-:W-:-:S02]  /*39b0*/  VIADD R201, R0, 0x52 ;  /* 0x0000005200c97836 */ /* 0x000fc40000000000 */
[----:B------:R-:W-:-:S03]  /*39c0*/  IMAD.HI.U32 R7, R2, R55, RZ ;  /* 0x0000003702077227 */ /* 0x000fc600078e00ff */
[----:B------:R-:W-:Y:S01]  /*39d0*/  IABS R53, R201 ;  /* 0x000000c900357213 */ /* 0x000fe20000000000 */
[----:B------:R-:W-:Y:S01]  /*39e0*/  IMAD.MOV R8, RZ, RZ, -R8 ;  /* 0x000000ffff087224 */ /* 0x000fe200078e0a08 */
[----:B------:R-:W-:Y:S01]  /*39f0*/  STL [R1+0xa48], R201 ;  /* 0x000a48c901007387 */ /* 0x000fe20000100800 */
[----:B------:R-:W-:-:S03]  /*3a00*/  IMAD.HI.U32 R11, R2, R51, RZ ;  /* 0x00000033020b7227 */ /* 0x000fc600078e00ff */
[----:B------:R-:W-:Y:S01]  /*3a10*/  STL [R1+0xa44], R200 ;  /* 0x000a44c801007387 */ /* 0x000fe20000100800 */
[--C-:B------:R-:W-:Y:S01]  /*3a20*/  @!P2 IMAD.IADD R61, R61, 0x1, -R5.reuse ;  /* 0x000000013d3da824 */ /* 0x100fe200078e0a05 */
[C---:B------:R-:W-:Y:S01]  /*3a30*/  ISETP.GT.U32.AND P2, PT, R5.reuse, R67, PT ;  /* 0x000000430500720c */ /* 0x040fe20003f44070 */
[--C-:B------:R-:W-:Y:S01]  /*3a40*/  @!P4 IMAD.IADD R64, R64, 0x1, -R5.reuse ;  /* 0x000000014040c824 */ /* 0x100fe200078e0a05 */
[----:B------:R-:W-:Y:S01]  /*3a50*/  ISETP.GT.U32.AND P4, PT, R5, R57, PT ;  /* 0x000000390500720c */ /* 0x000fe20003f84070 */
[--C-:B------:R-:W-:Y:S01]  /*3a60*/  @!P3 IMAD.IADD R63, R63, 0x1, -R5.reuse ;  /* 0x000000013f3fb824 */ /* 0x100fe200078e0a05 */
[----:B------:R-:W-:Y:S01]  /*3a70*/  ISETP.GT.U32.AND P3, PT, R5, R56, PT ;  /* 0x000000380500720c */ /* 0x000fe20003f64070 */
[----:B------:R-:W-:Y:S01]  /*3a80*/  @!P0 IMAD.IADD R59, R59, 0x1, -R5 ;  /* 0x000000013b3b8824 */ /* 0x000fe200078e0a05 */
[C---:B------:R-:W-:Y:S01]  /*3a90*/  ISETP.GT.U32.AND P0, PT, R5.reuse, R52, PT ;  /* 0x000000340500720c */ /* 0x040fe20003f04070 */
[----:B------:R-:W-:Y:S01]  /*3aa0*/  IMAD.MOV R12, RZ, RZ, -R7 ;  /* 0x000000ffff0c7224 */ /* 0x000fe200078e0a07 */
[----:B------:R-:W-:Y:S01]  /*3ab0*/  STL [R1+0xa40], R199 ;  /* 0x000a40c701007387 */ /* 0x000fe20000100800 */
[----:B------:R-:W-:-:S02]  /*3ac0*/  IMAD R54, R5, R8, R54 ;  /* 0x0000000805367224 */ /* 0x000fc400078e0236 */
[----:B------:R-:W-:Y:S01]  /*3ad0*/  IMAD.MOV R16, RZ, RZ, -R11 ;  /* 0x000000ffff107224 */ /* 0x000fe200078e0a0b */
[----:B------:R-:W-:Y:S01]  /*3ae0*/  STL [R1+0xa3c], R198 ;  /* 0x000a3cc601007387 */ /* 0x000fe20000100800 */
[----:B------:R-:W-:Y:S01]  /*3af0*/  VIADD R196, R0, 0x57 ;  /* 0x0000005700c47836 */ /* 0x000fe20000000000 */
[----:B------:R-:W-:Y:S01]  /*3b00*/  @!P2 IADD3 R67, R67, -R5, RZ ;  /* 0x800000054343a210 */ /* 0x000fe20007ffe0ff */
[C---:B------:R-:W-:Y:S01]  /*3b10*/  IMAD.HI.U32 R7, R2.reuse, R50, RZ ;  /* 0x0000003202077227 */ /* 0x040fe200078e00ff */
[C---:B------:R-:W-:Y:S01]  /*3b20*/  ISETP.GT.U32.AND P2, PT, R5.reuse, R60, PT ;  /* 0x0000003c0500720c */ /* 0x040fe20003f44070 */
[----:B------:R-:W-:Y:S01]  /*3b30*/  STL [R1+0xa38], R197 ;  /* 0x000a38c501007387 */ /* 0x000fe20000100800 */
[----:B------:R-:W-:Y:S01]  /*3b40*/  IABS R48, R196 ;  /* 0x000000c400307213 */ /* 0x000fe20000000000 */
[----:B------:R-:W-:Y:S02]  /*3b50*/  IMAD.HI.U32 R8, R2, R49, RZ ;  /* 0x0000003102087227 */ /* 0x000fe400078e00ff */
[----:B------:R-:W-:Y:S02]  /*3b60*/  STL [R1+0xa34], R196 ;  /* 0x000a34c401007387 */ /* 0x000fe40000100800 */
[----:B------:R-:W-:-:S02]  /*3b70*/  IMAD R55, R5, R12, R55 ;  /* 0x0000000c05377224 */ /* 0x000fc400078e0237 */
[----:B------:R-:W-:Y:S02]  /*3b80*/  IMAD R51, R5, R16, R51 ;  /* 0x0000001005337224 */ /* 0x000fe400078e0233 */
[----:B------:R-:W-:Y:S02]  /*3b90*/  IMAD.MOV R7, RZ, RZ, -R7 ;  /* 0x000000ffff077224 */ /* 0x000fe400078e0a07 */
[----:B------:R-:W-:Y:S02]  /*3ba0*/  IMAD.MOV R8, RZ, RZ, -R8 ;  /* 0x000000ffff087224 */ /* 0x000fe400078e0a08 */
[----:B------:R-:W-:-:S04]  /*3bb0*/  IMAD.HI.U32 R9, R2, R53, RZ ;  /* 0x0000003502097227 */ /* 0x000fc800078e00ff */
[----:B------:R-:W-:Y:S01]  /*3bc0*/  @!P6 IMAD.IADD R72, R72, 0x1, -R5 ;  /* 0x000000014848e824 */ /* 0x000fe200078e0a05 */
[C---:B------:R-:W-:Y:S01]  /*3bd0*/  ISETP.GT.U32.AND P6, PT, R5.reuse, R61, PT ;  /* 0x0000003d0500720c */ /* 0x040fe20003fc4070 */
[C---:B------:R-:W-:Y:S02]  /*3be0*/  IMAD R50, R5.reuse, R7, R50 ;  /* 0x0000000705327224 */ /* 0x040fe400078e0232 */
[C---:B------:R-:W-:Y:S02]  /*3bf0*/  IMAD R49, R5.reuse, R8, R49 ;  /* 0x0000000805317224 */ /* 0x040fe400078e0231 */
[--C-:B------:R-:W-:Y:S01]  /*3c00*/  @!P1 IMAD.IADD R62, R62, 0x1, -R5.reuse ;  /* 0x000000013e3e9824 */ /* 0x100fe200078e0a05 */
[C---:B------:R-:W-:Y:S01]  /*3c10*/  ISETP.GT.U32.AND P1, PT, R5.reuse, R55, PT ;  /* 0x000000370500720c */ /* 0x040fe20003f24070 */
[----:B------:R-:W-:Y:S01]  /*3c20*/  @!P5 IMAD.IADD R58, R58, 0x1, -R5 ;  /* 0x000000013a3ad824 */ /* 0x000fe200078e0a05 */
[----:B------:R-:W-:Y:S01]  /*3c30*/  ISETP.GT.U32.AND P5, PT, R5, R51, PT ;  /* 0x000000330500720c */ /* 0x000fe20003fa4070 */
[----:B------:R-:W-:-:S02]  /*3c40*/  IMAD.MOV R14, RZ, RZ, -R9 ;  /* 0x000000ffff0e7224 */ /* 0x000fc400078e0a09 */
[----:B------:R-:W-:-:S04]  /*3c50*/  IMAD.HI.U32 R9, R2, R48, RZ ;  /* 0x0000003002097227 */ /* 0x000fc800078e00ff */
[--C-:B------:R-:W-:Y:S01]  /*3c60*/  @!P4 IMAD.IADD R57, R57, 0x1, -R5.reuse ;  /* 0x000000013939c824 */ /* 0x100fe200078e0a05 */
[C---:B------:R-:W-:Y:S01]  /*3c70*/  ISETP.GT.U32.AND P4, PT, R5.reuse, R50, PT ;  /* 0x000000320500720c */ /* 0x040fe20003f84070 */
[--C-:B------:R-:W-:Y:S01]  /*3c80*/  @!P3 IMAD.IADD R56, R56, 0x1, -R5.reuse ;  /* 0x000000013838b824 */ /* 0x100fe200078e0a05 */
[C---:B------:R-:W-:Y:S01]  /*3c90*/  ISETP.GT.U32.AND P3, PT, R5.reuse, R49, PT ;  /* 0x000000310500720c */ /* 0x040fe20003f64070 */
[----:B------:R-:W-:Y:S01]  /*3ca0*/  @!P0 IMAD.IADD R52, R52, 0x1, -R5 ;  /* 0x0000000134348824 */ /* 0x000fe200078e0a05 */
[C---:B------:R-:W-:Y:S01]  /*3cb0*/  ISETP.GT.U32.AND P0, PT, R5.reuse, R58, PT ;  /* 0x0000003a0500720c */ /* 0x040fe20003f04070 */
[----:B------:R-:W-:Y:S02]  /*3cc0*/  IMAD.MOV R9, RZ, RZ, -R9 ;  /* 0x000000ffff097224 */ /* 0x000fe400078e0a09 */
[----:B------:R-:W-:Y:S02]  /*3cd0*/  VIADD R195, R0, 0x58 ;  /* 0x0000005800c37836 */ /* 0x000fe40000000000 */
[----:B------:R-:W-:-:S02]  /*3ce0*/  IMAD R48, R5, R9, R48 ;  /* 0x0000000905307224 */ /* 0x000fc400078e0230 */
[----:B------:R-:W-:Y:S01]  /*3cf0*/  VIADD R193, R0, 0x5a ;  /* 0x0000005a00c17836 */ /* 0x000fe20000000000 */
[----:B------:R-:W-:Y:S01]  /*3d00*/  IABS R47, R195 ;  /* 0x000000c3002f7213 */ /* 0x000fe20000000000 */
[----:B------:R-:W-:Y:S01]  /*3d10*/  @!P6 IMAD.IADD R61, R61, 0x1, -R5 ;  /* 0x000000013d3de824 */ /* 0x000fe200078e0a05 */
[C---:B------:R-:W-:Y:S01]  /*3d20*/  ISETP.GT.U32.AND P6, PT, R5.reuse, R54, PT ;  /* 0x000000360500720c */ /* 0x040fe20003fc4070 */
[----:B------:R-:W-:Y:S01]  /*3d30*/  IMAD R53, R5, R14, R53 ;  /* 0x0000000e05357224 */ /* 0x000fe200078e0235 */
[----:B------:R-:W-:Y:S01]  /*3d40*/  IABS R45, R193 ;  /* 0x000000c1002d7213 */ /* 0x000fe20000000000 */
[--C-:B------:R-:W-:Y:S01]  /*3d50*/  @!P1 IMAD.IADD R55, R55, 0x1, -R5.reuse ;  /* 0x0000000137379824 */ /* 0x100fe200078e0a05 */
[----:B------:R-:W-:Y:S01]  /*3d60*/  ISETP.GT.U32.AND P1, PT, R5, R48, PT ;  /* 0x000000300500720c */ /* 0x000fe20003f24070 */
[--C-:B------:R-:W-:Y:S01]  /*3d70*/  @!P5 IMAD.IADD R51, R51, 0x1, -R5.reuse ;  /* 0x000000013333d824 */ /* 0x100fe200078e0a05 */
[C---:B------:R-:W-:Y:S01]  /*3d80*/  ISETP.GT.U32.AND P5, PT, R5.reuse, R57, PT ;  /* 0x000000390500720c */ /* 0x040fe20003fa4070 */
        /* <DEDUP_REMOVED lines=8> */
[----:B------:R-:W-:Y:S01]  /*3e10*/  VIADD R191, R0, 0x5c ;  /* 0x0000005c00bf7836 */ /* 0x000fe20000000000 */
[----:B------:R-:W-:Y:S01]  /*3e20*/  @!P6 IADD3 R54, R54, -R5, RZ ;  /* 0x800000053636e210 */ /* 0x000fe20007ffe0ff */
[C---:B------:R-:W-:Y:S01]  /*3e30*/  IMAD.HI.U32 R10, R2.reuse, R47, RZ ;  /* 0x0000002f020a7227 */ /* 0x040fe200078e00ff */
[----:B------:R-:W-:Y:S02]  /*3e40*/  STL [R1+0xa30], R195 ;  /* 0x000a30c301007387 */ /* 0x000fe40000100800 */
[----:B------:R-:W-:Y:S01]  /*3e50*/  IABS R43, R191 ;  /* 0x000000bf002b7213 */ /* 0x000fe20000000000 */
[----:B------:R-:W-:-:S04]  /*3e60*/  IMAD.HI.U32 R7, R2, R45, RZ ;  /* 0x0000002d02077227 */ /* 0x000fc800078e00ff */
        /* <DEDUP_REMOVED lines=8> */
[C---:B------:R-:W-:Y:S01]  /*3ef0*/  IMAD R47, R5.reuse, R10, R47 ;  /* 0x0000000a052f7224 */ /* 0x040fe200078e022f */
[----:B------:R-:W-:Y:S01]  /*3f00*/  STL [R1+0xa28], R193 ;  /* 0x000a28c101007387 */ /* 0x000fe20000100800 */
[C---:B------:R-:W-:Y:S01]  /*3f10*/  IMAD R45, R5.reuse, R12, R45 ;  /* 0x0000000c052d7224 */ /* 0x040fe200078e022d */
[----:B------:R-:W-:Y:S01]  /*3f20*/  IABS R38, R186 ;  /* 0x000000ba00267213 */ /* 0x000fe20000000000 */
[--C-:B------:R-:W-:Y:S01]  /*3f30*/  @!P1 IMAD.IADD R48, R48, 0x1, -R5.reuse ;  /* 0x0000000130309824 */ /* 0x100fe200078e0a05 */
[----:B------:R-:W-:Y:S01]  /*3f40*/  ISETP.GT.U32.AND P1, PT, R5, R54, PT ;  /* 0x000000360500720c */ /* 0x000fe20003f24070 */
[----:B------:R-:W-:Y:S01]  /*3f50*/  @!P5 IMAD.IADD R57, R57, 0x1, -R5 ;  /* 0x000000013939d824 */ /* 0x000fe200078e0a05 */
[C---:B------:R-:W-:Y:S01]  /*3f60*/  ISETP.GT.U32.AND P5, PT, R5.reuse, R51, PT ;  /* 0x000000330500720c */ /* 0x040fe20003fa4070 */
[----:B------:R-:W-:Y:S01]  /*3f70*/  IMAD.HI.U32 R9, R2, R43, RZ ;  /* 0x0000002b02097227 */ /* 0x000fe200078e00ff */
[----:B------:R-:W-:Y:S01]  /*3f80*/  ISETP.GT.U32.AND P6, PT, R5, R47, PT ;  /* 0x0000002f0500720c */ /* 0x000fe20003fc4070 */
[----:B------:R-:W-:Y:S01]  /*3f90*/  STL [R1+0xa24], R192 ;  /* 0x000a24c001007387 */ /* 0x000fe20000100800 */
[----:B------:R-:W-:Y:S01]  /*3fa0*/  IABS R12, R171 ;  /* 0x000000ab000c7213 */ /* 0x000fe20000000000 */
[----:B------:R-:W-:-:S02]  /*3fb0*/  VIADD R188, R0, 0x5f ;  /* 0x0000005f00bc7836 */ /* 0x000fc40000000000 */
[----:B------:R-:W-:Y:S01]  /*3fc0*/  IMAD.HI.U32 R8, R2, R44, RZ ;  /* 0x0000002c02087227 */ /* 0x000fe200078e00ff */
[----:B------:R-:W-:Y:S02]  /*3fd0*/  STL [R1+0xa20], R191 ;  /* 0x000a20bf01007387 */ /* 0x000fe40000100800 */
[----:B------:R-:W-:Y:S01]  /*3fe0*/  IABS R40, R188 ;  /* 0x000000bc00287213 */ /* 0x000fe20000000000 */
[--C-:B------:R-:W-:Y:S01]  /*3ff0*/  @!P2 IMAD.IADD R53, R53, 0x1, -R5.reuse ;  /* 0x000000013535a824 */ /* 0x100fe200078e0a05 */
[C---:B------:R-:W-:Y:S01]  /*4000*/  ISETP.GT.U32.AND P2, PT, R5.reuse, R59, PT ;  /* 0x0000003b0500720c */ /* 0x040fe20003f44070 */
[--C-:B------:R-:W-:Y:S01]  /*4010*/  @!P4 IMAD.IADD R56, R56, 0x1, -R5.reuse ;  /* 0x000000013838c824 */ /* 0x100fe200078e0a05 */
[----:B------:R-:W-:Y:S01]  /*4020*/  ISETP.GT.U32.AND P4, PT, R5, R50, PT ;  /* 0x000000320500720c */ /* 0x000fe20003f84070 */
[--C-:B------:R-:W-:Y:S01]  /*4030*/  @!P3 IMAD.IADD R55, R55, 0x1, -R5.reuse ;  /* 0x000000013737b824 */ /* 0x100fe200078e0a05 */
[C---:B------:R-:W-:Y:S01]  /*4040*/  ISETP.GT.U32.AND P3, PT, R5.reuse, R49, PT ;  /* 0x000000310500720c */ /* 0x040fe20003f64070 */
[----:B------:R-:W-:Y:S01]  /*4050*/  @!P0 IMAD.IADD R52, R52, 0x1, -R5 ;  /* 0x0000000134348824 */ /* 0x000fe200078e0a05 */
[C---:B------:R-:W-:Y:S01]  /*4060*/  ISETP.GT.U32.AND P0, PT, R5.reuse, R45, PT ;  /* 0x0000002d0500720c */ /* 0x040fe20003f04070 */
[----:B------:R-:W-:Y:S01]  /*4070*/  VIADD R189, R0, 0x5e ;  /* 0x0000005e00bd7836 */ /* 0x000fe20000000000 */
[----:B------:R-:W-:Y:S01]  /*4080*/  @!P1 IADD3 R54, R54, -R5, RZ ;  /* 0x8000000536369210 */ /* 0x000fe20007ffe0ff */
[----:B------:R-:W-:Y:S01]  /*4090*/  IMAD.MOV R14, RZ, RZ, -R9 ;  /* 0x000000ffff0e7224 */ /* 0x000fe200078e0a09 */
[----:B------:R-:W-:Y:S01]  /*40a0*/  ISETP.GT.U32.AND P1, PT, R5, R48, PT ;  /* 0x000000300500720c */ /* 0x000fe20003f24070 */
[C---:B------:R-:W-:Y:S01]  /*40b0*/  IMAD.HI.U32 R11, R2.reuse, R46, RZ ;  /* 0x0000002e020b7227 */ /* 0x040fe200078e00ff */
[----:B------:R-:W-:Y:S01]  /*40c0*/  IABS R41, R189 ;  /* 0x000000bd00297213 */ /* 0x000fe20000000000 */
[----:B------:R-:W-:Y:S02]  /*40d0*/  STL [R1+0xa1c], R190 ;  /* 0x000a1cbe01007387 */ /* 0x000fe40000100800 */
[----:B------:R-:W-:-:S02]  /*40e0*/  IMAD.HI.U32 R10, R2, R42, RZ ;  /* 0x0000002a020a7227 */ /* 0x000fc400078e00ff */
[----:B------:R-:W-:Y:S02]  /*40f0*/  STL [R1+0xa18], R189 ;  /* 0x000a18bd01007387 */ /* 0x000fe40000100800 */
[----:B------:R-:W-:Y:S02]  /*4100*/  IMAD.MOV R8, RZ, RZ, -R8 ;  /* 0x000000ffff087224 */ /* 0x000fe400078e0a08 */
[----:B------:R-:W-:Y:S01]  /*4110*/  VIADD R183, R0, 0x62 ;  /* 0x0000006200b77836 */ /* 0x000fe20000000000 */
[----:B------:R-:W-:Y:S01]  /*4120*/  STL [R1+0xa14], R188 ;  /* 0x000a14bc01007387 */ /* 0x000fe20000100800 */
[----:B------:R-:W-:-:S03]  /*4130*/  IMAD.HI.U32 R9, R2, R38, RZ ;  /* 0x0000002602097227 */ /* 0x000fc600078e00ff */
[----:B------:R-:W-:Y:S01]  /*4140*/  IABS R36, R183 ;  /* 0x000000b700247213 */ /* 0x000fe20000000000 */
[----:B------:R-:W-:Y:S02]  /*4150*/  IMAD.MOV R11, RZ, RZ, -R11 ;  /* 0x000000ffff0b7224 */ /* 0x000fe400078e0a0b */
[----:B------:R-:W-:Y:S02]  /*4160*/  IMAD.MOV R10, RZ, RZ, -R10 ;  /* 0x000000ffff0a7224 */ /* 0x000fe400078e0a0a */
[----:B------:R-:W-:Y:S02]  /*4170*/  IMAD R44, R5, R8, R44 ;  /* 0x00000008052c7224 */ /* 0x000fe400078e022c */
[----:B------:R-:W-:Y:S02]  /*4180*/  IMAD.MOV R9, RZ, RZ, -R9 ;  /* 0x000000ffff097224 */ /* 0x000fe400078e0a09 */
[C---:B------:R-:W-:Y:S02]  /*4190*/  VIADD R181, R0.reuse, 0x64 ;  /* 0x0000006400b57836 */ /* 0x040fe40000000000 */
[----:B------:R-:W-:-:S02]  /*41a0*/  VIADD R187, R0, 0x60 ;  /* 0x0000006000bb7836 */ /* 0x000fc40000000000 */
[----:B------:R-:W-:Y:S01]  /*41b0*/  IMAD.HI.U32 R7, R2, R40, RZ ;  /* 0x0000002802077227 */ /* 0x000fe200078e00ff */
[----:B------:R-:W-:Y:S02]  /*41c0*/  IABS R32, R181 ;  /* 0x000000b500207213 */ /* 0x000fe40000000000 */
[----:B------:R-:W-:Y:S01]  /*41d0*/  IABS R39, R187 ;  /* 0x000000bb00277213 */ /* 0x000fe20000000000 */
[C---:B------:R-:W-:Y:S01]  /*41e0*/  IMAD R46, R5.reuse, R11, R46 ;  /* 0x0000000b052e7224 */ /* 0x040fe200078e022e */
[----:B------:R-:W-:Y:S01]  /*41f0*/  STL [R1+0xa10], R187 ;  /* 0x000a10bb01007387 */ /* 0x000fe20000100800 */
[C---:B------:R-:W-:Y:S02]  /*4200*/  IMAD R43, R5.reuse, R14, R43 ;  /* 0x0000000e052b7224 */ /* 0x040fe400078e022b */
[C---:B------:R-:W-:Y:S01]  /*4210*/  IMAD R42, R5.reuse, R10, R42 ;  /* 0x0000000a052a7224 */ /* 0x040fe200078e022a */
[----:B------:R-:W-:Y:S01]  /*4220*/  STL [R1+0xa0c], R186 ;  /* 0x000a0cba01007387 */ /* 0x000fe20000100800 */
[----:B------:R-:W-:-:S02]  /*4230*/  IMAD R38, R5, R9, R38 ;  /* 0x0000000905267224 */ /* 0x000fc400078e0226 */
[----:B------:R-:W-:Y:S01]  /*4240*/  @!P5 IMAD.IADD R51, R51, 0x1, -R5 ;  /* 0x000000013333d824 */ /* 0x000fe200078e0a05 */
[----:B------:R-:W-:Y:S01]  /*4250*/  ISETP.GT.U32.AND P5, PT, R5, R44, PT ;  /* 0x0000002c0500720c */ /* 0x000fe20003fa4070 */
[C---:B------:R-:W-:Y:S01]  /*4260*/  IMAD.HI.U32 R11, R2.reuse, R41, RZ ;  /* 0x00000029020b7227 */ /* 0x040fe200078e00ff */
[----:B------:R-:W-:Y:S03]  /*4270*/  STL [R1+0xa08], R183 ;  /* 0x000a08b701007387 */ /* 0x000fe60000100800 */
[----:B------:R-:W-:Y:S01]  /*4280*/  IMAD.MOV R7, RZ, RZ, -R7 ;  /* 0x000000ffff077224 */ /* 0x000fe200078e0a07 */
[----:B------:R-:W-:Y:S01]  /*4290*/  STL [R1+0xa04], R182 ;  /* 0x000a04b601007387 */ /* 0x000fe20000100800 */
[----:B------:R-:W-:-:S03]  /*42a0*/  IMAD.HI.U32 R10, R2, R36, RZ ;  /* 0x00000024020a7227 */ /* 0x000fc600078e00ff */
[----:B------:R-:W-:Y:S01]  /*42b0*/  STL [R1+0xa00], R181 ;  /* 0x000a00b501007387 */ /* 0x000fe20000100800 */
[--C-:B------:R-:W-:Y:S02]  /*42c0*/  @!P6 IMAD.IADD R47, R47, 0x1, -R5.reuse ;  /* 0x000000012f2fe824 */ /* 0x100fe400078e0a05 */
        /* <DEDUP_REMOVED lines=9> */
[C---:B------:R-:W-:Y:S01]  /*4360*/  ISETP.GT.U32.AND P6, PT, R5.reuse, R47, PT ;  /* 0x0000002f0500720c */ /* 0x040fe20003fc4070 */
[----:B------:R-:W-:-:S02]  /*4370*/  IMAD R40, R5, R7, R40 ;  /* 0x0000000705287224 */ /* 0x000fc400078e0228 */
[----:B------:R-:W-:-:S04]  /*4380*/  IMAD.HI.U32 R11, R2, R34, RZ ;  /* 0x00000022020b7227 */ /* 0x000fc800078e00ff */
[----:B------:R-:W-:Y:S02]  /*4390*/  IMAD.MOV R10, RZ, RZ, -R10 ;  /* 0x000000ffff0a7224 */ /* 0x000fe400078e0a0a */
[----:B------:R-:W-:Y:S02]  /*43a0*/  VIADD R180, R0, 0x65 ;  /* 0x0000006500b47836 */ /* 0x000fe40000000000 */
[----:B------:R-:W-:-:S03]  /*43b0*/  IMAD.HI.U32 R7, R2, R32, RZ ;  /* 0x0000002002077227 */ /* 0x000fc600078e00ff */
[----:B------:R-:W-:Y:S01]  /*43c0*/  IABS R30, R180 ;  /* 0x000000b4001e7213 */ /* 0x000fe20000000000 */
[----:B------:R-:W-:Y:S01]  /*43d0*/  IMAD.HI.U32 R8, R2, R39, RZ ;  /* 0x0000002702087227 */ /* 0x000fe200078e00ff */
[----:B------:R-:W-:Y:S03]  /*43e0*/  STL [R1+0x9fc], R180 ;  /* 0x0009fcb401007387 */ /* 0x000fe60000100800 */
[C---:B------:R-:W-:Y:S02]  /*43f0*/  IMAD R41, R5.reuse, R16, R41 ;  /* 0x0000001005297224 */ /* 0x040fe400078e0229 */
[----:B------:R-:W-:Y:S02]  /*4400*/  IMAD.MOV R11, RZ, RZ, -R11 ;  /* 0x000000ffff0b7224 */ /* 0x000fe400078e0a0b */
[----:B------:R-:W-:Y:S02]  /*4410*/  IMAD R36, R5, R10, R36 ;  /* 0x0000000a05247224 */ /* 0x000fe400078e0224 */
[----:B------:R-:W-:-:S02]  /*4420*/  IMAD.MOV R7, RZ, RZ, -R7 ;  /* 0x000000ffff077224 */ /* 0x000fc400078e0a07 */
[----:B------:R-:W-:Y:S02]  /*4430*/  IMAD.MOV R8, RZ, RZ, -R8 ;  /* 0x000000ffff087224 */ /* 0x000fe400078e0a08 */
[C---:B------:R-:W-:Y:S02]  /*4440*/  IMAD R34, R5.reuse, R11, R34 ;  /* 0x0000000b05227224 */ /* 0x040fe400078e0222 */
[C---:B------:R-:W-:Y:S02]  /*4450*/  IMAD R32, R5.reuse, R7, R32 ;  /* 0x0000000705207224 */ /* 0x040fe400078e0220 */
[--C-:B------:R-:W-:Y:S01]  /*4460*/  @!P1 IMAD.IADD R48, R48, 0x1, -R5.reuse ;  /* 0x0000000130309824 */ /* 0x100fe200078e0a05 */
[C---:B------:R-:W-:Y:S01]  /*4470*/  ISETP.GT.U32.AND P1, PT, R5.reuse, R41, PT ;  /* 0x000000290500720c */ /* 0x040fe20003f24070 */
[----:B------:R-:W-:Y:S01]  /*4480*/  @!P5 IMAD.IADD R44, R44, 0x1, -R5 ;  /* 0x000000012c2cd824 */ /* 0x000fe200078e0a05 */
[C---:B------:R-:W-:Y:S01]  /*4490*/  ISETP.GT.U32.AND P5, PT, R5.reuse, R36, PT ;  /* 0x000000240500720c */ /* 0x040fe20003fa4070 */
[----:B------:R-:W-:-:S02]  /*44a0*/  IMAD R39, R5, R8, R39 ;  /* 0x0000000805277224 */ /* 0x000fc400078e0227 */
[----:B------:R-:W-:Y:S02]  /*44b0*/  VIADD R178, R0, 0x67 ;  /* 0x0000006700b27836 */ /* 0x000fe40000000000 */
[----:B------:R-:W-:-:S03]  /*44c0*/  IMAD.HI.U32 R8, R2, R30, RZ ;  /* 0x0000001e02087227 */ /* 0x000fc600078e00ff */
        /* <DEDUP_REMOVED lines=11> */
[----:B------:R-:W-:Y:S01]  /*4580*/  @!P6 IMAD.IADD R47, R47, 0x1, -R5 ;  /* 0x000000012f2fe824 */ /* 0x000fe200078e0a05 */
[----:B------:R-:W-:Y:S01]  /*4590*/  ISETP.GT.U32.AND P6, PT, R5, R40, PT ;  /* 0x000000280500720c */ /* 0x000fe20003fc4070 */
[----:B------:R-:W-:-:S02]  /*45a0*/  VIADD R177, R0, 0x68 ;  /* 0x0000006800b17836 */ /* 0x000fc40000000000 */
[C---:B------:R-:W-:Y:S02]  /*45b0*/  IMAD R30, R5.reuse, R8, R30 ;  /* 0x00000008051e7224 */ /* 0x040fe400078e021e */
[----:B------:R-:W-:Y:S01]  /*45c0*/  VIADD R173, R0, 0x6c ;  /* 0x0000006c00ad7836 */ /* 0x000fe20000000000 */
[----:B------:R-:W-:Y:S01]  /*45d0*/  IABS R24, R177 ;  /* 0x000000b100187213 */ /* 0x000fe20000000000 */
[----:B------:R-:W-:Y:S01]  /*45e0*/  IMAD.HI.U32 R10, R2, R26, RZ ;  /* 0x0000001a020a7227 */ /* 0x000fe200078e00ff */
[C---:B------:R-:W-:Y:S02]  /*45f0*/  ISETP.GT.U32.AND P1, PT, R5.reuse, R30, PT ;  /* 0x0000001e0500720c */ /* 0x040fe40003f24070 */
[----:B------:R-:W-:Y:S01]  /*4600*/  IABS R16, R173 ;  /* 0x000000ad00107213 */ /* 0x000fe20000000000 */
[----:B------:R-:W-:Y:S02]  /*4610*/  VIADD R179, R0, 0x66 ;  /* 0x0000006600b37836 */ /* 0x000fe40000000000 */
[--C-:B------:R-:W-:Y:S01]  /*4620*/  @!P5 IMAD.IADD R36, R36, 0x1, -R5.reuse ;  /* 0x000000012424d824 */ /* 0x100fe200078e0a05 */
[C---:B------:R-:W-:Y:S01]  /*4630*/  ISETP.GT.U32.AND P5, PT, R5.reuse, R43, PT ;  /* 0x0000002b0500720c */ /* 0x040fe20003fa4070 */
[----:B------:R-:W-:Y:S01]  /*4640*/  IMAD.MOV R10, RZ, RZ, -R10 ;  /* 0x000000ffff0a7224 */ /* 0x000fe200078e0a0a */
[----:B------:R-:W-:Y:S01]  /*4650*/  IABS R28, R179 ;  /* 0x000000b3001c7213 */ /* 0x000fe20000000000 */
[--C-:B------:R-:W-:Y:S01]  /*4660*/  @!P2 IMAD.IADD R46, R46, 0x1, -R5.reuse ;  /* 0x000000012e2ea824 */ /* 0x100fe200078e0a05 */
[----:B------:R-:W-:Y:S01]  /*4670*/  STL [R1+0x9f8], R179 ;  /* 0x0009f8b301007387 */ /* 0x000fe20000100800 */
[--C-:B------:R-:W-:Y:S01]  /*4680*/  @!P4 IMAD.IADD R34, R34, 0x1, -R5.reuse ;  /* 0x000000012222c824 */ /* 0x100fe200078e0a05 */
[C---:B------:R-:W-:Y:S01]  /*4690*/  ISETP.GT.U32.AND P4, PT, R5.reuse, R42, PT ;  /* 0x0000002a0500720c */ /* 0x040fe20003f84070 */
[--C-:B------:R-:W-:Y:S01]  /*46a0*/  @!P3 IMAD.IADD R32, R32, 0x1, -R5.reuse ;  /* 0x000000012020b824 */ /* 0x100fe200078e0a05 */
[C---:B------:R-:W-:Y:S01]  /*46b0*/  ISETP.GT.U32.AND P3, PT, R5.reuse, R41, PT ;  /* 0x000000290500720c */ /* 0x040fe20003f64070 */
[----:B------:R-:W-:Y:S01]  /*46c0*/  @!P0 IMAD.IADD R44, R44, 0x1, -R5 ;  /* 0x000000012c2c8824 */ /* 0x000fe200078e0a05 */
[C---:B------:R-:W-:Y:S01]  /*46d0*/  ISETP.GT.U32.AND P0, PT, R5.reuse, R38, PT ;  /* 0x000000260500720c */ /* 0x040fe20003f04070 */
[C---:B------:R-:W-:Y:S01]  /*46e0*/  IMAD R26, R5.reuse, R10, R26 ;  /* 0x0000000a051a7224 */ /* 0x040fe200078e021a */
[----:B------:R-:W-:Y:S01]  /*46f0*/  STL [R1+0x9e4], R178 ;  /* 0x0009e4b201007387 */ /* 0x000fe20000100800 */
[----:B------:R-:W-:Y:S01]  /*4700*/  IMAD.HI.U32 R11, R2, R24, RZ ;  /* 0x00000018020b7227 */ /* 0x000fe200078e00ff */
[----:B------:R-:W-:-:S02]  /*4710*/  ISETP.GT.U32.AND P2, PT, R5, R39, PT ;  /* 0x000000270500720c */ /* 0x000fc40003f44070 */
[----:B------:R-:W-:Y:S01]  /*4720*/  STL [R1+0x9e0], R177 ;  /* 0x0009e0b101007387 */ /* 0x000fe20000100800 */
[C---:B------:R-:W-:Y:S02]  /*4730*/  VIADD R176, R0.reuse, 0x69 ;  /* 0x0000006900b07836 */ /* 0x040fe40000000000 */
[----:B------:R-:W-:Y:S01]  /*4740*/  VIADD R175, R0, 0x6a ;  /* 0x0000006a00af7836 */ /* 0x000fe20000000000 */
[----:B------:R-:W-:Y:S01]  /*4750*/  @!P4 IADD3 R42, R42, -R5, RZ ;  /* 0x800000052a2ac210 */ /* 0x000fe20007ffe0ff */
[----:B------:R-:W-:Y:S01]  /*4760*/  IMAD.HI.U32 R10, R2, R16, RZ ;  /* 0x00000010020a7227 */ /* 0x000fe200078e00ff */
[----:B------:R-:W-:Y:S01]  /*4770*/  IABS R22, R176 ;  /* 0x000000b000167213 */ /* 0x000fe20000000000 */
[----:B------:R-:W-:Y:S01]  /*4780*/  STL [R1+0x9dc], R176 ;  /* 0x0009dcb001007387 */ /* 0x000fe20000100800 */
[----:B------:R-:W-:Y:S01]  /*4790*/  IABS R20, R175 ;  /* 0x000000af00147213 */ /* 0x000fe20000000000 */
[----:B------:R-:W-:Y:S01]  /*47a0*/  @!P6 IMAD.IADD R40, R40, 0x1, -R5 ;  /* 0x000000012828e824 */ /* 0x000fe200078e0a05 */
[C---:B------:R-:W-:Y:S01]  /*47b0*/  ISETP.GT.U32.AND P6, PT, R5.reuse, R46, PT ;  /* 0x0000002e0500720c */ /* 0x040fe20003fc4070 */
[----:B------:R-:W-:Y:S01]  /*47c0*/  IMAD.HI.U32 R9, R2, R28, RZ ;  /* 0x0000001c02097227 */ /* 0x000fe200078e00ff */
[----:B------:R-:W-:Y:S01]  /*47d0*/  ISETP.GT.U32.AND P4, PT, R5, R34, PT ;  /* 0x000000220500720c */ /* 0x000fe20003f84070 */
[----:B------:R-:W-:Y:S02]  /*47e0*/  STL [R1+0x9d8], R175 ;  /* 0x0009d8af01007387 */ /* 0x000fe40000100800 */
[----:B------:R-:W-:Y:S01]  /*47f0*/  IMAD.MOV R11, RZ, RZ, -R11 ;  /* 0x000000ffff0b7224 */ /* 0x000fe200078e0a0b */
[----:B------:R-:W-:Y:S01]  /*4800*/  IADD3 R9, -R9, RZ, RZ ;  /* 0x000000ff09097210 */ /* 0x000fe20007ffe1ff */
[----:B------:R-:W-:-:S02]  /*4810*/  VIADD R174, R0, 0x6b ;  /* 0x0000006b00ae7836 */ /* 0x000fc40000000000 */
[----:B------:R-:W-:Y:S02]  /*4820*/  IMAD.MOV R10, RZ, RZ, -R10 ;  /* 0x000000ffff0a7224 */ /* 0x000fe400078e0a0a */
[C---:B------:R-:W-:Y:S01]  /*4830*/  VIADD R170, R0.reuse, 0x6f ;  /* 0x0000006f00aa7836 */ /* 0x040fe20000000000 */
[----:B------:R-:W-:Y:S01]  /*4840*/  IABS R18, R174 ;  /* 0x000000ae00127213 */ /* 0x000fe20000000000 */
[C---:B------:R-:W-:Y:S01]  /*4850*/  IMAD R24, R5.reuse, R11, R24 ;  /* 0x0000000b05187224 */ /* 0x040fe200078e0218 */
[----:B------:R-:W-:Y:S01]  /*4860*/  STL [R1+0x9d4], R174 ;  /* 0x0009d4ae01007387 */ /* 0x000fe20000100800 */
[----:B------:R-:W-:Y:S02]  /*4870*/  VIADD R172, R0, 0x6d ;  /* 0x0000006d00ac7836 */ /* 0x000fe40000000000 */
[C---:B------:R-:W-:Y:S01]  /*4880*/  IMAD R16, R5.reuse, R10, R16 ;  /* 0x0000000a05107224 */ /* 0x040fe200078e0210 */
[----:B------:R-:W-:Y:S01]  /*4890*/  IABS R10, R170 ;  /* 0x000000aa000a7213 */ /* 0x000fe20000000000 */
[--C-:B------:R-:W-:Y:S01]  /*48a0*/  @!P1 IMAD.IADD R30, R30, 0x1, -R5.reuse ;  /* 0x000000011e1e9824 */ /* 0x100fe200078e0a05 */
[----:B------:R-:W-:Y:S01]  /*48b0*/  ISETP.GT.U32.AND P1, PT, R5, R40, PT ;  /* 0x000000280500720c */ /* 0x000fe20003f24070 */
[----:B------:R-:W-:Y:S01]  /*48c0*/  @!P5 IMAD.IADD R43, R43, 0x1, -R5 ;  /* 0x000000012b2bd824 */ /* 0x000fe200078e0a05 */
[----:B------:R-:W-:Y:S01]  /*48d0*/  ISETP.GT.U32.AND P5, PT, R5, R36, PT ;  /* 0x000000240500720c */ /* 0x000fe20003fa4070 */
[C---:B------:R-:W-:Y:S01]  /*48e0*/  IMAD.HI.U32 R7, R2.reuse, R22, RZ ;  /* 0x0000001602077227 */ /* 0x040fe200078e00ff */
[----:B------:R-:W-:Y:S01]  /*48f0*/  IABS R14, R172 ;  /* 0x000000ac000e7213 */ /* 0x000fe20000000000 */
[----:B------:R-:W-:Y:S02]  /*4900*/  STL [R1+0x9d0], R173 ;  /* 0x0009d0ad01007387 */ /* 0x000fe40000100800 */
[----:B------:R-:W-:-:S02]  /*4910*/  IMAD.HI.U32 R8, R2, R20, RZ ;  /* 0x0000001402087227 */ /* 0x000fc400078e00ff */
[----:B------:R-:W-:Y:S02]  /*4920*/  STL [R1+0x9cc], R172 ;  /* 0x0009ccac01007387 */ /* 0x000fe40000100800 */
[--C-:B------:R-:W-:Y:S01]  /*4930*/  @!P3 IMAD.IADD R41, R41, 0x1, -R5.reuse ;  /* 0x000000012929b824 */ /* 0x100fe200078e0a05 */
[C---:B------:R-:W-:Y:S01]  /*4940*/  ISETP.GT.U32.AND P3, PT, R5.reuse, R30, PT ;  /* 0x0000001e0500720c */ /* 0x040fe20003f64070 */
[----:B------:R-:W-:Y:S01]  /*4950*/  @!P0 IMAD.IADD R38, R38, 0x1, -R5 ;  /* 0x0000000126268824 */ /* 0x000fe200078e0a05 */
[C---:B------:R-:W-:Y:S01]  /*4960*/  ISETP.GT.U32.AND P0, PT, R5.reuse, R24, PT ;  /* 0x000000180500720c */ /* 0x040fe20003f04070 */
[----:B------:R-:W-:Y:S01]  /*4970*/  IMAD R28, R5, R9, R28 ;  /* 0x00000009051c7224 */ /* 0x000fe200078e021c */
[----:B------:R-:W-:Y:S01]  /*4980*/  STL [R1+0x9c8], R171 ;  /* 0x0009c8ab01007387 */ /* 0x000fe20000100800 */
[----:B------:R-:W-:-:S03]  /*4990*/  IMAD.HI.U32 R9, R2, R18, RZ ;  /* 0x0000001202097227 */ /* 0x000fc600078e00ff */
[----:B------:R-:W-:Y:S01]  /*49a0*/  STL [R1+0x9c4], R170 ;  /* 0x0009c4aa01007387 */ /* 0x000fe20000100800 */
[----:B------:R-:W-:Y:S02]  /*49b0*/  IMAD.MOV R7, RZ, RZ, -R7 ;  /* 0x000000ffff077224 */ /* 0x000fe400078e0a07 */
[----:B------:R-:W-:Y:S02]  /*49c0*/  IMAD.MOV R8, RZ, RZ, -R8 ;  /* 0x000000ffff087224 */ /* 0x000fe400078e0a08 */
[----:B------:R-:W-:Y:S02]  /*49d0*/  VIADD R169, R0, 0x70 ;  /* 0x0000007000a97836 */ /* 0x000fe40000000000 */
[----:B------:R-:W-:-:S03]  /*49e0*/  IMAD.HI.U32 R13, R2, R10, RZ ;  /* 0x0000000a020d7227 */ /* 0x000fc600078e00ff */
[----:B------:R-:W-:Y:S01]  /*49f0*/  STL [R1+0x9c0], R169 ;  /* 0x0009c0a901007387 */ /* 0x000fe20000100800 */
[----:B------:R-:W-:Y:S01]  /*4a00*/  @!P6 IMAD.IADD R46, R46, 0x1, -R5 ;  /* 0x000000012e2ee824 */ /* 0x000fe200078e0a05 */
[----:B------:R-:W-:Y:S01]  /*4a10*/  ISETP.GT.U32.AND P6, PT, R5, R32, PT ;  /* 0x000000200500720c */ /* 0x000fe20003fc4070 */
[----:B------:R-:W-:-:S04]  /*4a20*/  IMAD.HI.U32 R11, R2, R14, RZ ;  /* 0x0000000e020b7227 */ /* 0x000fc800078e00ff */
[----:B------:R-:W-:Y:S02]  /*4a30*/  IMAD.MOV R9, RZ, RZ, -R9 ;  /* 0x000000ffff097224 */ /* 0x000fe400078e0a09 */
[C---:B------:R-:W-:Y:S02]  /*4a40*/  IMAD R22, R5.reuse, R7, R22 ;  /* 0x0000000705167224 */ /* 0x040fe400078e0216 */
[C---:B------:R-:W-:Y:S01]  /*4a50*/  IMAD R20, R5.reuse, R8, R20 ;  /* 0x0000000805147224 */ /* 0x040fe200078e0214 */
[----:B------:R-:W-:Y:S01]  /*4a60*/  IABS R8, R169 ;  /* 0x000000a900087213 */ /* 0x000fe20000000000 */
[C---:B------:R-:W-:Y:S02]  /*4a70*/  VIADD R168, R0.reuse, 0x71 ;  /* 0x0000007100a87836 */ /* 0x040fe40000000000 */
[----:B------:R-:W-:Y:S02]  /*4a80*/  IMAD.MOV R13, RZ, RZ, -R13 ;  /* 0x000000ffff0d7224 */ /* 0x000fe400078e0a0d */
[----:B------:R-:W-:Y:S01]  /*4a90*/  IMAD.MOV R11, RZ, RZ, -R11 ;  /* 0x000000ffff0b7224 */ /* 0x000fe200078e0a0b */
[----:B------:R-:W-:Y:S01]  /*4aa0*/  STL [R1+0x9bc], R168 ;  /* 0x0009bca801007387 */ /* 0x000fe20000100800 */
[----:B------:R-:W-:Y:S01]  /*4ab0*/  IMAD R18, R5, R9, R18 ;  /* 0x0000000905127224 */ /* 0x000fe200078e0212 */
[----:B------:R-:W-:Y:S01]  /*4ac0*/  IABS R9, R168 ;  /* 0x000000a800097213 */ /* 0x000fe20000000000 */
[----:B------:R-:W-:-:S02]  /*4ad0*/  VIADD R167, R0, 0x72 ;  /* 0x0000007200a77836 */ /* 0x000fc40000000000 */
[C---:B------:R-:W-:Y:S02]  /*4ae0*/  IMAD R10, R5.reuse, R13, R10 ;  /* 0x0000000d050a7224 */ /* 0x040fe400078e020a */
[--C-:B------:R-:W-:Y:S01]  /*4af0*/  @!P1 IMAD.IADD R40, R40, 0x1, -R5.reuse ;  /* 0x0000000128289824 */ /* 0x100fe200078e0a05 */
[C---:B------:R-:W-:Y:S01]  /*4b00*/  ISETP.GT.U32.AND P1, PT, R5.reuse, R28, PT ;  /* 0x0000001c0500720c */ /* 0x040fe20003f24070 */
[--C-:B------:R-:W-:Y:S01]  /*4b10*/  @!P5 IMAD.IADD R36, R36, 0x1, -R5.reuse ;  /* 0x000000012424d824 */ /* 0x100fe200078e0a05 */
[C---:B------:R-:W-:Y:S01]  /*4b20*/  ISETP.GT.U32.AND P5, PT, R5.reuse, R22, PT ;  /* 0x000000160500720c */ /* 0x040fe20003fa4070 */
[----:B------:R-:W-:Y:S01]  /*4b30*/  IMAD.HI.U32 R15, R2, R8, RZ ;  /* 0x00000008020f7227 */ /* 0x000fe200078e00ff */
[----:B------:R-:W-:Y:S03]  /*4b40*/  STL [R1+0x9b8], R167 ;  /* 0x0009b8a701007387 */ /* 0x000fe60000100800 */
[C---:B------:R-:W-:Y:S01]  /*4b50*/  IMAD R14, R5.reuse, R11, R14 ;  /* 0x0000000b050e7224 */ /* 0x040fe200078e020e */
[----:B------:R-:W-:Y:S01]  /*4b60*/  IABS R11, R167 ;  /* 0x000000a7000b7213 */ /* 0x000fe20000000000 */
[--C-:B------:R-:W-:Y:S01]  /*4b70*/  @!P4 IMAD.IADD R34, R34, 0x1, -R5.reuse ;  /* 0x000000012222c824 */ /* 0x100fe200078e0a05 */
[C---:B------:R-:W-:Y:S01]  /*4b80*/  ISETP.GT.U32.AND P4, PT, R5.reuse, R20, PT ;  /* 0x000000140500720c */ /* 0x040fe20003f84070 */
[--C-:B------:R-:W-:Y:S01]  /*4b90*/  @!P3 IMAD.IADD R30, R30, 0x1, -R5.reuse ;  /* 0x000000011e1eb824 */ /* 0x100fe200078e0a05 */
[C---:B------:R-:W-:Y:S01]  /*4ba0*/  ISETP.GT.U32.AND P3, PT, R5.reuse, R16, PT ;  /* 0x000000100500720c */ /* 0x040fe20003f64070 */
[----:B------:R-:W-:Y:S01]  /*4bb0*/  @!P0 IMAD.IADD R24, R24, 0x1, -R5 ;  /* 0x0000000118188824 */ /* 0x000fe200078e0a05 */
[----:B------:R-:W-:Y:S01]  /*4bc0*/  ISETP.GT.U32.AND P0, PT, R5, R10, PT ;  /* 0x0000000a0500720c */ /* 0x000fe20003f04070 */
[----:B------:R-:W-:-:S02]  /*4bd0*/  IMAD.MOV.U32 R154, RZ, RZ, R17 ;  /* 0x000000ffff9a7224 */ /* 0x000fc400078e0011 */
[----:B------:R-:W-:-:S04]  /*4be0*/  IMAD.HI.U32 R17, R2, R9, RZ ;  /* 0x0000000902117227 */ /* 0x000fc800078e00ff */
[----:B------:R-:W-:Y:S02]  /*4bf0*/  IMAD.MOV R15, RZ, RZ, -R15 ;  /* 0x000000ffff0f7224 */ /* 0x000fe400078e0a0f */
[----:B------:R-:W-:Y:S01]  /*4c00*/  VIADD R165, R0, 0x74 ;  /* 0x0000007400a57836 */ /* 0x000fe20000000000 */
[----:B------:R-:W-:Y:S01]  /*4c10*/  @!P4 IADD3 R20, R20, -R5, RZ ;  /* 0x800000051414c210 */ /* 0x000fe20007ffe0ff */
[----:B------:R-:W-:Y:S01]  /*4c20*/  @!P6 IMAD.IADD R32, R32, 0x1, -R5 ;  /* 0x000000012020e824 */ /* 0x000fe200078e0a05 */
[----:B------:R-:W-:Y:S01]  /*4c30*/  ISETP.GT.U32.AND P6, PT, R5, R18, PT ;  /* 0x000000120500720c */ /* 0x000fe20003fc4070 */
[----:B------:R-:W-:-:S04]  /*4c40*/  IMAD.HI.U32 R19, R2, R11, RZ ;  /* 0x0000000b02137227 */ /* 0x000fc800078e00ff */
[----:B------:R-:W-:Y:S02]  /*4c50*/  IMAD.MOV R138, RZ, RZ, -R17 ;  /* 0x000000ffff8a7224 */ /* 0x000fe400078e0a11 */
[C---:B------:R-:W-:Y:S01]  /*4c60*/  IMAD R8, R5.reuse, R15, R8 ;  /* 0x0000000f05087224 */ /* 0x040fe200078e0208 */
[----:B------:R-:W-:Y:S01]  /*4c70*/  IABS R15, R165 ;  /* 0x000000a5000f7213 */ /* 0x000fe20000000000 */
[----:B------:R-:W-:Y:S02]  /*4c80*/  VIADD R164, R0, 0x75 ;  /* 0x0000007500a47836 */ /* 0x000fe40000000000 */
[----:B------:R-:W-:Y:S01]  /*4c90*/  IMAD.MOV R140, RZ, RZ, -R19 ;  /* 0x000000ffff8c7224 */ /* 0x000fe200078e0a13 */
[----:B------:R-:W-:Y:S01]  /*4ca0*/  IABS R19, R163 ;  /* 0x000000a300137213 */ /* 0x000fe20000000000 */
[C---:B------:R-:W-:Y:S01]  /*4cb0*/  IMAD R9, R5.reuse, R138, R9 ;  /* 0x0000008a05097224 */ /* 0x040fe200078e0209 */
[----:B------:R-:W-:Y:S01]  /*4cc0*/  IABS R17, R164 ;  /* 0x000000a400117213 */ /* 0x000fe20000000000 */
[--C-:B------:R-:W-:Y:S01]  /*4cd0*/  @!P1 IMAD.IADD R28, R28, 0x1, -R5.reuse ;  /* 0x000000011c1c9824 */ /* 0x100fe200078e0a05 */
[C---:B------:R-:W-:Y:S01]  /*4ce0*/  ISETP.GT.U32.AND P1, PT, R5.reuse, R14, PT ;  /* 0x0000000e0500720c */ /* 0x040fe20003f24070 */
[----:B------:R-:W-:Y:S01]  /*4cf0*/  @!P5 IMAD.IADD R22, R22, 0x1, -R5 ;  /* 0x000000011616d824 */ /* 0x000fe200078e0a05 */
[C---:B------:R-:W-:Y:S01]  /*4d00*/  ISETP.GT.U32.AND P4, PT, R5.reuse, R9, PT ;  /* 0x000000090500720c */ /* 0x040fe20003f84070 */
[----:B------:R-:W-:Y:S01]  /*4d10*/  VIADD R161, R0, 0x78 ;  /* 0x0000007800a17836 */ /* 0x000fe20000000000 */
[----:B------:R-:W-:Y:S01]  /*4d20*/  ISETP.GT.U32.AND P5, PT, R5, R8, PT ;  /* 0x000000080500720c */ /* 0x000fe20003fa4070 */
[----:B------:R-:W-:-:S03]  /*4d30*/  IMAD.HI.U32 R27, R2, R15, RZ ;  /* 0x0000000f021b7227 */ /* 0x000fc600078e00ff */
[----:B------:R-:W-:Y:S01]  /*4d40*/  IABS R35, R161 ;  /* 0x000000a100237213 */ /* 0x000fe20000000000 */
[C---:B------:R-:W-:Y:S02]  /*4d50*/  IMAD R11, R5.reuse, R140, R11 ;  /* 0x0000008c050b7224 */ /* 0x040fe400078e020b */
[--C-:B------:R-:W-:Y:S01]  /*4d60*/  @!P3 IMAD.IADD R16, R16, 0x1, -R5.reuse ;  /* 0x000000011010b824 */ /* 0x100fe200078e0a05 */
[C---:B------:R-:W-:Y:S01]  /*4d70*/  ISETP.GT.U32.AND P3, PT, R5.reuse, R28, PT ;  /* 0x0000001c0500720c */ /* 0x040fe20003f64070 */
[----:B------:R-:W-:Y:S01]  /*4d80*/  @!P0 IMAD.IADD R10, R10, 0x1, -R5 ;  /* 0x000000010a0a8824 */ /* 0x000fe200078e0a05 */
[C---:B------:R-:W-:Y:S01]  /*4d90*/  ISETP.GT.U32.AND P0, PT, R5.reuse, R22, PT ;  /* 0x000000160500720c */ /* 0x040fe20003f04070 */
[----:B------:R-:W-:Y:S02]  /*4da0*/  IMAD.MOV R27, RZ, RZ, -R27 ;  /* 0x000000ffff1b7224 */ /* 0x000fe400078e0a1b */
[----:B------:R-:W-:Y:S02]  /*4db0*/  VIADD R160, R0, 0x79 ;  /* 0x0000007900a07836 */ /* 0x000fe40000000000 */
[----:B------:R-:W-:Y:S01]  /*4dc0*/  @!P6 IMAD.IADD R18, R18, 0x1, -R5 ;  /* 0x000000011212e824 */ /* 0x000fe200078e0a05 */
[----:B------:R-:W-:Y:S01]  /*4dd0*/  ISETP.GT.U32.AND P6, PT, R5, R11, PT ;  /* 0x0000000b0500720c */ /* 0x000fe20003fc4070 */
[----:B------:R-:W-:Y:S01]  /*4de0*/  IMAD.HI.U32 R25, R2, R17, RZ ;  /* 0x0000001102197227 */ /* 0x000fe200078e00ff */
[----:B------:R-:W-:-:S03]  /*4df0*/  IABS R33, R160 ;  /* 0x000000a000217213 */ /* 0x000fc60000000000 */
[----:B------:R-:W-:Y:S02]  /*4e00*/  VIADD R166, R0, 0x73 ;  /* 0x0000007300a67836 */ /* 0x000fe40000000000 */
[----:B------:R-:W-:Y:S02]  /*4e10*/  IMAD R15, R5, R27, R15 ;  /* 0x0000001b050f7224 */ /* 0x000fe400078e020f */
[----:B------:R-:W-:Y:S01]  /*4e20*/  IMAD.HI.U32 R27, R2, R35, RZ ;  /* 0x00000023021b7227 */ /* 0x000fe200078e00ff */
[----:B------:R-:W-:Y:S01]  /*4e30*/  IABS R13, R166 ;  /* 0x000000a6000d7213 */ /* 0x000fe20000000000 */
[----:B------:R-:W-:Y:S02]  /*4e40*/  STL [R1+0x9b4], R166 ;  /* 0x0009b4a601007387 */ /* 0x000fe40000100800 */
[----:B------:R-:W-:Y:S02]  /*4e50*/  IMAD.MOV R25, RZ, RZ, -R25 ;  /* 0x000000ffff197224 */ /* 0x000fe400078e0a19 */
[----:B------:R-:W-:Y:S01]  /*4e60*/  IMAD.MOV R27, RZ, RZ, -R27 ;  /* 0x000000ffff1b7224 */ /* 0x000fe200078e0a1b */
[----:B------:R-:W-:Y:S01]  /*4e70*/  STL [R1+0x9b0], R165 ;  /* 0x0009b0a501007387 */ /* 0x000fe20000100800 */
[----:B------:R-:W-:-:S02]  /*4e80*/  VIADD R157, R0, 0x7c ;  /* 0x0000007c009d7836 */ /* 0x000fc40000000000 */
[----:B------:R-:W-:Y:S01]  /*4e90*/  IMAD R17, R5, R25, R17 ;  /* 0x0000001905117224 */ /* 0x000fe200078e0211 */
[----:B------:R-:W-:Y:S01]  /*4ea0*/  STL [R1+0x9ac], R164 ;  /* 0x0009aca401007387 */ /* 0x000fe20000100800 */
[----:B------:R-:W-:-:S03]  /*4eb0*/  IMAD.HI.U32 R25, R2, R33, RZ ;  /* 0x0000002102197227 */ /* 0x000fc600078e00ff */
[----:B------:R-:W-:Y:S01]  /*4ec0*/  STL [R1+0x9a8], R163 ;  /* 0x0009a8a301007387 */ /* 0x000fe20000100800 */
[--C-:B------:R-:W-:Y:S01]  /*4ed0*/  @!P4 IMAD.IADD R9, R9, 0x1, -R5.reuse ;  /* 0x000000010909c824 */ /* 0x100fe200078e0a05 */
[----:B------:R-:W-:Y:S01]  /*4ee0*/  IADD3 R25, -R25, RZ, RZ ;  /* 0x000000ff19197210 */ /* 0x000fe20007ffe1ff */
[--C-:B------:R-:W-:Y:S01]  /*4ef0*/  @!P3 IMAD.IADD R28, R28, 0x1, -R5.reuse ;  /* 0x000000011c1cb824 */ /* 0x100fe200078e0a05 */
[C---:B------:R-:W-:Y:S01]  /*4f00*/  ISETP.GT.U32.AND P3, PT, R5.reuse, R16, PT ;  /* 0x000000100500720c */ /* 0x040fe20003f64070 */
[----:B------:R-:W-:Y:S01]  /*4f10*/  @!P0 IMAD.IADD R22, R22, 0x1, -R5 ;  /* 0x0000000116168824 */ /* 0x000fe200078e0a05 */
[C---:B------:R-:W-:Y:S01]  /*4f20*/  ISETP.GT.U32.AND P0, PT, R5.reuse, R10, PT ;  /* 0x0000000a0500720c */ /* 0x040fe20003f04070 */
[C---:B------:R-:W-:Y:S01]  /*4f30*/  IMAD R35, R5.reuse, R27, R35 ;  /* 0x0000001b05237224 */ /* 0x040fe200078e0223 */
[----:B------:R-:W-:Y:S01]  /*4f40*/  IABS R27, R157 ;  /* 0x0000009d001b7213 */ /* 0x000fe20000000000 */
[----:B------:R-:W-:Y:S01]  /*4f50*/  IMAD.HI.U32 R29, R2, R13, RZ ;  /* 0x0000000d021d7227 */ /* 0x000fe200078e00ff */
[----:B------:R-:W-:-:S03]  /*4f60*/  ISETP.GT.U32.AND P4, PT, R5, R18, PT ;  /* 0x000000120500720c */ /* 0x000fc60003f84070 */
[----:B------:R-:W-:-:S04]  /*4f70*/  IMAD.HI.U32 R23, R2, R19, RZ ;  /* 0x0000001302177227 */ /* 0x000fc800078e00ff */
[----:B------:R-:W-:Y:S01]  /*4f80*/  @!P6 IMAD.IADD R11, R11, 0x1, -R5 ;  /* 0x000000010b0be824 */ /* 0x000fe200078e0a05 */
[----:B------:R-:W-:Y:S01]  /*4f90*/  ISETP.GT.U32.AND P6, PT, R5, R9, PT ;  /* 0x000000090500720c */ /* 0x000fe20003fc4070 */
[----:B------:R-:W-:Y:S02]  /*4fa0*/  IMAD.MOV R29, RZ, RZ, -R29 ;  /* 0x000000ffff1d7224 */ /* 0x000fe400078e0a1d */
[----:B------:R-:W-:Y:S02]  /*4fb0*/  IMAD.MOV R23, RZ, RZ, -R23 ;  /* 0x000000ffff177224 */ /* 0x000fe400078e0a17 */
[----:B------:R-:W-:Y:S02]  /*4fc0*/  VIADD R156, R0, 0x7d ;  /* 0x0000007d009c7836 */ /* 0x000fe40000000000 */
[----:B------:R-:W-:-:S04]  /*4fd0*/  IMAD.HI.U32 R6, R2, R27, RZ ;  /* 0x0000001b02067227 */ /* 0x000fc800078e00ff */
[C---:B------:R-:W-:Y:S02]  /*4fe0*/  IMAD R13, R5.reuse, R29, R13 ;  /* 0x0000001d050d7224 */ /* 0x040fe400078e020d */
[C---:B------:R-:W-:Y:S02]  /*4ff0*/  IMAD R19, R5.reuse, R23, R19 ;  /* 0x0000001705137224 */ /* 0x040fe400078e0213 */
[C---:B------:R-:W-:Y:S01]  /*5000*/  IMAD R33, R5.reuse, R25, R33 ;  /* 0x0000001905217224 */ /* 0x040fe200078e0221 */
[----:B------:R-:W-:Y:S01]  /*5010*/  IABS R25, R156 ;  /* 0x0000009c00197213 */ /* 0x000fe20000000000 */
[----:B------:R-:W-:Y:S02]  /*5020*/  IMAD.MOV R6, RZ, RZ, -R6 ;  /* 0x000000ffff067224 */ /* 0x000fe400078e0a06 */
[--C-:B------:R-:W-:Y:S01]  /*5030*/  @!P3 IMAD.IADD R16, R16, 0x1, -R5.reuse ;  /* 0x000000011010b824 */ /* 0x100fe200078e0a05 */
[C---:B------:R-:W-:Y:S01]  /*5040*/  ISETP.GT.U32.AND P3, PT, R5.reuse, R13, PT ;  /* 0x0000000d0500720c */ /* 0x040fe20003f64070 */
[----:B------:R-:W-:Y:S01]  /*5050*/  @!P0 IMAD.IADD R10, R10, 0x1, -R5 ;  /* 0x000000010a0a8824 */ /* 0x000fe200078e0a05 */
[C---:B------:R-:W-:Y:S01]  /*5060*/  ISETP.GT.U32.AND P0, PT, R5.reuse, R19, PT ;  /* 0x000000130500720c */ /* 0x040fe20003f04070 */
[----:B------:R-:W-:-:S02]  /*5070*/  IMAD R27, R5, R6, R27 ;  /* 0x00000006051b7224 */ /* 0x000fc400078e021b */
[----:B------:R-:W-:-:S04]  /*5080*/  IMAD.HI.U32 R6, R2, R25, RZ ;  /* 0x0000001902067227 */ /* 0x000fc800078e00ff */
[--C-:B------:R-:W-:Y:S01]  /*5090*/  @!P6 IMAD.IADD R9, R9, 0x1, -R5.reuse ;  /* 0x000000010909e824 */ /* 0x100fe200078e0a05 */
[----:B------:R-:W-:Y:S01]  /*50a0*/  ISETP.GT.U32.AND P6, PT, R5, R35, PT ;  /* 0x000000230500720c */ /* 0x000fe20003fc4070 */
[----:B------:R-:W-:Y:S02]  /*50b0*/  IMAD.MOV R6, RZ, RZ, -R6 ;  /* 0x000000ffff067224 */ /* 0x000fe400078e0a06 */
[----:B------:R-:W-:Y:S02]  /*50c0*/  @!P3 IMAD.IADD R13, R13, 0x1, -R5 ;  /* 0x000000010d0db824 */ /* 0x000fe400078e0a05 */
[----:B------:R-:W-:Y:S01]  /*50d0*/  IMAD R25, R5, R6, R25 ;  /* 0x0000000605197224 */ /* 0x000fe200078e0219 */
[----:B------:R-:W-:Y:S01]  /*50e0*/  LOP3.LUT R6, R251, 0x60, RZ, 0xc0, !PT ;  /* 0x00000060fb067812 */ /* 0x000fe200078ec0ff */
[----:B------:R-:W-:Y:S02]  /*50f0*/  @!P0 IMAD.IADD R19, R19, 0x1, -R5 ;  /* 0x0000000113138824 */ /* 0x000fe400078e0a05 */
[----:B------:R-:W-:Y:S01]  /*5100*/  VIADD R162, R0, 0x77 ;  /* 0x0000007700a27836 */ /* 0x000fe20000000000 */
[----:B------:R-:W-:Y:S01]  /*5110*/  ISETP.GT.U32.AND P0, PT, R5, R25, PT ;  /* 0x000000190500720c */ /* 0x000fe20003f04070 */
[----:B------:R-:W-:-:S03]  /*5120*/  IMAD.HI.U32 R7, R2, R12, RZ ;  /* 0x0000000c02077227 */ /* 0x000fc600078e00ff */
[----:B------:R-:W-:Y:S01]  /*5130*/  IABS R21, R162 ;  /* 0x000000a200157213 */ /* 0x000fe20000000000 */
[----:B------:R-:W-:Y:S01]  /*5140*/  @!P6 IMAD.IADD R35, R35, 0x1, -R5 ;  /* 0x000000012323e824 */ /* 0x000fe200078e0a05 */
[C---:B------:R-:W-:Y:S01]  /*5150*/  ISETP.GT.U32.AND P6, PT, R5.reuse, R13, PT ;  /* 0x0000000d0500720c */ /* 0x040fe20003fc4070 */
[----:B------:R-:W-:Y:S01]  /*5160*/  IMAD.MOV R7, RZ, RZ, -R7 ;  /* 0x000000ffff077224 */ /* 0x000fe200078e0a07 */
[----:B------:R-:W-:Y:S01]  /*5170*/  STL [R1+0x9a4], R162 ;  /* 0x0009a4a201007387 */ /* 0x000fe20000100800 */
[C---:B------:R-:W-:Y:S02]  /*5180*/  VIADD R159, R0.reuse, 0x7a ;  /* 0x0000007a009f7836 */ /* 0x040fe40000000000 */
[----:B------:R-:W-:Y:S01]  /*5190*/  VIADD R158, R0, 0x7b ;  /* 0x0000007b009e7836 */ /* 0x000fe20000000000 */
[----:B------:R-:W-:Y:S01]  /*51a0*/  STL [R1+0x9a0], R161 ;  /* 0x0009a0a101007387 */ /* 0x000fe20000100800 */
[----:B------:R-:W-:Y:S01]  /*51b0*/  IMAD R12, R5, R7, R12 ;  /* 0x00000007050c7224 */ /* 0x000fe200078e020c */
[----:B------:R-:W-:Y:S01]  /*51c0*/  IABS R31, R159 ;  /* 0x0000009f001f7213 */ /* 0x000fe20000000000 */
[----:B------:R-:W-:Y:S01]  /*51d0*/  IMAD.HI.U32 R7, R2, R21, RZ ;  /* 0x0000001502077227 */ /* 0x000fe200078e00ff */
[----:B------:R-:W-:Y:S01]  /*51e0*/  STL [R1+0x99c], R160 ;  /* 0x00099ca001007387 */ /* 0x000fe20000100800 */
[----:B------:R-:W-:-:S02]  /*51f0*/  IABS R29, R158 ;  /* 0x0000009e001d7213 */ /* 0x000fc40000000000 */
[----:B------:R-:W-:Y:S01]  /*5200*/  VIADD R155, R0, 0x7e ;  /* 0x0000007e009b7836 */ /* 0x000fe20000000000 */
[----:B------:R-:W-:Y:S01]  /*5210*/  STL [R1+0x998], R159 ;  /* 0x0009989f01007387 */ /* 0x000fe20000100800 */
[----:B------:R-:W-:Y:S02]  /*5220*/  @!P0 IMAD.IADD R25, R25, 0x1, -R5 ;  /* 0x0000000119198824 */ /* 0x000fe400078e0a05 */
[----:B------:R-:W-:Y:S01]  /*5230*/  IMAD.MOV R7, RZ, RZ, -R7 ;  /* 0x000000ffff077224 */ /* 0x000fe200078e0a07 */
[----:B------:R-:W-:Y:S01]  /*5240*/  STL [R1+0x994], R158 ;  /* 0x0009949e01007387 */ /* 0x000fe20000100800 */
[----:B------:R-:W-:Y:S01]  /*5250*/  IABS R37, R155 ;  /* 0x0000009b00257213 */ /* 0x000fe20000000000 */
[----:B------:R-:W-:Y:S02]  /*5260*/  @!P6 IMAD.IADD R13, R13, 0x1, -R5 ;  /* 0x000000010d0de824 */ /* 0x000fe400078e0a05 */
[----:B------:R4:W-:Y:S01]  /*5270*/  STL [R1+0x980], R152 ;  /* 0x0009809801007387 */ /* 0x0009e20000100800 */
[C---:B------:R-:W-:Y:S01]  /*5280*/  IMAD R21, R5.reuse, R7, R21 ;  /* 0x0000000705157224 */ /* 0x040fe200078e0215 */
[----:B------:R-:W-:Y:S01]  /*5290*/  ISETP.GT.U32.AND P6, PT, R5, R25, PT ;  /* 0x000000190500720c */ /* 0x000fe20003fc4070 */
[C---:B------:R-:W-:Y:S01]  /*52a0*/  IMAD.HI.U32 R23, R2.reuse, R31, RZ ;  /* 0x0000001f02177227 */ /* 0x040fe200078e00ff */
[----:B------:R-:W-:Y:S03]  /*52b0*/  STL [R1+0x990], R157 ;  /* 0x0009909d01007387 */ /* 0x000fe60000100800 */
[C---:B------:R-:W-:Y:S01]  /*52c0*/  IMAD.HI.U32 R7, R2.reuse, R29, RZ ;  /* 0x0000001d02077227 */ /* 0x040fe200078e00ff */
[----:B------:R4:W-:Y:S03]  /*52d0*/  STL [R1+0x98c], R156 ;  /* 0x00098c9c01007387 */ /* 0x0009e60000100800 */
[----:B------:R-:W-:Y:S01]  /*52e0*/  IMAD.HI.U32 R2, R2, R37, RZ ;  /* 0x0000002502027227 */ /* 0x000fe200078e00ff */
[----:B------:R-:W-:Y:S03]  /*52f0*/  STL [R1+0x988], R155 ;  /* 0x0009889b01007387 */ /* 0x000fe60000100800 */
[----:B------:R-:W-:Y:S01]  /*5300*/  IMAD.MOV R2, RZ, RZ, -R2 ;  /* 0x000000ffff027224 */ /* 0x000fe200078e0a02 */
[----:B-1----:R-:W4:Y:S01]  /*5310*/  LDL R246, [R1+0x9f0] ;  /* 0x0009f00001f67983 */ /* 0x002f220000100800 */
[----:B------:R-:W-:-:S02]  /*5320*/  IMAD.MOV R23, RZ, RZ, -R23 ;  /* 0x000000ffff177224 */ /* 0x000fc400078e0a17 */
[C---:B------:R-:W-:Y:S01]  /*5330*/  IMAD R37, R5.reuse, R2, R37 ;  /* 0x0000000205257224 */ /* 0x040fe200078e0225 */
[----:B------:R-:W4:Y:S01]  /*5340*/  LDL R248, [R1+0x9ec] ;  /* 0x0009ec0001f87983 */ /* 0x000f220000100800 */
[----:B------:R-:W-:Y:S02]  /*5350*/  IMAD R31, R5, R23, R31 ;  /* 0x00000017051f7224 */ /* 0x000fe400078e021f */
[----:B------:R-:W-:Y:S01]  /*5360*/  IMAD.SHL.U32 R2, R251, 0x4, RZ ;  /* 0x00000004fb027824 */ /* 0x000fe200078e00ff */
[----:B--2---:R-:W2:Y:S01]  /*5370*/  LDL R245, [R1+0x9e8] ;  /* 0x0009e80001f57983 */ /* 0x004ea20000100800 */
[----:B------:R-:W-:Y:S01]  /*5380*/  IMAD.MOV.U32 R23, RZ, RZ, R252 ;  /* 0x000000ffff177224 */ /* 0x000fe200078e00fc */
[----:B------:R-:W-:Y:S01]  /*5390*/  ISETP.GT.U32.AND P3, PT, R5, R31, PT ;  /* 0x0000001f0500720c */ /* 0x000fe20003f64070 */
[--C-:B------:R-:W-:Y:S01]  /*53a0*/  @!P6 IMAD.IADD R25, R25, 0x1, -R5.reuse ;  /* 0x000000011919e824 */ /* 0x100fe200078e0a05 */
[----:B------:R-:W2:Y:S01]  /*53b0*/  LDL R249, [R1+0xa80] ;  /* 0x000a800001f97983 */ /* 0x000ea20000100800 */
[----:B------:R-:W-:Y:S01]  /*53c0*/  ISETP.GE.AND P6, PT, R154, RZ, PT ;  /* 0x000000ff9a00720c */ /* 0x000fe20003fc6270 */
[--C-:B------:R-:W-:Y:S01]  /*53d0*/  @!P2 IMAD.IADD R39, R39, 0x1, -R5.reuse ;  /* 0x000000012727a824 */ /* 0x100fe200078e0a05 */
[----:B------:R-:W-:Y:S01]  /*53e0*/  ISETP.GT.U32.AND P2, PT, R5, R45, PT ;  /* 0x0000002d0500720c */ /* 0x000fe20003f44070 */
[----:B------:R-:W2:Y:S01]  /*53f0*/  LDL R250, [R1+0xa88] ;  /* 0x000a880001fa7983 */ /* 0x000ea20000100800 */
[----:B------:R-:W-:-:S02]  /*5400*/  @!P1 IMAD.IADD R14, R14, 0x1, -R5 ;  /* 0x000000010e0e9824 */ /* 0x000fc400078e0a05 */
[--C-:B------:R-:W-:Y:S01]  /*5410*/  @!P5 IMAD.IADD R8, R8, 0x1, -R5.reuse ;  /* 0x000000010808d824 */ /* 0x100fe200078e0a05 */
[----:B------:R-:W2:Y:S01]  /*5420*/  LDL R251, [R1+0xa90] ;  /* 0x000a900001fb7983 */ /* 0x000ea20000100800 */
[C---:B------:R-:W-:Y:S01]  /*5430*/  ISETP.GT.U32.AND P5, PT, R5.reuse, R20, PT ;  /* 0x000000140500720c */ /* 0x040fe20003fa4070 */
[----:B------:R-:W-:Y:S01]  /*5440*/  @!P4 IMAD.IADD R18, R18, 0x1, -R5 ;  /* 0x000000011212c824 */ /* 0x000fe200078e0a05 */
[----:B------:R-:W-:Y:S01]  /*5450*/  ISETP.GT.U32.AND P4, PT, R5, R11, PT ;  /* 0x0000000b0500720c */ /* 0x000fe20003f84070 */
[----:B------:R-:W2:Y:S01]  /*5460*/  LDL R252, [R1+0xa94] ;  /* 0x000a940001fc7983 */ /* 0x000ea20000100800 */
[----:B------:R-:W-:Y:S02]  /*5470*/  IMAD.MOV R7, RZ, RZ, -R7 ;  /* 0x000000ffff077224 */ /* 0x000fe400078e0a07 */
[--C-:B------:R-:W-:Y:S01]  /*5480*/  @!P3 IMAD.IADD R31, R31, 0x1, -R5.reuse ;  /* 0x000000011f1fb824 */ /* 0x100fe200078e0a05 */
[----:B------:R-:W2:Y:S01]  /*5490*/  LDL R154, [R1+0xa98] ;  /* 0x000a9800019a7983 */ /* 0x000ea20000100800 */
[----:B------:R-:W-:Y:S01]  /*54a0*/  @!P2 IMAD.IADD R45, R45, 0x1, -R5 ;  /* 0x000000012d2da824 */ /* 0x000fe200078e0a05 */
[C---:B------:R-:W-:Y:S01]  /*54b0*/  ISETP.GT.U32.AND P2, PT, R5.reuse, R39, PT ;  /* 0x000000270500720c */ /* 0x040fe20003f44070 */
[----:B------:R-:W-:Y:S01]  /*54c0*/  IMAD R29, R5, R7, R29 ;  /* 0x00000007051d7224 */ /* 0x000fe200078e021d */
[----:B------:R-:W-:Y:S01]  /*54d0*/  LOP3.LUT R2, R2, 0x7c, RZ, 0xc0, !PT ;  /* 0x0000007c02027812 */ /* 0x000fe200078ec0ff */
[----:B------:R-:W2:Y:S01]  /*54e0*/  LDL R7, [R1+0xb08] ;  /* 0x000b080001077983 */ /* 0x000ea20000100800 */
[----:B------:R-:W-:-:S02]  /*54f0*/  @!P5 IADD3 R20, R20, -R5, RZ ;  /* 0x800000051414d210 */ /* 0x000fc40007ffe0ff */
[----:B------:R-:W-:Y:S01]  /*5500*/  ISETP.GT.U32.AND P5, PT, R5, R8, PT ;  /* 0x000000080500720c */ /* 0x000fe20003fa4070 */
[----:B------:R-:W-:Y:S01]  /*5510*/  @!P4 IMAD.IADD R11, R11, 0x1, -R5 ;  /* 0x000000010b0bc824 */ /* 0x000fe200078e0a05 */
[----:B------:R-:W-:-:S05]  /*5520*/  ISETP.GT.U32.AND P4, PT, R5, R33, PT ;  /* 0x000000210500720c */ /* 0x000fca0003f84070 */
[----:B------:R-:W-:Y:S01]  /*5530*/  @!P2 IMAD.IADD R39, R39, 0x1, -R5 ;  /* 0x000000012727a824 */ /* 0x000fe200078e0a05 */
[----:B------:R-:W-:-:S05]  /*5540*/  ISETP.GT.U32.AND P2, PT, R5, R26, PT ;  /* 0x0000001a0500720c */ /* 0x000fca0003f44070 */
[--C-:B------:R-:W-:Y:S01]  /*5550*/  @!P5 IMAD.IADD R8, R8, 0x1, -R5.reuse ;  /* 0x000000010808d824 */ /* 0x100fe200078e0a05 */
[----:B------:R-:W-:Y:S01]  /*5560*/  ISETP.GT.U32.AND P5, PT, R5, R21, PT ;  /* 0x000000150500720c */ /* 0x000fe20003fa4070 */
[----:B------:R-:W-:-:S06]  /*5570*/  @!P4 IMAD.IADD R33, R33, 0x1, -R5 ;  /* 0x000000012121c824 */ /* 0x000fcc00078e0a05 */
[----:B------:R-:W-:Y:S01]  /*5580*/  @!P2 IMAD.IADD R26, R26, 0x1, -R5 ;  /* 0x000000011a1aa824 */ /* 0x000fe200078e0a05 */
[----:B------:R-:W-:-:S04]  /*5590*/  ISETP.GT.U32.AND P2, PT, R5, R12, PT ;  /* 0x0000000c0500720c */ /* 0x000fc80003f44070 */
[----:B------:R-:W-:Y:S02]  /*55a0*/  ISETP.GT.U32.AND P1, PT, R5, R26, PT ;  /* 0x0000001a0500720c */ /* 0x000fe40003f24070 */
[----:B------:R-:W-:Y:S02]  /*55b0*/  @!P5 IADD3 R21, R21, -R5, RZ ;  /* 0x800000051515d210 */ /* 0x000fe40007ffe0ff */
[----:B------:R-:W-:-:S05]  /*55c0*/  ISETP.GT.U32.AND P5, PT, R5, R37, PT ;  /* 0x000000250500720c */ /* 0x000fca0003fa4070 */
[----:B------:R-:W-:Y:S01]  /*55d0*/  @!P2 IMAD.IADD R12, R12, 0x1, -R5 ;  /* 0x000000010c0ca824 */ /* 0x000fe200078e0a05 */
[----:B------:R-:W-:-:S03]  /*55e0*/  ISETP.GT.U32.AND P2, PT, R5, R24, PT ;  /* 0x000000180500720c */ /* 0x000fc60003f44070 */
[----:B------:R-:W-:Y:S01]  /*55f0*/  @!P1 IMAD.IADD R26, R26, 0x1, -R5 ;  /* 0x000000011a1a9824 */ /* 0x000fe200078e0a05 */
[----:B------:R-:W-:-:S09]  /*5600*/  ISETP.GT.U32.AND P1, PT, R5, R14, PT ;  /* 0x0000000e0500720c */ /* 0x000fd20003f24070 */
[----:B------:R-:W-:Y:S01]  /*5610*/  @!P2 IMAD.IADD R24, R24, 0x1, -R5 ;  /* 0x000000011818a824 */ /* 0x000fe200078e0a05 */
[----:B------:R-:W-:-:S03]  /*5620*/  ISETP.GT.U32.AND P2, PT, R5, R12, PT ;  /* 0x0000000c0500720c */ /* 0x000fc60003f44070 */
[----:B------:R-:W-:Y:S01]  /*5630*/  @!P1 IMAD.IADD R14, R14, 0x1, -R5 ;  /* 0x000000010e0e9824 */ /* 0x000fe200078e0a05 */
[----:B------:R-:W-:-:S09]  /*5640*/  ISETP.GT.U32.AND P1, PT, R5, R15, PT ;  /* 0x0000000f0500720c */ /* 0x000fd20003f24070 */
[----:B------:R-:W-:Y:S01]  /*5650*/  @!P2 IMAD.IADD R12, R12, 0x1, -R5 ;  /* 0x000000010c0ca824 */ /* 0x000fe200078e0a05 */
[----:B------:R-:W-:-:S03]  /*5660*/  ISETP.GT.U32.AND P2, PT, R5, R17, PT ;  /* 0x000000110500720c */ /* 0x000fc60003f44070 */
[----:B------:R-:W-:Y:S01]  /*5670*/  @!P1 IMAD.IADD R15, R15, 0x1, -R5 ;  /* 0x000000010f0f9824 */ /* 0x000fe200078e0a05 */
[----:B------:R-:W-:-:S04]  /*5680*/  ISETP.GT.U32.AND P1, PT, R5, R29, PT ;  /* 0x0000001d0500720c */ /* 0x000fc80003f24070 */
[----:B------:R-:W-:-:S05]  /*5690*/  ISETP.GT.U32.AND P4, PT, R5, R15, PT ;  /* 0x0000000f0500720c */ /* 0x000fca0003f84070 */
[----:B------:R-:W-:Y:S01]  /*56a0*/  @!P2 IMAD.IADD R17, R17, 0x1, -R5 ;  /* 0x000000011111a824 */ /* 0x000fe200078e0a05 */
[----:B------:R-:W-:-:S03]  /*56b0*/  ISETP.GT.U32.AND P2, PT, R5, R27, PT ;  /* 0x0000001b0500720c */ /* 0x000fc60003f44070 */
[----:B------:R-:W-:Y:S01]  /*56c0*/  @!P1 IMAD.IADD R29, R29, 0x1, -R5 ;  /* 0x000000011d1d9824 */ /* 0x000fe200078e0a05 */
[C---:B------:R-:W-:Y:S02]  /*56d0*/  ISETP.GT.U32.AND P1, PT, R5.reuse, R19, PT ;  /* 0x000000130500720c */ /* 0x040fe40003f24070 */
[----:B------:R-:W-:-:S07]  /*56e0*/  ISETP.GT.U32.AND P3, PT, R5, R17, PT ;  /* 0x000000110500720c */ /* 0x000fce0003f64070 */
[--C-:B------:R-:W-:Y:S01]  /*56f0*/  @!P2 IMAD.IADD R27, R27, 0x1, -R5.reuse ;  /* 0x000000011b1ba824 */ /* 0x100fe200078e0a05 */
[----:B------:R-:W-:Y:S01]  /*5700*/  ISETP.GT.U32.AND P2, PT, R5, R21, PT ;  /* 0x000000150500720c */ /* 0x000fe20003f44070 */
[--C-:B------:R-:W-:Y:S01]  /*5710*/  @!P5 IMAD.IADD R37, R37, 0x1, -R5.reuse ;  /* 0x000000012525d824 */ /* 0x100fe200078e0a05 */
[----:B------:R-:W-:Y:S02]  /*5720*/  ISETP.GT.U32.AND P5, PT, R5, R33, PT ;  /* 0x000000210500720c */ /* 0x000fe40003fa4070 */
[----:B------:R-:W-:Y:S01]  /*5730*/  @!P1 IADD3 R19, R19, -R5, RZ ;  /* 0x8000000513139210 */ /* 0x000fe20007ffe0ff */
[--C-:B------:R-:W-:Y:S01]  /*5740*/  @!P3 IMAD.IADD R17, R17, 0x1, -R5.reuse ;  /* 0x000000011111b824 */ /* 0x100fe200078e0a05 */
[----:B------:R-:W-:Y:S01]  /*5750*/  ISETP.GT.U32.AND P1, PT, R5, R27, PT ;  /* 0x0000001b0500720c */ /* 0x000fe20003f24070 */
[----:B------:R-:W-:Y:S01]  /*5760*/  @!P4 IMAD.IADD R15, R15, 0x1, -R5 ;  /* 0x000000010f0fc824 */ /* 0x000fe200078e0a05 */
[C---:B------:R-:W-:Y:S02]  /*5770*/  ISETP.GT.U32.AND P3, PT, R5.reuse, R29, PT ;  /* 0x0000001d0500720c */ /* 0x040fe40003f64070 */
[----:B------:R-:W-:-:S03]  /*5780*/  ISETP.GT.U32.AND P4, PT, R5, R31, PT ;  /* 0x0000001f0500720c */ /* 0x000fc60003f84070 */
[--C-:B------:R-:W-:Y:S01]  /*5790*/  @!P2 IMAD.IADD R21, R21, 0x1, -R5.reuse ;  /* 0x000000011515a824 */ /* 0x100fe200078e0a05 */
[----:B------:R-:W-:Y:S01]  /*57a0*/  ISETP.GT.U32.AND P2, PT, R5, R37, PT ;  /* 0x000000250500720c */ /* 0x000fe20003f44070 */
[--C-:B------:R-:W-:Y:S01]  /*57b0*/  @!P5 IMAD.IADD R33, R33, 0x1, -R5.reuse ;  /* 0x000000012121d824 */ /* 0x100fe200078e0a05 */
[----:B------:R-:W-:Y:S01]  /*57c0*/  ISETP.GE.AND P5, PT, R0, RZ, PT ;  /* 0x000000ff0000720c */ /* 0x000fe20003fa6270 */
[----:B------:R-:W-:Y:S02]  /*57d0*/  IMAD R2, R6, 0x200, R2 ;  /* 0x0000020006027824 */ /* 0x000fe400078e0202 */
[--C-:B------:R-:W-:Y:S01]  /*57e0*/  @!P1 IMAD.IADD R27, R27, 0x1, -R5.reuse ;  /* 0x000000011b1b9824 */ /* 0x100fe200078e0a05 */
[----:B------:R-:W-:Y:S01]  /*57f0*/  ISETP.GE.AND P1, PT, R23, RZ, PT ;  /* 0x000000ff1700720c */ /* 0x000fe20003f26270 */
[--C-:B------:R-:W-:Y:S01]  /*5800*/  @!P3 IMAD.IADD R29, R29, 0x1, -R5.reuse ;  /* 0x000000011d1db824 */ /* 0x100fe200078e0a05 */
[----:B------:R-:W2:Y:S01]  /*5810*/  LDL R23, [R1+0xacc] ;  /* 0x000acc0001177983 */ /* 0x000ea20000100800 */
[----:B------:R-:W-:-:S02]  /*5820*/  @!P4 IMAD.IADD R31, R31, 0x1, -R5 ;  /* 0x000000011f1fc824 */ /* 0x000fc400078e0a05 */
[----:B---3--:R-:W-:Y:S02]  /*5830*/  IMAD R6, R247, R185, RZ ;  /* 0x000000b9f7067224 */ /* 0x008fe400078e02ff */
[----:B------:R-:W-:Y:S01]  /*5840*/  @!P2 IMAD.IADD R37, R37, 0x1, -R5 ;  /* 0x000000012525a824 */ /* 0x000fe200078e0a05 */
[----:B------:R-:W3:Y:S01]  /*5850*/  LDL R247, [R1+0xaa8] ;  /* 0x000aa80001f77983 */ /* 0x000ee20000100800 */
[----:B------:R-:W-:-:S04]  /*5860*/  @!P5 IMAD.MOV R136, RZ, RZ, -R136 ;  /* 0x000000ffff88d224 */ /* 0x000fc800078e0a88 */
[----:B------:R-:W-:Y:S02]  /*5870*/  @!P1 IADD3 R134, -R134, RZ, RZ ;  /* 0x000000ff86869210 */ /* 0x000fe40007ffe1ff */
[----:B----4-:R-:W-:Y:S02]  /*5880*/  ISETP.GE.AND P2, PT, R246, RZ, PT ;  /* 0x000000fff600720c */ /* 0x010fe40003f46270 */
[----:B------:R-:W4:Y:S01]  /*5890*/  LDL R246, [R1+0xaa0] ;  /* 0x000aa00001f67983 */ /* 0x000f220000100800 */
[----:B------:R-:W-:-:S03]  /*58a0*/  ISETP.GE.AND P3, PT, R248, RZ, PT ;  /* 0x000000fff800720c */ /* 0x000fc60003f66270 */
[----:B------:R-:W4:Y:S01]  /*58b0*/  LDL R248, [R1+0xaac] ;  /* 0x000aac0001f87983 */ /* 0x000f220000100800 */
[----:B--2---:R-:W-:-:S03]  /*58c0*/  ISETP.GE.AND P4, PT, R245, RZ, PT ;  /* 0x000000fff500720c */ /* 0x004fc60003f86270 */
[----:B------:R-:W2:Y:S01]  /*58d0*/  LDL R245, [R1+0xad4] ;  /* 0x000ad40001f57983 */ /* 0x000ea20000100800 */
[----:B------:R-:W-:Y:S02]  /*58e0*/  ISETP.GE.AND P5, PT, R249, RZ, PT ;  /* 0x000000fff900720c */ /* 0x000fe40003fa6270 */
[----:B------:R-:W-:Y:S01]  /*58f0*/  @!P2 IMAD.MOV R133, RZ, RZ, -R133 ;  /* 0x000000ffff85a224 */ /* 0x000fe200078e0a85 */
[----:B------:R-:W2:Y:S01]  /*5900*/  LDL R249, [R1+0xab0] ;  /* 0x000ab00001f97983 */ /* 0x000ea20000100800 */
[----:B------:R-:W-:Y:S01]  /*5910*/  ISETP.GE.AND P1, PT, R250, RZ, PT ;  /* 0x000000fffa00720c */ /* 0x000fe20003f26270 */
[----:B------:R-:W-:Y:S02]  /*5920*/  @!P3 IMAD.MOV R132, RZ, RZ, -R132 ;  /* 0x000000ffff84b224 */ /* 0x000fe400078e0a84 */
[----:B------:R-:W2:Y:S01]  /*5930*/  LDL R250, [R1+0xab8] ;  /* 0x000ab80001fa7983 */ /* 0x000ea20000100800 */
[----:B------:R-:W-:Y:S01]  /*5940*/  ISETP.GE.AND P2, PT, R251, RZ, PT ;  /* 0x000000fffb00720c */ /* 0x000fe20003f46270 */
[----:B------:R-:W-:-:S02]  /*5950*/  @!P4 IMAD.MOV R131, RZ, RZ, -R131 ;  /* 0x000000ffff83c224 */ /* 0x000fc400078e0a83 */
[----:B------:R-:W2:Y:S01]  /*5960*/  LDL R251, [R1+0xac4] ;  /* 0x000ac40001fb7983 */ /* 0x000ea20000100800 */
[----:B------:R-:W-:-:S03]  /*5970*/  ISETP.GE.AND P3, PT, R252, RZ, PT ;  /* 0x000000fffc00720c */ /* 0x000fc60003f66270 */
[----:B------:R-:W2:Y:S01]  /*5980*/  LDL R252, [R1+0xac0] ;  /* 0x000ac00001fc7983 */ /* 0x000ea20000100800 */
[----:B------:R-:W-:-:S03]  /*5990*/  ISETP.GE.AND P4, PT, R154, RZ, PT ;  /* 0x000000ff9a00720c */ /* 0x000fc60003f86270 */
[----:B------:R-:W2:Y:S01]  /*59a0*/  LDL R154, [R1+0xad0] ;  /* 0x000ad000019a7983 */ /* 0x000ea20000100800 */
[----:B------:R-:W-:Y:S02]  /*59b0*/  @!P5 IMAD.MOV R130, RZ, RZ, -R130 ;  /* 0x000000ffff82d224 */ /* 0x000fe400078e0a82 */
[----:B------:R-:W-:Y:S02]  /*59c0*/  @!P1 IMAD.MOV R129, RZ, RZ, -R129 ;  /* 0x000000ffff819224 */ /* 0x000fe400078e0a81 */
[----:B------:R-:W-:Y:S02]  /*59d0*/  @!P2 IMAD.MOV R128, RZ, RZ, -R128 ;  /* 0x000000ffff80a224 */ /* 0x000fe400078e0a80 */
[----:B------:R-:W-:-:S03]  /*59e0*/  @!P3 IMAD.MOV R127, RZ, RZ, -R127 ;  /* 0x000000ffff7fb224 */ /* 0x000fc600078e0a7f */
[----:B------:R-:W-:Y:S01]  /*59f0*/  @!P4 IMAD.MOV R126, RZ, RZ, -R126 ;  /* 0x000000ffff7ec224 */ /* 0x000fe200078e0a7e */
[----:B---3--:R-:W-:Y:S02]  /*5a00*/  ISETP.GE.AND P1, PT, R247, RZ, PT ;  /* 0x000000fff700720c */ /* 0x008fe40003f26270 */
[----:B------:R-:W3:Y:S11]  /*5a10*/  LDL R247, [R1+0xae0] ;  /* 0x000ae00001f77983 */ /* 0x000ef60000100800 */
[----:B------:R-:W-:Y:S01]  /*5a20*/  @!P1 IMAD.MOV R124, RZ, RZ, -R124 ;  /* 0x000000ffff7c9224 */ /* 0x000fe200078e0a7c */
[----:B----4-:R-:W-:-:S02]  /*5a30*/  ISETP.GE.AND P5, PT, R246, RZ, PT ;  /* 0x000000fff600720c */ /* 0x010fc40003fa6270 */
[----:B------:R-:W4:Y:S01]  /*5a40*/  LDL R246, [R1+0xad8] ;  /* 0x000ad80001f67983 */ /* 0x000f220000100800 */
[----:B------:R-:W-:-:S03]  /*5a50*/  ISETP.GE.AND P2, PT, R248, RZ, PT ;  /* 0x000000fff800720c */ /* 0x000fc60003f46270 */
[----:B------:R-:W4:Y:S01]  /*5a60*/  LDL R248, [R1+0xadc] ;  /* 0x000adc0001f87983 */ /* 0x000f220000100800 */
[----:B--2---:R-:W-:-:S06]  /*5a70*/  ISETP.GE.AND P3, PT, R249, RZ, PT ;  /* 0x000000fff900720c */ /* 0x004fcc0003f66270 */
[----:B------:R-:W-:Y:S01]  /*5a80*/  @!P5 IMAD.MOV R125, RZ, RZ, -R125 ;  /* 0x000000ffff7dd224 */ /* 0x000fe200078e0a7d */
[----:B------:R-:W2:Y:S01]  /*5a90*/  LDL R249, [R1+0xae8] ;  /* 0x000ae80001f97983 */ /* 0x000ea20000100800 */
[----:B------:R-:W-:Y:S01]  /*5aa0*/  ISETP.GE.AND P4, PT, R250, RZ, PT ;  /* 0x000000fffa00720c */ /* 0x000fe20003f86270 */
[----:B------:R-:W-:Y:S02]  /*5ab0*/  @!P2 IMAD.MOV R123, RZ, RZ, -R123 ;  /* 0x000000ffff7ba224 */ /* 0x000fe400078e0a7b */
[----:B------:R-:W2:Y:S01]  /*5ac0*/  LDL R250, [R1+0xaf0] ;  /* 0x000af00001fa7983 */ /* 0x000ea20000100800 */
[----:B------:R-:W-:-:S03]  /*5ad0*/  ISETP.GE.AND P5, PT, R251, RZ, PT ;  /* 0x000000fffb00720c */ /* 0x000fc60003fa6270 */
[----:B------:R-:W2:Y:S01]  /*5ae0*/  LDL R251, [R1+0xaf8] ;  /* 0x000af80001fb7983 */ /* 0x000ea20000100800 */
[----:B------:R-:W-:-:S03]  /*5af0*/  ISETP.GE.AND P1, PT, R252, RZ, PT ;  /* 0x000000fffc00720c */ /* 0x000fc60003f26270 */
[----:B------:R-:W2:Y:S01]  /*5b00*/  LDL R252, [R1+0xaf4] ;  /* 0x000af40001fc7983 */ /* 0x000ea20000100800 */
[----:B------:R-:W-:-:S03]  /*5b10*/  ISETP.GE.AND P2, PT, R154, RZ, PT ;  /* 0x000000ff9a00720c */ /* 0x000fc60003f46270 */
[----:B------:R-:W2:Y:S01]  /*5b20*/  LDL R154, [R1+0xb00] ;  /* 0x000b0000019a7983 */ /* 0x000ea20000100800 */
[----:B------:R-:W-:Y:S01]  /*5b30*/  @!P3 IMAD.MOV R122, RZ, RZ, -R122 ;  /* 0x000000ffff7ab224 */ /* 0x000fe200078e0a7a */
[----:B------:R-:W-:Y:S01]  /*5b40*/  ISETP.GE.AND P3, PT, R23, RZ, PT ;  /* 0x000000ff1700720c */ /* 0x000fe20003f66270 */
[----:B------:R-:W-:Y:S01]  /*5b50*/  @!P5 IMAD.MOV R120, RZ, RZ, -R120 ;  /* 0x000000ffff78d224 */ /* 0x000fe200078e0a78 */
[----:B------:R-:W-:Y:S01]  /*5b60*/  @!P4 IADD3 R121, -R121, RZ, RZ ;  /* 0x000000ff7979c210 */ /* 0x000fe20007ffe1ff */
[----:B------:R-:W2:Y:S01]  /*5b70*/  LDL R23, [R1+0xb10] ;  /* 0x000b100001177983 */ /* 0x000ea20000100800 */
[----:B------:R-:W-:Y:S01]  /*5b80*/  ISETP.GE.AND P4, PT, R245, RZ, PT ;  /* 0x000000fff500720c */ /* 0x000fe20003f86270 */
[----:B------:R-:W-:Y:S02]  /*5b90*/  @!P1 IMAD.MOV R119, RZ, RZ, -R119 ;  /* 0x000000ffff779224 */ /* 0x000fe400078e0a77 */
[----:B------:R-:W2:Y:S01]  /*5ba0*/  LDL.LU R245, [R1+0xcbc] ;  /* 0x000cbc0001f57983 */ /* 0x000ea20000300800 */
[----:B------:R-:W-:-:S05]  /*5bb0*/  @!P2 IMAD.MOV R118, RZ, RZ, -R118 ;  /* 0x000000ffff76a224 */ /* 0x000fca00078e0a76 */
[----:B------:R-:W-:-:S04]  /*5bc0*/  @!P3 IMAD.MOV R117, RZ, RZ, -R117 ;  /* 0x000000ffff75b224 */ /* 0x000fc800078e0a75 */
[----:B------:R-:W-:Y:S01]  /*5bd0*/  @!P4 IMAD.MOV R116, RZ, RZ, -R116 ;  /* 0x000000ffff74c224 */ /* 0x000fe200078e0a74 */
[----:B---3--:R-:W-:-:S13]  /*5be0*/  ISETP.GE.AND P1, PT, R247, RZ, PT ;  /* 0x000000fff700720c */ /* 0x008fda0003f26270 */
[----:B------:R-:W-:Y:S01]  /*5bf0*/  @!P1 IMAD.MOV R114, RZ, RZ, -R114 ;  /* 0x000000ffff729224 */ /* 0x000fe200078e0a72 */
[----:B----4-:R-:W-:Y:S02]  /*5c00*/  ISETP.GE.AND P5, PT, R246, RZ, PT ;  /* 0x000000fff600720c */ /* 0x010fe40003fa6270 */
[----:B------:R-:W3:Y:S01]  /*5c10*/  LDL.LU R246, [R1+0xcb8] ;  /* 0x000cb80001f67983 */ /* 0x000ee20000300800 */
[----:B------:R-:W-:-:S03]  /*5c20*/  ISETP.GE.AND P2, PT, R248, RZ, PT ;  /* 0x000000fff800720c */ /* 0x000fc60003f46270 */
[----:B------:R-:W4:Y:S04]  /*5c30*/  LDL.LU R247, [R1+0xcb4] ;  /* 0x000cb40001f77983 */ /* 0x000f280000300800 */
[----:B------:R-:W3:Y:S01]  /*5c40*/  LDL.LU R248, [R1+0xcb0] ;  /* 0x000cb00001f87983 */ /* 0x000ee20000300800 */
[----:B--2---:R-:W-:Y:S02]  /*5c50*/  ISETP.GE.AND P3, PT, R249, RZ, PT ;  /* 0x000000fff900720c */ /* 0x004fe40003f66270 */
[----:B------:R-:W-:Y:S01]  /*5c60*/  @!P5 IMAD.MOV R115, RZ, RZ, -R115 ;  /* 0x000000ffff73d224 */ /* 0x000fe200078e0a73 */
[----:B------:R-:W2:Y:S01]  /*5c70*/  LDL.LU R249, [R1+0xcac] ;  /* 0x000cac0001f97983 */ /* 0x000ea20000300800 */
[----:B------:R-:W-:Y:S01]  /*5c80*/  ISETP.GE.AND P4, PT, R250, RZ, PT ;  /* 0x000000fffa00720c */ /* 0x000fe20003f86270 */
[----:B------:R-:W-:-:S02]  /*5c90*/  @!P2 IMAD.MOV R113, RZ, RZ, -R113 ;  /* 0x000000ffff71a224 */ /* 0x000fc400078e0a71 */
[----:B------:R-:W4:Y:S01]  /*5ca0*/  LDL.LU R250, [R1+0xca8] ;  /* 0x000ca80001fa7983 */ /* 0x000f220000300800 */
[----:B------:R-:W-:-:S03]  /*5cb0*/  ISETP.GE.AND P5, PT, R251, RZ, PT ;  /* 0x000000fffb00720c */ /* 0x000fc60003fa6270 */
[----:B------:R-:W3:Y:S01]  /*5cc0*/  LDL.LU R251, [R1+0xca4] ;  /* 0x000ca40001fb7983 */ /* 0x000ee20000300800 */
[----:B------:R-:W-:-:S03]  /*5cd0*/  ISETP.GE.AND P1, PT, R252, RZ, PT ;  /* 0x000000fffc00720c */ /* 0x000fc60003f26270 */
[----:B------:R-:W2:Y:S01]  /*5ce0*/  LDL.LU R252, [R1+0xca0] ;  /* 0x000ca00001fc7983 */ /* 0x000ea20000300800 */
[----:B------:R-:W-:-:S03]  /*5cf0*/  ISETP.GE.AND P2, PT, R154, RZ, PT ;  /* 0x000000ff9a00720c */ /* 0x000fc60003f46270 */
[----:B------:R-:W4:Y:S02]  /*5d00*/  LDL.LU R154, [R1+0xc9c] ;  /* 0x000c9c00019a7983 */ /* 0x000f240000300800 */
[----:B------:R-:W-:Y:S02]  /*5d10*/  @!P5 IMAD.MOV R110, RZ, RZ, -R110 ;  /* 0x000000ffff6ed224 */ /* 0x000fe400078e0a6e */
[----:B------:R-:W-:Y:S01]  /*5d20*/  @!P3 IMAD.MOV R112, RZ, RZ, -R112 ;  /* 0x000000ffff70b224 */ /* 0x000fe200078e0a70 */
[----:B------:R-:W-:Y:S01]  /*5d30*/  ISETP.GE.AND P3, PT, R7, RZ, PT ;  /* 0x000000ff0700720c */ /* 0x000fe20003f66270 */
[----:B------:R-:W-:Y:S01]  /*5d40*/  @!P4 IMAD.MOV R111, RZ, RZ, -R111 ;  /* 0x000000ffff6fc224 */ /* 0x000fe200078e0a6f */
[----:B------:R-:W-:Y:S01]  /*5d50*/  ISETP.GE.AND P4, PT, R23, RZ, PT ;  /* 0x000000ff1700720c */ /* 0x000fe20003f86270 */
[----:B------:R-:W-:Y:S02]  /*5d60*/  @!P1 IMAD.MOV R109, RZ, RZ, -R109 ;  /* 0x000000ffff6d9224 */ /* 0x000fe400078e0a6d */
[----:B------:R-:W-:-:S08]  /*5d70*/  @!P2 IADD3 R108, -R108, RZ, RZ ;  /* 0x000000ff6c6ca210 */ /* 0x000fd00007ffe1ff */
[----:B------:R-:W-:Y:S02]  /*5d80*/  @!P3 IMAD.MOV R107, RZ, RZ, -R107 ;  /* 0x000000ffff6bb224 */ /* 0x000fe400078e0a6b */
[----:B------:R-:W-:Y:S01]  /*5d90*/  @!P4 IMAD.MOV R106, RZ, RZ, -R106 ;  /* 0x000000ffff6ac224 */ /* 0x000fe200078e0a6a */
[----:B------:R-:W-:Y:S02]  /*5da0*/  ISETP.GT.U32.AND P0, PT, R5, R35, PT ;  /* 0x000000230500720c */ /* 0x000fe40003f04070 */
[----:B----4-:R-:W-:Y:S02]  /*5db0*/  ISETP.GE.AND P5, PT, R154, RZ, PT ;  /* 0x000000ff9a00720c */ /* 0x010fe40003fa6270 */
[----:B------:R-:W4:Y:S01]  /*5dc0*/  LDL.LU R154, [R1+0xc98] ;  /* 0x000c9800019a7983 */ /* 0x000f220000300800 */
[----:B--2---:R-:W-:Y:S02]  /*5dd0*/  ISETP.GE.AND P1, PT, R252, RZ, PT ;  /* 0x000000fffc00720c */ /* 0x004fe40003f26270 */
[----:B---3--:R-:W-:-:S02]  /*5de0*/  ISETP.GE.AND P2, PT, R251, RZ, PT ;  /* 0x000000fffb00720c */ /* 0x008fc40003f46270 */
[----:B------:R-:W-:Y:S02]  /*5df0*/  ISETP.GE.AND P3, PT, R250, RZ, PT ;  /* 0x000000fffa00720c */ /* 0x000fe40003f66270 */
[----:B------:R-:W-:-:S04]  /*5e00*/  ISETP.GE.AND P4, PT, R249, RZ, PT ;  /* 0x000000fff900720c */ /* 0x000fc80003f86270 */
[----:B------:R-:W-:Y:S01]  /*5e10*/  @!P5 IMAD.MOV R105, RZ, RZ, -R105 ;  /* 0x000000ffff69d224 */ /* 0x000fe200078e0a69 */
[----:B------:R-:W-:Y:S02]  /*5e20*/  ISETP.GE.AND P5, PT, R248, RZ, PT ;  /* 0x000000fff800720c */ /* 0x000fe40003fa6270 */
[----:B------:R-:W-:Y:S01]  /*5e30*/  @!P1 IMAD.MOV R104, RZ, RZ, -R104 ;  /* 0x000000ffff689224 */ /* 0x000fe200078e0a68 */
[----:B------:R-:W-:Y:S01]  /*5e40*/  ISETP.GE.AND P1, PT, R247, RZ, PT ;  /* 0x000000fff700720c */ /* 0x000fe20003f26270 */
[----:B------:R-:W-:Y:S01]  /*5e50*/  @!P2 IMAD.MOV R103, RZ, RZ, -R103 ;  /* 0x000000ffff67a224 */ /* 0x000fe200078e0a67 */
[----:B------:R-:W-:Y:S01]  /*5e60*/  ISETP.GE.AND P2, PT, R246, RZ, PT ;  /* 0x000000fff600720c */ /* 0x000fe20003f46270 */
[----:B------:R-:W-:Y:S01]  /*5e70*/  @!P3 IMAD.MOV R102, RZ, RZ, -R102 ;  /* 0x000000ffff66b224 */ /* 0x000fe200078e0a66 */
[----:B------:R-:W-:Y:S01]  /*5e80*/  ISETP.GE.AND P3, PT, R245, RZ, PT ;  /* 0x000000fff500720c */ /* 0x000fe20003f66270 */
[----:B------:R-:W-:Y:S01]  /*5e90*/  @!P4 IMAD.MOV R101, RZ, RZ, -R101 ;  /* 0x000000ffff65c224 */ /* 0x000fe200078e0a65 */
        /* <DEDUP_REMOVED lines=11> */
[----:B------:R-:W-:Y:S02]  /*5f50*/  @!P5 IADD3 R95, -R95, RZ, RZ ;  /* 0x000000ff5f5fd210 */ /* 0x000fe40007ffe1ff */
[----:B------:R-:W-:Y:S01]  /*5f60*/  ISETP.GE.AND P5, PT, R238, RZ, PT ;  /* 0x000000ffee00720c */ /* 0x000fe20003fa6270 */
[----:B------:R-:W-:Y:S01]  /*5f70*/  @!P1 IMAD.MOV R94, RZ, RZ, -R94 ;  /* 0x000000ffff5e9224 */ /* 0x000fe200078e0a5e */
[----:B------:R-:W-:Y:S01]  /*5f80*/  ISETP.GE.AND P1, PT, R237, RZ, PT ;  /* 0x000000ffed00720c */ /* 0x000fe20003f26270 */
[----:B------:R-:W-:Y:S01]  /*5f90*/  @!P2 IMAD.MOV R93, RZ, RZ, -R93 ;  /* 0x000000ffff5da224 */ /* 0x000fe200078e0a5d */
[----:B------:R-:W-:Y:S01]  /*5fa0*/  ISETP.GE.AND P2, PT, R236, RZ, PT ;  /* 0x000000ffec00720c */ /* 0x000fe20003f46270 */
[----:B------:R-:W-:Y:S01]  /*5fb0*/  @!P3 IMAD.MOV R92, RZ, RZ, -R92 ;  /* 0x000000ffff5cb224 */ /* 0x000fe200078e0a5c */
[----:B------:R-:W-:Y:S01]  /*5fc0*/  ISETP.GE.AND P3, PT, R235, RZ, PT ;  /* 0x000000ffeb00720c */ /* 0x000fe20003f66270 */
[----:B------:R-:W-:Y:S01]  /*5fd0*/  @!P4 IMAD.MOV R91, RZ, RZ, -R91 ;  /* 0x000000ffff5bc224 */ /* 0x000fe200078e0a5b */
[----:B------:R-:W-:-:S05]  /*5fe0*/  ISETP.GE.AND P4, PT, R234, RZ, PT ;  /* 0x000000ffea00720c */ /* 0x000fca0003f86270 */
[----:B------:R-:W-:Y:S01]  /*5ff0*/  @!P5 IMAD.MOV R90, RZ, RZ, -R90 ;  /* 0x000000ffff5ad224 */ /* 0x000fe200078e0a5a */
        /* <DEDUP_REMOVED lines=14> */
[----:B------:R-:W-:Y:S02]  /*60e0*/  ISETP.GE.AND P2, PT, R226, RZ, PT ;  /* 0x000000ffe200720c */ /* 0x000fe40003f46270 */
[----:B------:R-:W-:Y:S01]  /*60f0*/  @!P3 IADD3 R82, -R82, RZ, RZ ;  /* 0x000000ff5252b210 */ /* 0x000fe20007ffe1ff */
[----:B------:R-:W-:Y:S01]  /*6100*/  @!P4 IMAD.MOV R81, RZ, RZ, -R81 ;  /* 0x000000ffff51c224 */ /* 0x000fe200078e0a51 */
[----:B------:R-:W-:Y:S02]  /*6110*/  ISETP.GE.AND P3, PT, R225, RZ, PT ;  /* 0x000000ffe100720c */ /* 0x000fe40003f66270 */
[----:B------:R-:W-:-:S03]  /*6120*/  ISETP.GE.AND P4, PT, R224, RZ, PT ;  /* 0x000000ffe000720c */ /* 0x000fc60003f86270 */
[----:B------:R-:W-:Y:S01]  /*6130*/  @!P5 IMAD.MOV R80, RZ, RZ, -R80 ;  /* 0x000000ffff50d224 */ /* 0x000fe200078e0a50 */
[----:B------:R-:W-:Y:S01]  /*6140*/  ISETP.GE.AND P5, PT, R223, RZ, PT ;  /* 0x000000ffdf00720c */ /* 0x000fe20003fa6270 */
[----:B------:R-:W-:Y:S01]  /*6150*/  @!P1 IMAD.MOV R79, RZ, RZ, -R79 ;  /* 0x000000ffff4f9224 */ /* 0x000fe200078e0a4f */
[----:B------:R-:W-:Y:S01]  /*6160*/  ISETP.GE.AND P1, PT, R222, RZ, PT ;  /* 0x000000ffde00720c */ /* 0x000fe20003f26270 */
[----:B------:R-:W-:Y:S01]  /*6170*/  @!P2 IMAD.MOV R78, RZ, RZ, -R78 ;  /* 0x000000ffff4ea224 */ /* 0x000fe200078e0a4e */
[----:B------:R-:W-:-:S03]  /*6180*/  ISETP.GE.AND P2, PT, R221, RZ, PT ;  /* 0x000000ffdd00720c */ /* 0x000fc60003f46270 */
[----:B------:R-:W-:Y:S01]  /*6190*/  @!P3 IMAD.MOV R77, RZ, RZ, -R77 ;  /* 0x000000ffff4db224 */ /* 0x000fe200078e0a4d */
[----:B------:R-:W-:Y:S01]  /*61a0*/  ISETP.GE.AND P3, PT, R220, RZ, PT ;  /* 0x000000ffdc00720c */ /* 0x000fe20003f66270 */
[----:B------:R-:W-:Y:S01]  /*61b0*/  @!P4 IMAD.MOV R76, RZ, RZ, -R76 ;  /* 0x000000ffff4cc224 */ /* 0x000fe200078e0a4c */
        /* <DEDUP_REMOVED lines=12> */
[----:B------:R-:W-:Y:S02]  /*6280*/  ISETP.GE.AND P5, PT, R213, RZ, PT ;  /* 0x000000ffd500720c */ /* 0x000fe40003fa6270 */
[----:B------:R-:W-:Y:S02]  /*6290*/  @!P1 IADD3 R69, -R69, RZ, RZ ;  /* 0x000000ff45459210 */ /* 0x000fe40007ffe1ff */
[----:B------:R-:W-:Y:S01]  /*62a0*/  ISETP.GE.AND P1, PT, R212, RZ, PT ;  /* 0x000000ffd400720c */ /* 0x000fe20003f26270 */
[----:B------:R-:W-:Y:S01]  /*62b0*/  @!P2 IMAD.MOV R68, RZ, RZ, -R68 ;  /* 0x000000ffff44a224 */ /* 0x000fe200078e0a44 */
[----:B------:R-:W-:Y:S01]  /*62c0*/  ISETP.GE.AND P2, PT, R211, RZ, PT ;  /* 0x000000ffd300720c */ /* 0x000fe20003f46270 */
[----:B------:R-:W-:Y:S01]  /*62d0*/  @!P3 IMAD.MOV R67, RZ, RZ, -R67 ;  /* 0x000000ffff43b224 */ /* 0x000fe200078e0a43 */
[----:B------:R-:W-:Y:S01]  /*62e0*/  ISETP.GE.AND P3, PT, R210, RZ, PT ;  /* 0x000000ffd200720c */ /* 0x000fe20003f66270 */
[----:B------:R-:W-:Y:S01]  /*62f0*/  @!P4 IMAD.MOV R66, RZ, RZ, -R66 ;  /* 0x000000ffff42c224 */ /* 0x000fe200078e0a42 */
[----:B------:R-:W-:-:S03]  /*6300*/  ISETP.GE.AND P4, PT, R209, RZ, PT ;  /* 0x000000ffd100720c */ /* 0x000fc60003f86270 */
[----:B------:R-:W-:Y:S01]  /*6310*/  @!P5 IMAD.MOV R65, RZ, RZ, -R65 ;  /* 0x000000ffff41d224 */ /* 0x000fe200078e0a41 */
[----:B------:R-:W-:-:S03]  /*6320*/  ISETP.GE.AND P5, PT, R208, RZ, PT ;  /* 0x000000ffd000720c */ /* 0x000fc60003fa6270 */
[----:B------:R-:W-:Y:S01]  /*6330*/  @!P1 IMAD.MOV R64, RZ, RZ, -R64 ;  /* 0x000000ffff409224 */ /* 0x000fe200078e0a40 */
        /* <DEDUP_REMOVED lines=14> */
[----:B------:R-:W-:Y:S02]  /*6420*/  ISETP.GE.AND P3, PT, R200, RZ, PT ;  /* 0x000000ffc800720c */ /* 0x000fe40003f66270 */
[----:B------:R-:W-:Y:S02]  /*6430*/  @!P4 IADD3 R56, -R56, RZ, RZ ;  /* 0x000000ff3838c210 */ /* 0x000fe40007ffe1ff */
        /* <DEDUP_REMOVED lines=25> */
[----:B------:R-:W-:Y:S01]  /*65d0*/  @!P2 IADD3 R43, -R43, RZ, RZ ;  /* 0x000000ff2b2ba210 */ /* 0x000fe20007ffe1ff */
[----:B------:R-:W-:Y:S01]  /*65e0*/  @!P3 IMAD.MOV R42, RZ, RZ, -R42 ;  /* 0x000000ffff2ab224 */ /* 0x000fe200078e0a2a */
[----:B------:R-:W-:Y:S02]  /*65f0*/  ISETP.GE.AND P2, PT, R186, RZ, PT ;  /* 0x000000ffba00720c */ /* 0x000fe40003f46270 */
        /* <DEDUP_REMOVED lines=47> */
[----:B------:R-:W-:Y:S01]  /*68f0*/  @!P0 IMAD.IADD R35, R35, 0x1, -R5 ;  /* 0x0000000123238824 */ /* 0x000fe200078e0a05 */
[----:B------:R-:W-:Y:S01]  /*6900*/  ISETP.GT.U32.AND P0, PT, R4, R3, PT ;  /* 0x000000030400720c */ /* 0x000fe20003f04070 */
[----:B------:R-:W-:Y:S01]  /*6910*/  @!P2 IMAD.MOV R17, RZ, RZ, -R17 ;  /* 0x000000ffff11a224 */ /* 0x000fe200078e0a11 */
[----:B------:R-:W-:Y:S02]  /*6920*/  ISETP.GE.AND P2, PT, R159, RZ, PT ;  /* 0x000000ff9f00720c */ /* 0x000fe40003f46270 */
[----:B------:R-:W-:Y:S01]  /*6930*/  @!P3 IADD3 R19, -R19, RZ, RZ ;  /* 0x000000ff1313b210 */ /* 0x000fe20007ffe1ff */
[----:B------:R-:W-:Y:S01]  /*6940*/  @!P4 IMAD.MOV R21, RZ, RZ, -R21 ;  /* 0x000000ffff15c224 */ /* 0x000fe200078e0a15 */
[----:B------:R-:W-:-:S02]  /*6950*/  ISETP.GE.AND P3, PT, R158, RZ, PT ;  /* 0x000000ff9e00720c */ /* 0x000fc40003f66270 */
[----:B------:R-:W-:Y:S01]  /*6960*/  ISETP.GE.AND P4, PT, R157, RZ, PT ;  /* 0x000000ff9d00720c */ /* 0x000fe20003f86270 */
[----:B------:R-:W-:Y:S01]  /*6970*/  @!P5 IMAD.MOV R35, RZ, RZ, -R35 ;  /* 0x000000ffff23d224 */ /* 0x000fe200078e0a23 */
[----:B------:R-:W-:Y:S01]  /*6980*/  ISETP.GE.AND P5, PT, R156, RZ, PT ;  /* 0x000000ff9c00720c */ /* 0x000fe20003fa6270 */
[----:B------:R-:W-:Y:S01]  /*6990*/  @!P1 IMAD.MOV R33, RZ, RZ, -R33 ;  /* 0x000000ffff219224 */ /* 0x000fe200078e0a21 */
[----:B------:R-:W-:Y:S01]  /*69a0*/  ISETP.GE.AND P1, PT, R155, RZ, PT ;  /* 0x000000ff9b00720c */ /* 0x000fe20003f26270 */
[----:B------:R-:W-:Y:S01]  /*69b0*/  @!P0 IMAD.IADD R3, R3, 0x1, -R4 ;  /* 0x0000000103038824 */ /* 0x000fe200078e0a04 */
[----:B------:R-:W-:Y:S02]  /*69c0*/  ISETP.NE.AND P0, PT, R153, RZ, PT ;  /* 0x000000ff9900720c */ /* 0x000fe40003f05270 */
[----:B------:R-:W-:Y:S01]  /*69d0*/  LOP3.LUT R23, RZ, R153, RZ, 0x33, !PT ;  /* 0x00000099ff177212 */ /* 0x000fe200078e33ff */
[----:B------:R-:W-:Y:S02]  /*69e0*/  @!P6 IMAD.MOV R135, RZ, RZ, -R135 ;  /* 0x000000ffff87e224 */ /* 0x000fe400078e0a87 */
[----:B------:R-:W-:-:S02]  /*69f0*/  @!P2 IMAD.MOV R31, RZ, RZ, -R31 ;  /* 0x000000ffff1fa224 */ /* 0x000fc400078e0a1f */
[----:B------:R-:W-:Y:S02]  /*6a00*/  @!P3 IMAD.MOV R29, RZ, RZ, -R29 ;  /* 0x000000ffff1db224 */ /* 0x000fe400078e0a1d */
[----:B------:R-:W-:Y:S02]  /*6a10*/  @!P4 IMAD.MOV R27, RZ, RZ, -R27 ;  /* 0x000000ffff1bc224 */ /* 0x000fe400078e0a1b */
[----:B------:R-:W-:Y:S01]  /*6a20*/  @!P5 IMAD.MOV R25, RZ, RZ, -R25 ;  /* 0x000000ffff19d224 */ /* 0x000fe200078e0a19 */
[C---:B------:R-:W-:Y:S01]  /*6a30*/  SEL R136, R23.reuse, R136, !P0 ;  /* 0x0000008817887207 */ /* 0x040fe20004000000 */
[----:B------:R-:W-:Y:S01]  /*6a40*/  @!P1 IMAD.MOV R37, RZ, RZ, -R37 ;  /* 0x000000ffff259224 */ /* 0x000fe200078e0a25 */
[----:B------:R-:W-:Y:S01]  /*6a50*/  LEA R7, P6, R6, UR4, 0x2 ;  /* 0x0000000406077c11 */ /* 0x000fe2000f8c10ff */
[----:B------:R-:W-:Y:S01]  /*6a60*/  ULDC UR4, c[0x0][0x240] ;  /* 0x0000900000047ab9 */ /* 0x000fe20000000800 */
[----:B------:R-:W-:Y:S01]  /*6a70*/  ISETP.GE.AND P2, PT, R152, RZ, PT ;  /* 0x000000ff9800720c */ /* 0x000fe20003f46270 */
[----:B------:R-:W1:Y:S01]  /*6a80*/  LDC.64 R4, c[0x0][0x230] ;  /* 0x00008c00ff047b82 */ /* 0x000e620000000a00 */
[----:B------:R-:W-:-:S02]  /*6a90*/  SEL R135, R23, R135, !P0 ;  /* 0x0000008717877207 */ /* 0x000fc40004000000 */
[C---:B------:R-:W-:Y:S02]  /*6aa0*/  SEL R134, R23.reuse, R134, !P0 ;  /* 0x0000008617867207 */ /* 0x040fe40004000000 */
[C---:B------:R-:W-:Y:S02]  /*6ab0*/  SEL R133, R23.reuse, R133, !P0 ;  /* 0x0000008517857207 */ /* 0x040fe40004000000 */
[C---:B------:R-:W-:Y:S02]  /*6ac0*/  SEL R132, R23.reuse, R132, !P0 ;  /* 0x0000008417847207 */ /* 0x040fe40004000000 */
[C---:B------:R-:W-:Y:S02]  /*6ad0*/  SEL R131, R23.reuse, R131, !P0 ;  /* 0x0000008317837207 */ /* 0x040fe40004000000 */
[C---:B------:R-:W-:Y:S02]  /*6ae0*/  SEL R130, R23.reuse, R130, !P0 ;  /* 0x0000008217827207 */ /* 0x040fe40004000000 */
        /* <DEDUP_REMOVED lines=119> */
[C---:B------:R-:W-:Y:S01]  /*7260*/  SEL R25, R23.reuse, R25, !P0 ;  /* 0x0000001917197207 */ /* 0x040fe20004000000 */
[----:B------:R-:W-:Y:S01]  /*7270*/  IMAD R136, R136, UR4, RZ ;  /* 0x0000000488887c24 */ /* 0x000fe2000f8e02ff */
[----:B------:R-:W-:-:S02]  /*7280*/  SEL R23, R23, R37, !P0 ;  /* 0x0000002517177207 */ /* 0x000fc40004000000 */
[----:B----4-:R-:W-:Y:S01]  /*7290*/  ISETP.NE.AND P0, PT, R154, RZ, PT ;  /* 0x000000ff9a00720c */ /* 0x010fe20003f05270 */
[----:B------:R-:W-:Y:S01]  /*72a0*/  IMAD R135, R135, UR4, RZ ;  /* 0x0000000487877c24 */ /* 0x000fe2000f8e02ff */
[----:B------:R-:W-:Y:S02]  /*72b0*/  LEA.HI.X.SX32 R6, R6, UR5, 0x2, P6 ;  /* 0x0000000506067c11 */ /* 0x000fe4000b0f16ff */
[-C--:B------:R-:W-:Y:S01]  /*72c0*/  LEA R152, P1, R136, R7.reuse, 0x2 ;  /* 0x0000000788987211 */ /* 0x080fe200078210ff */
[----:B------:R-:W-:Y:S02]  /*72d0*/  IMAD R134, R134, UR4, RZ ;  /* 0x0000000486867c24 */ /* 0x000fe4000f8e02ff */
[----:B------:R-:W-:Y:S01]  /*72e0*/  IMAD R133, R133, UR4, RZ ;  /* 0x0000000485857c24 */ /* 0x000fe2000f8e02ff */
[----:B------:R-:W-:Y:S01]  /*72f0*/  LEA.HI.X.SX32 R153, R136, R6, 0x2, P1 ;  /* 0x0000000688997211 */ /* 0x000fe200008f16ff */
[----:B------:R-:W-:Y:S01]  /*7300*/  IMAD R132, R132, UR4, RZ ;  /* 0x0000000484847c24 */ /* 0x000fe2000f8e02ff */
[----:B------:R-:W-:Y:S01]  /*7310*/  LEA R160, P3, R135, R7, 0x2 ;  /* 0x0000000787a07211 */ /* 0x000fe200078610ff */
[----:B------:R-:W-:-:S02]  /*7320*/  IMAD R131, R131, UR4, RZ ;  /* 0x0000000483837c24 */ /* 0x000fc4000f8e02ff */
[----:B------:R-:W-:Y:S01]  /*7330*/  @!P2 IMAD.MOV R3, RZ, RZ, -R3 ;  /* 0x000000ffff03a224 */ /* 0x000fe200078e0a03 */
[-C--:B------:R-:W-:Y:S01]  /*7340*/  LEA R158, P2, R134, R7.reuse, 0x2 ;  /* 0x00000007869e7211 */ /* 0x080fe200078410ff */
[----:B------:R-:W-:Y:S01]  /*7350*/  IMAD R130, R130, UR4, RZ ;  /* 0x0000000482827c24 */ /* 0x000fe2000f8e02ff */
[----:B------:R-:W-:Y:S01]  /*7360*/  @!P0 LOP3.LUT R3, RZ, R154, RZ, 0x33, !PT ;  /* 0x0000009aff038212 */ /* 0x000fe200078e33ff */
[----:B------:R2:W-:Y:S01]  /*7370*/  STL.64 [R1+0x460], R152 ;  /* 0x0004609801007387 */ /* 0x0005e20000100a00 */
[-C--:B------:R-:W-:Y:S01]  /*7380*/  LEA R156, P1, R133, R7.reuse, 0x2 ;  /* 0x00000007859c7211 */ /* 0x080fe200078210ff */
[----:B------:R-:W-:Y:S01]  /*7390*/  IMAD R129, R129, UR4, RZ ;  /* 0x0000000481817c24 */ /* 0x000fe2000f8e02ff */
[----:B------:R-:W-:Y:S01]  /*73a0*/  LEA R154, P0, R132, R7, 0x2 ;  /* 0x00000007849a7211 */ /* 0x000fe200078010ff */
[----:B------:R-:W-:Y:S01]  /*73b0*/  IMAD R128, R128, UR4, RZ ;  /* 0x0000000480807c24 */ /* 0x000fe2000f8e02ff */
[-C--:B------:R-:W-:Y:S01]  /*73c0*/  LEA.HI.X.SX32 R161, R135, R6.reuse, 0x2, P3 ;  /* 0x0000000687a17211 */ /* 0x080fe200018f16ff */
[----:B------:R-:W-:Y:S01]  /*73d0*/  IMAD R127, R127, UR4, RZ ;  /* 0x000000047f7f7c24 */ /* 0x000fe2000f8e02ff */
[-C--:B------:R-:W-:Y:S01]  /*73e0*/  LEA.HI.X.SX32 R159, R134, R6.reuse, 0x2, P2 ;  /* 0x00000006869f7211 */ /* 0x080fe200010f16ff */
[----:B------:R-:W-:Y:S01]  /*73f0*/  IMAD R126, R126, UR4, RZ ;  /* 0x000000047e7e7c24 */ /* 0x000fe2000f8e02ff */
[----:B------:R-:W-:-:S02]  /*7400*/  LEA.HI.X.SX32 R157, R133, R6, 0x2, P1 ;  /* 0x00000006859d7211 */ /* 0x000fc400008f16ff */
[-C--:B--2---:R-:W-:Y:S01]  /*7410*/  LEA R152, P6, R131, R7.reuse, 0x2 ;  /* 0x0000000783987211 */ /* 0x084fe200078c10ff */
[----:B------:R-:W-:Y:S01]  /*7420*/  IMAD R125, R125, UR4, RZ ;  /* 0x000000047d7d7c24 */ /* 0x000fe2000f8e02ff */
[-C--:B------:R-:W-:Y:S01]  /*7430*/  LEA.HI.X.SX32 R155, R132, R6.reuse, 0x2, P0 ;  /* 0x00000006849b7211 */ /* 0x080fe200000f16ff */
[----:B------:R-:W-:Y:S01]  /*7440*/  IMAD R124, R124, UR4, RZ ;  /* 0x000000047c7c7c24 */ /* 0x000fe2000f8e02ff */
[CC--:B------:R-:W-:Y:S01]  /*7450*/  LEA R164, P5, R130.reuse, R7.reuse, 0x2 ;  /* 0x0000000782a47211 */ /* 0x0c0fe200078a10ff */
[----:B------:R2:W-:Y:S01]  /*7460*/  STL.64 [R1+0x68], R160 ;  /* 0x000068a001007387 */ /* 0x0005e20000100a00 */
[-C--:B------:R-:W-:Y:S02]  /*7470*/  LEA.HI.X.SX32 R153, R131, R6.reuse, 0x2, P6 ;  /* 0x0000000683997211 */ /* 0x080fe400030f16ff */
[----:B------:R-:W-:Y:S01]  /*7480*/  LEA R162, P4, R129, R7, 0x2 ;  /* 0x0000000781a27211 */ /* 0x000fe200078810ff */
[----:B------:R3:W-:Y:S01]  /*7490*/  STL.64 [R1+0x458], R158 ;  /* 0x0004589e01007387 */ /* 0x0007e20000100a00 */
[----:B------:R-:W-:Y:S01]  /*74a0*/  LEA.HI.X.SX32 R165, R130, R6, 0x2, P5 ;  /* 0x0000000682a57211 */ /* 0x000fe200028f16ff */
[----:B------:R-:W-:-:S02]  /*74b0*/  IMAD R123, R123, UR4, RZ ;  /* 0x000000047b7b7c24 */ /* 0x000fc4000f8e02ff */
[----:B------:R4:W-:Y:S01]  /*74c0*/  STL.64 [R1+0x450], R156 ;  /* 0x0004509c01007387 */ /* 0x0009e20000100a00 */
[----:B------:R-:W-:Y:S02]  /*74d0*/  LEA.HI.X.SX32 R163, R129, R6, 0x2, P4 ;  /* 0x0000000681a37211 */ /* 0x000fe400020f16ff */
[-C--:B--2---:R-:W-:Y:S01]  /*74e0*/  LEA R160, P3, R128, R7.reuse, 0x2 ;  /* 0x0000000780a07211 */ /* 0x084fe200078610ff */
[----:B------:R2:W-:Y:S01]  /*74f0*/  STL.64 [R1+0x448], R154 ;  /* 0x0004489a01007387 */ /* 0x0005e20000100a00 */
[----:B---3--:R-:W-:-:S03]  /*7500*/  LEA R158, P2, R127, R7, 0x2 ;  /* 0x000000077f9e7211 */ /* 0x008fc600078410ff */
[----:B------:R3:W-:Y:S01]  /*7510*/  STL.64 [R1+0x440], R152 ;  /* 0x0004409801007387 */ /* 0x0007e20000100a00 */
[----:B------:R-:W-:Y:S01]  /*7520*/  IMAD R122, R122, UR4, RZ ;  /* 0x000000047a7a7c24 */ /* 0x000fe2000f8e02ff */
[-C--:B----4-:R-:W-:Y:S01]  /*7530*/  LEA R156, P1, R126, R7.reuse, 0x2 ;  /* 0x000000077e9c7211 */ /* 0x090fe200078210ff */
[----:B------:R-:W-:Y:S01]  /*7540*/  IMAD R121, R121, UR4, RZ ;  /* 0x0000000479797c24 */ /* 0x000fe2000f8e02ff */
[-C--:B------:R-:W-:Y:S02]  /*7550*/  LEA.HI.X.SX32 R161, R128, R6.reuse, 0x2, P3 ;  /* 0x0000000680a17211 */ /* 0x080fe400018f16ff */
[-C--:B--2---:R-:W-:Y:S01]  /*7560*/  LEA R154, P0, R125, R7.reuse, 0x2 ;  /* 0x000000077d9a7211 */ /* 0x084fe200078010ff */
[----:B------:R-:W-:Y:S01]  /*7570*/  IMAD R120, R120, UR4, RZ ;  /* 0x0000000478787c24 */ /* 0x000fe2000f8e02ff */
[-C--:B------:R-:W-:Y:S02]  /*7580*/  LEA.HI.X.SX32 R159, R127, R6.reuse, 0x2, P2 ;  /* 0x000000067f9f7211 */ /* 0x080fe400010f16ff */
[----:B---3--:R-:W-:Y:S01]  /*7590*/  LEA R152, P6, R124, R7, 0x2 ;  /* 0x000000077c987211 */ /* 0x008fe200078c10ff */
[----:B------:R-:W-:Y:S01]  /*75a0*/  IMAD R119, R119, UR4, RZ ;  /* 0x0000000477777c24 */ /* 0x000fe2000f8e02ff */
[-C--:B------:R-:W-:Y:S01]  /*75b0*/  LEA.HI.X.SX32 R157, R126, R6.reuse, 0x2, P1 ;  /* 0x000000067e9d7211 */ /* 0x080fe200008f16ff */
[----:B------:R2:W-:Y:S01]  /*75c0*/  STL.64 [R1+0x438], R164 ;  /* 0x000438a401007387 */ /* 0x0005e20000100a00 */
[-C--:B------:R-:W-:Y:S01]  /*75d0*/  LEA.HI.X.SX32 R155, R125, R6.reuse, 0x2, P0 ;  /* 0x000000067d9b7211 */ /* 0x080fe200000f16ff */
[----:B------:R-:W-:Y:S01]  /*75e0*/  IMAD R118, R118, UR4, RZ ;  /* 0x0000000476767c24 */ /* 0x000fe2000f8e02ff */
[----:B------:R-:W-:Y:S01]  /*75f0*/  LEA.HI.X.SX32 R153, R124, R6, 0x2, P6 ;  /* 0x000000067c997211 */ /* 0x000fe200030f16ff */
[----:B------:R3:W-:Y:S01]  /*7600*/  STL.64 [R1+0x430], R162 ;  /* 0x000430a201007387 */ /* 0x0007e20000100a00 */
[----:B------:R-:W-:-:S03]  /*7610*/  IMAD R117, R117, UR4, RZ ;  /* 0x0000000475757c24 */ /* 0x000fc6000f8e02ff */
[----:B------:R4:W-:Y:S01]  /*7620*/  STL.64 [R1+0x428], R160 ;  /* 0x000428a001007387 */ /* 0x0009e20000100a00 */
[----:B--2---:R-:W-:-:S03]  /*7630*/  LEA R164, P5, R123, R7, 0x2 ;  /* 0x000000077ba47211 */ /* 0x004fc600078a10ff */
[----:B------:R2:W-:Y:S01]  /*7640*/  STL.64 [R1+0x420], R158 ;  /* 0x0004209e01007387 */ /* 0x0005e20000100a00 */
[----:B---3--:R-:W-:-:S03]  /*7650*/  LEA R162, P4, R122, R7, 0x2 ;  /* 0x000000077aa27211 */ /* 0x008fc600078810ff */
[----:B------:R3:W-:Y:S01]  /*7660*/  STL.64 [R1+0x418], R156 ;  /* 0x0004189c01007387 */ /* 0x0007e20000100a00 */
[-C--:B------:R-:W-:Y:S02]  /*7670*/  LEA.HI.X.SX32 R165, R123, R6.reuse, 0x2, P5 ;  /* 0x000000067ba57211 */ /* 0x080fe400028f16ff */
[-C--:B----4-:R-:W-:Y:S01]  /*7680*/  LEA R160, P3, R121, R7.reuse, 0x2 ;  /* 0x0000000779a07211 */ /* 0x090fe200078610ff */
[----:B------:R4:W-:Y:S01]  /*7690*/  STL.64 [R1+0x410], R154 ;  /* 0x0004109a01007387 */ /* 0x0009e20000100a00 */
[----:B------:R-:W-:Y:S01]  /*76a0*/  IMAD R116, R116, UR4, RZ ;  /* 0x0000000474747c24 */ /* 0x000fe2000f8e02ff */
[-C--:B------:R-:W-:Y:S02]  /*76b0*/  LEA.HI.X.SX32 R163, R122, R6.reuse, 0x2, P4 ;  /* 0x000000067aa37211 */ /* 0x080fe400020f16ff */
[-C--:B--2---:R-:W-:Y:S01]  /*76c0*/  LEA R158, P2, R120, R7.reuse, 0x2 ;  /* 0x00000007789e7211 */ /* 0x084fe200078410ff */
[----:B------:R2:W-:Y:S01]  /*76d0*/  STL.64 [R1+0x408], R152 ;  /* 0x0004089801007387 */ /* 0x0005e20000100a00 */
[----:B------:R-:W-:Y:S01]  /*76e0*/  IMAD R115, R115, UR4, RZ ;  /* 0x0000000473737c24 */ /* 0x000fe2000f8e02ff */
[----:B---3--:R-:W-:Y:S01]  /*76f0*/  LEA R156, P1, R119, R7, 0x2 ;  /* 0x00000007779c7211 */ /* 0x008fe200078210ff */
[----:B------:R-:W-:Y:S01]  /*7700*/  IMAD R114, R114, UR4, RZ ;  /* 0x0000000472727c24 */ /* 0x000fe2000f8e02ff */
[----:B------:R-:W-:-:S02]  /*7710*/  LEA.HI.X.SX32 R161, R121, R6, 0x2, P3 ;  /* 0x0000000679a17211 */ /* 0x000fc400018f16ff */
[-C--:B----4-:R-:W-:Y:S01]  /*7720*/  LEA R154, P0, R118, R7.reuse, 0x2 ;  /* 0x00000007769a7211 */ /* 0x090fe200078010ff */
[----:B------:R-:W-:Y:S01]  /*7730*/  IMAD R113, R113, UR4, RZ ;  /* 0x0000000471717c24 */ /* 0x000fe2000f8e02ff */
[-C--:B------:R-:W-:Y:S02]  /*7740*/  LEA.HI.X.SX32 R159, R120, R6.reuse, 0x2, P2 ;  /* 0x00000006789f7211 */ /* 0x080fe400010f16ff */
[----:B--2---:R-:W-:Y:S01]  /*7750*/  LEA R152, P6, R117, R7, 0x2 ;  /* 0x0000000775987211 */ /* 0x004fe200078c10ff */
        /* <DEDUP_REMOVED lines=399> */
[----:B------:R-:W-:-:S02]  /*9050*/  IMAD R29, R29, UR4, RZ ;  /* 0x000000041d1d7c24 */ /* 0x000fc4000f8e02ff */
[----:B------:R-:W-:Y:S01]  /*9060*/  IMAD R27, R27, UR4, RZ ;  /* 0x000000041b1b7c24 */ /* 0x000fe2000f8e02ff */
[----:B------:R4:W-:Y:S01]  /*9070*/  STL.64 [R1+0xe0], R160 ;  /* 0x0000e0a001007387 */ /* 0x0009e20000100a00 */
[----:B------:R-:W-:Y:S01]  /*9080*/  IMAD R25, R25, UR4, RZ ;  /* 0x0000000419197c24 */ /* 0x000fe2000f8e02ff */
[-C--:B--2---:R-:W-:Y:S02]  /*9090*/  LEA R164, P5, R17, R7.reuse, 0x2 ;  /* 0x0000000711a47211 */ /* 0x084fe400078a10ff */
[----:B------:R2:W-:Y:S01]  /*90a0*/  STL.64 [R1+0xd8], R158 ;  /* 0x0000d89e01007387 */ /* 0x0005e20000100a00 */
[----:B---3--:R-:W-:-:S03]  /*90b0*/  LEA R162, P4, R19, R7, 0x2 ;  /* 0x0000000713a27211 */ /* 0x008fc600078810ff */
[----:B------:R3:W-:Y:S01]  /*90c0*/  STL.64 [R1+0xd0], R156 ;  /* 0x0000d09c01007387 */ /* 0x0007e20000100a00 */
[----:B------:R-:W-:Y:S01]  /*90d0*/  IMAD R23, R23, UR4, RZ ;  /* 0x0000000417177c24 */ /* 0x000fe2000f8e02ff */
[----:B----4-:R-:W-:Y:S02]  /*90e0*/  LEA R160, P3, R21, R7, 0x2 ;  /* 0x0000000715a07211 */ /* 0x010fe400078610ff */
[----:B------:R4:W-:Y:S01]  /*90f0*/  STL.64 [R1+0xc8], R154 ;  /* 0x0000c89a01007387 */ /* 0x0009e20000100a00 */
[-C--:B------:R-:W-:Y:S01]  /*9100*/  LEA.HI.X.SX32 R165, R17, R6.reuse, 0x2, P5 ;  /* 0x0000000611a57211 */ /* 0x080fe200028f16ff */
[----:B-1----:R-:W-:Y:S01]  /*9110*/  IMAD R5, R3, R5, RZ ;  /* 0x0000000503057224 */ /* 0x002fe200078e02ff */
[-C--:B--2---:R-:W-:Y:S01]  /*9120*/  LEA R158, P2, R35, R7.reuse, 0x2 ;  /* 0x00000007239e7211 */ /* 0x084fe200078410ff */
[----:B------:R1:W-:Y:S01]  /*9130*/  STL.64 [R1+0xc0], R152 ;  /* 0x0000c09801007387 */ /* 0x0003e20000100a00 */
[----:B------:R-:W-:Y:S01]  /*9140*/  LEA.HI.X.SX32 R163, R19, R6, 0x2, P4 ;  /* 0x0000000613a37211 */ /* 0x000fe200020f16ff */
[----:B------:R-:W-:Y:S01]  /*9150*/  ULDC.64 UR4, c[0x0][0x210] ;  /* 0x0000840000047ab9 */ /* 0x000fe20000000a00 */
[----:B---3--:R-:W-:-:S02]  /*9160*/  LEA R156, P1, R33, R7, 0x2 ;  /* 0x00000007219c7211 */ /* 0x008fc400078210ff */
[-C--:B------:R-:W-:Y:S02]  /*9170*/  LEA.HI.X.SX32 R161, R21, R6.reuse, 0x2, P3 ;  /* 0x0000000615a17211 */ /* 0x080fe400018f16ff */
[-C--:B----4-:R-:W-:Y:S02]  /*9180*/  LEA R154, P0, R31, R7.reuse, 0x2 ;  /* 0x000000071f9a7211 */ /* 0x090fe400078010ff */
[-C--:B------:R-:W-:Y:S02]  /*9190*/  LEA R12, P5, R27, R7.reuse, 0x2 ;  /* 0x000000071b0c7211 */ /* 0x080fe400078a10ff */
[----:B------:R-:W-:Y:S02]  /*91a0*/  LEA.HI.X.SX32 R159, R35, R6, 0x2, P2 ;  /* 0x00000006239f7211 */ /* 0x000fe400010f16ff */
[-C--:B-1----:R-:W-:Y:S01]  /*91b0*/  LEA R152, P6, R29, R7.reuse, 0x2 ;  /* 0x000000071d987211 */ /* 0x082fe200078c10ff */
[----:B------:R-:W-:Y:S01]  /*91c0*/  STL.64 [R1+0xb8], R164 ;  /* 0x0000b8a401007387 */ /* 0x000fe20000100a00 */
[----:B------:R-:W-:-:S02]  /*91d0*/  LEA R10, P4, R25, R7, 0x2 ;  /* 0x00000007190a7211 */ /* 0x000fc400078810ff */
[-C--:B------:R-:W-:Y:S01]  /*91e0*/  LEA.HI.X.SX32 R157, R33, R6.reuse, 0x2, P1 ;  /* 0x00000006219d7211 */ /* 0x080fe200008f16ff */
[----:B------:R-:W-:Y:S01]  /*91f0*/  STL.64 [R1+0xb0], R162 ;  /* 0x0000b0a201007387 */ /* 0x000fe20000100a00 */
[----:B------:R-:W-:Y:S02]  /*9200*/  LEA R8, P3, R23, R7, 0x2 ;  /* 0x0000000717087211 */ /* 0x000fe400078610ff */
[-C--:B------:R-:W-:Y:S01]  /*9210*/  LEA.HI.X.SX32 R155, R31, R6.reuse, 0x2, P0 ;  /* 0x000000061f9b7211 */ /* 0x080fe200000f16ff */
[----:B------:R-:W-:Y:S01]  /*9220*/  STL.64 [R1+0xa8], R160 ;  /* 0x0000a8a001007387 */ /* 0x000fe20000100a00 */
[-C--:B------:R-:W-:Y:S02]  /*9230*/  LEA.HI.X.SX32 R153, R29, R6.reuse, 0x2, P6 ;  /* 0x000000061d997211 */ /* 0x080fe400030f16ff */
[-C--:B------:R-:W-:Y:S01]  /*9240*/  LEA.HI.X.SX32 R13, R27, R6.reuse, 0x2, P5 ;  /* 0x000000061b0d7211 */ /* 0x080fe200028f16ff */
[----:B------:R-:W-:Y:S01]  /*9250*/  STL.64 [R1+0xa0], R158 ;  /* 0x0000a09e01007387 */ /* 0x000fe20000100a00 */
[----:B------:R-:W-:-:S02]  /*9260*/  LEA.HI.X.SX32 R11, R25, R6, 0x2, P4 ;  /* 0x00000006190b7211 */ /* 0x000fc400020f16ff */
[----:B------:R-:W-:Y:S01]  /*9270*/  LEA.HI.X.SX32 R9, R23, R6, 0x2, P3 ;  /* 0x0000000617097211 */ /* 0x000fe200018f16ff */
[----:B------:R-:W-:Y:S01]  /*9280*/  STL.64 [R1+0x98], R156 ;  /* 0x0000989c01007387 */ /* 0x000fe20000100a00 */
[----:B------:R-:W-:-:S03]  /*9290*/  IADD3 R3, R4, -0x4, RZ ;  /* 0xfffffffc04037810 */ /* 0x000fc60007ffe0ff */
[----:B------:R-:W-:Y:S01]  /*92a0*/  STL.64 [R1+0x90], R154 ;  /* 0x0000909a01007387 */ /* 0x000fe20000100a00 */
[----:B------:R-:W-:-:S03]  /*92b0*/  LEA R240, P0, R5, UR4, 0x2 ;  /* 0x0000000405f07c11 */ /* 0x000fc6000f8010ff */
[----:B------:R-:W-:Y:S04]  /*92c0*/  STL.64 [R1+0x88], R152 ;  /* 0x0000889801007387 */ /* 0x000fe80000100a00 */
[----:B------:R-:W-:Y:S04]  /*92d0*/  STL.64 [R1+0x80], R12 ;  /* 0x0000800c01007387 */ /* 0x000fe80000100a00 */
[----:B------:R-:W-:Y:S01]  /*92e0*/  STL.64 [R1+0x78], R10 ;  /* 0x0000780a01007387 */ /* 0x000fe20000100a00 */
[----:B------:R-:W-:-:S03]  /*92f0*/  ISETP.GE.U32.AND P3, PT, R3, 0x7fffff7d, PT ;  /* 0x7fffff7d0300780c */ /* 0x000fc60003f66070 */
[----:B------:R1:W-:Y:S01]  /*9300*/  STL.64 [R1+0x70], R8 ;  /* 0x0000700801007387 */ /* 0x0003e20000100a00 */
[----:B------:R-:W-:Y:S01]  /*9310*/  LEA.HI.X.SX32 R241, R5, UR5, 0x2, P0 ;  /* 0x0000000505f17c11 */ /* 0x000fe200080f16ff */
[C---:B------:R-:W-:Y:S01]  /*9320*/  IMAD.SHL.U32 R3, R184.reuse, 0x2, RZ ;  /* 0x00000002b8037824 */ /* 0x040fe200078e00ff */
[C---:B------:R-:W-:Y:S01]  /*9330*/  LEA R204, P0, R184.reuse, R240, 0x3 ;  /* 0x000000f0b8cc7211 */ /* 0x040fe200078018ff */
[C---:B------:R-:W-:Y:S02]  /*9340*/  IMAD R5, R184.reuse, 0x3, RZ ;  /* 0x00000003b8057824 */ /* 0x040fe400078e02ff */
[----:B-1----:R-:W-:Y:S01]  /*9350*/  IMAD R9, R184, 0xc, RZ ;  /* 0x0000000cb8097824 */ /* 0x002fe200078e02ff */
[----:B------:R-:W-:Y:S01]  /*9360*/  LEA.HI.X.SX32 R205, R3, R241, 0x2, P0 ;  /* 0x000000f103cd7211 */ /* 0x000fe200000f16ff */
[----:B------:R-:W-:-:S03]  /*9370*/  VIADD R6, R4, 0xfffffffd ;  /* 0xfffffffd04067836 */ /* 0x000fc60000000000 */
[----:B------:R-:W-:Y:S01]  /*9380*/  IADD3 R202, P5, R9, R240, RZ ;  /* 0x000000f009ca7210 */ /* 0x000fe20007fbe0ff */
[----:B------:R-:W-:Y:S02]  /*9390*/  VIADD R7, R4, 0xfffffffe ;  /* 0xfffffffe04077836 */ /* 0x000fe40000000000 */
[C---:B------:R-:W-:Y:S01]  /*93a0*/  IMAD R17, R184.reuse, 0x14, RZ ;  /* 0x00000014b8117824 */ /* 0x040fe200078e02ff */
[----:B------:R-:W-:Y:S01]  /*93b0*/  LEA.HI.X.SX32 R203, R5, R241, 0x2, P5 ;  /* 0x000000f105cb7211 */ /* 0x000fe200028f16ff */
[----:B------:R-:W-:Y:S01]  /*93c0*/  IMAD R21, R184, 0x18, RZ ;  /* 0x00000018b8157824 */ /* 0x000fe200078e02ff */
[----:B------:R-:W-:Y:S01]  /*93d0*/  ISETP.GE.U32.AND P4, PT, R6, 0x7fffff7e, PT ;  /* 0x7fffff7e0600780c */ /* 0x000fe20003f86070 */
[C---:B------:R-:W-:Y:S01]  /*93e0*/  IMAD R6, R184.reuse, 0x5, RZ ;  /* 0x00000005b8067824 */ /* 0x040fe200078e02ff */
[----:B------:R-:W-:Y:S01]  /*93f0*/  ISETP.GE.U32.AND P2, PT, R7, 0x7fffff7f, PT ;  /* 0x7fffff7f0700780c */ /* 0x000fe20003f46070 */
[----:B------:R1:W-:Y:S01]  /*9400*/  STL.64 [R1+0x58], R204 ;  /* 0x000058cc01007387 */ /* 0x0003e20000100a00 */
[----:B------:R-:W-:-:S03]  /*9410*/  IMAD R7, R184, 0x6, RZ ;  /* 0x00000006b8077824 */ /* 0x000fc600078e02ff */
[----:B------:R2:W-:Y:S01]  /*9420*/  STL.64 [R1+0x50], R202 ;  /* 0x000050ca01007387 */ /* 0x0005e20000100a00 */
[-C--:B-1----:R-:W-:Y:S02]  /*9430*/  IADD3 R204, P0, R17, R240.reuse, RZ ;  /* 0x000000f011cc7210 */ /* 0x082fe40007f1e0ff */
[----:B--2---:R-:W-:Y:S02]  /*9440*/  IADD3 R202, P5, R21, R240, RZ ;  /* 0x000000f015ca7210 */ /* 0x004fe40007fbe0ff */
[-C--:B------:R-:W-:Y:S02]  /*9450*/  LEA.HI.X.SX32 R205, R6, R241.reuse, 0x2, P0 ;  /* 0x000000f106cd7211 */ /* 0x080fe400000f16ff */
[----:B------:R-:W-:Y:S01]  /*9460*/  LEA.HI.X.SX32 R203, R7, R241, 0x2, P5 ;  /* 0x000000f107cb7211 */ /* 0x000fe200028f16ff */
[----:B------:R-:W-:Y:S02]  /*9470*/  VIADD R37, R4, 0xffffffff ;  /* 0xffffffff04257836 */ /* 0x000fe40000000000 */
[----:B------:R1:W-:Y:S01]  /*9480*/  STL.64 [R1+0x40], R204 ;  /* 0x000040cc01007387 */ /* 0x0003e20000100a00 */
[----:B------:R-:W-:-:S02]  /*9490*/  IMAD R25, R184, 0x1c, RZ ;  /* 0x0000001cb8197824 */ /* 0x000fc400078e02ff */
[C---:B------:R-:W-:Y:S01]  /*94a0*/  IMAD.SHL.U32 R10, R184.reuse, 0x8, RZ ;  /* 0x00000008b80a7824 */ /* 0x040fe200078e00ff */
[----:B------:R2:W-:Y:S01]  /*94b0*/  STL.64 [R1+0x38], R202 ;  /* 0x000038ca01007387 */ /* 0x0005e20000100a00 */
[C---:B------:R-:W-:Y:S01]  /*94c0*/  IMAD R8, R184.reuse, 0x7, RZ ;  /* 0x00000007b8087824 */ /* 0x040fe200078e02ff */
[----:B------:R-:W-:Y:S01]  /*94d0*/  ISETP.GE.U32.AND P1, PT, R37, 0x7fffff80, PT ;  /* 0x7fffff802500780c */ /* 0x000fe20003f26070 */
[C---:B------:R-:W-:Y:S02]  /*94e0*/  IMAD R32, R184.reuse, 0x24, RZ ;  /* 0x00000024b8207824 */ /* 0x040fe400078e02ff */
[C---:B------:R-:W-:Y:S01]  /*94f0*/  IMAD R37, R184.reuse, 0x28, RZ ;  /* 0x00000028b8257824 */ /* 0x040fe200078e02ff */
[-C--:B-1----:R-:W-:Y:S02]  /*9500*/  IADD3 R204, P0, R25, R240.reuse, RZ ;  /* 0x000000f019cc7210 */ /* 0x082fe40007f1e0ff */
[----:B--2---:R-:W-:-:S04]  /*9510*/  LEA R202, P5, R184, R240, 0x5 ;  /* 0x000000f0b8ca7211 */ /* 0x004fc800078a28ff */
[-C--:B------:R-:W-:Y:S01]  /*9520*/  LEA.HI.X.SX32 R203, R10, R241.reuse, 0x2, P5 ;  /* 0x000000f10acb7211 */ /* 0x080fe200028f16ff */
[----:B------:R-:W-:Y:S01]  /*9530*/  IMAD R11, R184, 0x9, RZ ;  /* 0x00000009b80b7824 */ /* 0x000fe200078e02ff */
[-C--:B------:R-:W-:Y:S01]  /*9540*/  LEA.HI.X.SX32 R205, R8, R241.reuse, 0x2, P0 ;  /* 0x000000f108cd7211 */ /* 0x080fe200000f16ff */
[----:B------:R-:W-:Y:S01]  /*9550*/  IMAD R12, R184, 0xa, RZ ;  /* 0x0000000ab80c7824 */ /* 0x000fe200078e02ff */
[-C--:B------:R-:W-:Y:S01]  /*9560*/  IADD3 R6, P0, R32, R240.reuse, RZ ;  /* 0x000000f020067210 */ /* 0x080fe20007f1e0ff */
[----:B------:R1:W-:Y:S01]  /*9570*/  STL.64 [R1+0x28], R202 ;  /* 0x000028ca01007387 */ /* 0x0003e20000100a00 */
[----:B------:R-:W-:Y:S02]  /*9580*/  IMAD R44, R184, 0x30, RZ ;  /* 0x00000030b82c7824 */ /* 0x000fe400078e02ff */
[----:B------:R-:W-:Y:S01]  /*9590*/  LEA.HI.X.SX32 R7, R11, R241, 0x2, P0 ;  /* 0x000000f10b077211 */ /* 0x000fe200000f16ff */
[----:B------:R-:W-:Y:S01]  /*95a0*/  STL.64 [R1+0x30], R204 ;  /* 0x000030cc01007387 */ /* 0x000fe20000100a00 */
[----:B-1----:R-:W-:-:S04]  /*95b0*/  IADD3 R202, P5, R37, R240, RZ ;  /* 0x000000f025ca7210 */ /* 0x002fc80007fbe0ff */
[----:B------:R-:W-:Y:S01]  /*95c0*/  LEA.HI.X.SX32 R203, R12, R241, 0x2, P5 ;  /* 0x000000f10ccb7211 */ /* 0x000fe200028f16ff */
[----:B------:R-:W-:Y:S01]  /*95d0*/  STL.64 [R1+0x20], R6 ;  /* 0x0000200601007387 */ /* 0x000fe20000100a00 */
[----:B------:R-:W-:-:S03]  /*95e0*/  IMAD R52, R184, 0x38, RZ ;  /* 0x00000038b8347824 */ /* 0x000fc600078e02ff */
[----:B------:R1:W-:Y:S01]  /*95f0*/  STL.64 [R1+0x18], R202 ;  /* 0x000018ca01007387 */ /* 0x0003e20000100a00 */
[C---:B------:R-:W-:Y:S02]  /*9600*/  IMAD R15, R184.reuse, 0xe, RZ ;  /* 0x0000000eb80f7824 */ /* 0x040fe400078e02ff */
[----:B------:R-:W-:Y:S01]  /*9610*/  IMAD R40, R184, 0x2c, RZ ;  /* 0x0000002cb8287824 */ /* 0x000fe200078e02ff */
[----:B-1----:R-:W-:-:S04]  /*9620*/  IADD3 R202, P5, R44, R240, RZ ;  /* 0x000000f02cca7210 */ /* 0x002fc80007fbe0ff */
[-C--:B------:R-:W-:Y:S02]  /*9630*/  LEA.HI.X.SX32 R203, R9, R241.reuse, 0x2, P5 ;  /* 0x000000f109cb7211 */ /* 0x080fe400028f16ff */
[-C--:B------:R-:W-:Y:S01]  /*9640*/  IADD3 R238, P5, R52, R240.reuse, RZ ;  /* 0x000000f034ee7210 */ /* 0x080fe20007fbe0ff */
[----:B------:R-:W-:Y:S01]  /*9650*/  IMAD R13, R184, 0xb, RZ ;  /* 0x0000000bb80d7824 */ /* 0x000fe200078e02ff */
[-C--:B------:R-:W-:Y:S01]  /*9660*/  IADD3 R6, P0, R40, R240.reuse, RZ ;  /* 0x000000f028067210 */ /* 0x080fe20007f1e0ff */
[C---:B------:R-:W-:Y:S01]  /*9670*/  IMAD.SHL.U32 R18, R184.reuse, 0x10, RZ ;  /* 0x00000010b8127824 */ /* 0x040fe200078e00ff */
[-C--:B------:R-:W-:Y:S01]  /*9680*/  LEA.HI.X.SX32 R239, R15, R241.reuse, 0x2, P5 ;  /* 0x000000f10fef7211 */ /* 0x080fe200028f16ff */
[C---:B------:R-:W-:Y:S01]  /*9690*/  IMAD R68, R184.reuse, 0x48, RZ ;  /* 0x00000048b8447824 */ /* 0x040fe200078e02ff */
[CC--:B------:R-:W-:Y:S01]  /*96a0*/  LEA R234, P5, R184.reuse, R240.reuse, 0x6 ;  /* 0x000000f0b8ea7211 */ /* 0x0c0fe200078a30ff */
[C---:B------:R-:W-:Y:S01]  /*96b0*/  IMAD R20, R184.reuse, 0x12, RZ ;  /* 0x00000012b8147824 */ /* 0x040fe200078e02ff */
[-C--:B------:R-:W-:Y:S01]  /*96c0*/  LEA.HI.X.SX32 R7, R13, R241.reuse, 0x2, P0 ;  /* 0x000000f10d077211 */ /* 0x080fe200000f16ff */
[----:B------:R-:W-:Y:S01]  /*96d0*/  IMAD R48, R184, 0x34, RZ ;  /* 0x00000034b8307824 */ /* 0x000fe200078e02ff */
[-C--:B------:R-:W-:Y:S01]  /*96e0*/  LEA.HI.X.SX32 R235, R18, R241.reuse, 0x2, P5 ;  /* 0x000000f112eb7211 */ /* 0x080fe200028f16ff */
[----:B------:R-:W-:Y:S01]  /*96f0*/  IMAD R76, R184, 0x50, RZ ;  /* 0x00000050b84c7824 */ /* 0x000fe200078e02ff */
[-C--:B------:R-:W-:Y:S01]  /*9700*/  IADD3 R230, P5, R68, R240.reuse, RZ ;  /* 0x000000f044e67210 */ /* 0x080fe20007fbe0ff */
[C---:B------:R-:W-:Y:S01]  /*9710*/  IMAD R14, R184.reuse, 0xd, RZ ;  /* 0x0000000db80e7824 */ /* 0x040fe200078e02ff */
[----:B------:R1:W-:Y:S01]  /*9720*/  STL.64 [R1+0x10], R6 ;  /* 0x0000100601007387 */ /* 0x0003e20000100a00 */
[----:B------:R-:W-:Y:S01]  /*9730*/  IMAD R55, R184, 0x3c, RZ ;  /* 0x0000003cb8377824 */ /* 0x000fe200078e02ff */
[----:B------:R-:W-:Y:S01]  /*9740*/  LEA.HI.X.SX32 R231, R20, R241, 0x2, P5 ;  /* 0x000000f114e77211 */ /* 0x000fe200028f16ff */
[----:B------:R-:W-:Y:S01]  /*9750*/  IMAD R83, R184, 0x58, RZ ;  /* 0x00000058b8537824 */ /* 0x000fe200078e02ff */
[----:B------:R-:W-:Y:S01]  /*9760*/  IADD3 R226, P5, R76, R240, RZ ;  /* 0x000000f04ce27210 */ /* 0x000fe20007fbe0ff */
[----:B------:R-:W-:-:S02]  /*9770*/  IMAD R16, R184, 0xf, RZ ;  /* 0x0000000fb8107824 */ /* 0x000fc400078e02ff */
[----:B------:R-:W-:Y:S01]  /*9780*/  IMAD R24, R184, 0x16, RZ ;  /* 0x00000016b8187824 */ /* 0x000fe200078e02ff */
[-C--:B------:R-:W-:Y:S02]  /*9790*/  LEA.HI.X.SX32 R227, R17, R241.reuse, 0x2, P5 ;  /* 0x000000f111e37211 */ /* 0x080fe400028f16ff */
[-C--:B-1----:R-:W-:Y:S01]  /*97a0*/  IADD3 R6, P0, R48, R240.reuse, RZ ;  /* 0x000000f030067210 */ /* 0x082fe20007f1e0ff */
[C---:B------:R-:W-:Y:S01]  /*97b0*/  IMAD R62, R184.reuse, 0x44, RZ ;  /* 0x00000044b83e7824 */ /* 0x040fe200078e02ff */
[-C--:B------:R-:W-:Y:S01]  /*97c0*/  IADD3 R222, P5, R83, R240.reuse, RZ ;  /* 0x000000f053de7210 */ /* 0x080fe20007fbe0ff */
[----:B------:R-:W-:Y:S01]  /*97d0*/  IMAD R248, R184, 0x60, RZ ;  /* 0x00000060b8f87824 */ /* 0x000fe200078e02ff */
[-C--:B------:R-:W-:Y:S02]  /*97e0*/  LEA.HI.X.SX32 R7, R14, R241.reuse, 0x2, P0 ;  /* 0x000000f10e077211 */ /* 0x080fe400000f16ff */
[-C--:B------:R-:W-:Y:S01]  /*97f0*/  IADD3 R236, P0, R55, R240.reuse, RZ ;  /* 0x000000f037ec7210 */ /* 0x080fe20007f1e0ff */
[----:B------:R-:W-:Y:S01]  /*9800*/  IMAD R19, R184, 0x11, RZ ;  /* 0x00000011b8137824 */ /* 0x000fe200078e02ff */
[-C--:B------:R-:W-:Y:S01]  /*9810*/  LEA.HI.X.SX32 R223, R24, R241.reuse, 0x2, P5 ;  /* 0x000000f118df7211 */ /* 0x080fe200028f16ff */
[----:B------:R-:W-:Y:S01]  /*9820*/  IMAD R72, R184, 0x4c, RZ ;  /* 0x0000004cb8487824 */ /* 0x000fe200078e02ff */
[----:B------:R-:W-:Y:S01]  /*9830*/  LEA.HI.X.SX32 R237, R16, R241, 0x2, P0 ;  /* 0x000000f110ed7211 */ /* 0x000fe200000f16ff */
[----:B------:R-:W-:Y:S01]  /*9840*/  IMAD R155, R184, 0x68, RZ ;  /* 0x00000068b89b7824 */ /* 0x000fe200078e02ff */
[-C--:B------:R-:W-:Y:S01]  /*9850*/  IADD3 R232, P0, R62, R240.reuse, RZ ;  /* 0x000000f03ee87210 */ /* 0x080fe20007f1e0ff */
[----:B------:R-:W-:Y:S01]  /*9860*/  STL.64 [R1+0x8], R202 ;  /* 0x000008ca01007387 */ /* 0x000fe20000100a00 */
[----:B------:R-:W-:Y:S01]  /*9870*/  IADD3 R218, P5, R248, R240, RZ ;  /* 0x000000f0f8da7210 */ /* 0x000fe20007fbe0ff */
[----:B------:R-:W-:-:S02]  /*9880*/  IMAD R22, R184, 0x13, RZ ;  /* 0x00000013b8167824 */ /* 0x000fc400078e02ff */
[----:B------:R-:W-:Y:S01]  /*9890*/  STL.64 [R1], R6 ;  /* 0x0000000601007387 */ /* 0x000fe20000100a00 */
[C---:B------:R-:W-:Y:S01]  /*98a0*/  IMAD R28, R184.reuse, 0x1a, RZ ;  /* 0x0000001ab81c7824 */ /* 0x040fe200078e02ff */
[-C--:B------:R-:W-:Y:S02]  /*98b0*/  LEA.HI.X.SX32 R233, R19, R241.reuse, 0x2, P0 ;  /* 0x000000f113e97211 */ /* 0x080fe400000f16ff */
[----:B------:R-:W-:Y:S01]  /*98c0*/  STL.64 [R1+0xc88], R238 ;  /* 0x000c88ee01007387 */ /* 0x000fe20000100a00 */
[-C--:B------:R-:W-:Y:S01]  /*98d0*/  LEA.HI.X.SX32 R219, R21, R241.reuse, 0x2, P5 ;  /* 0x000000f115db7211 */ /* 0x080fe200028f16ff */
[----:B------:R-:W-:Y:S01]  /*98e0*/  IMAD R80, R184, 0x54, RZ ;  /* 0x00000054b8507824 */ /* 0x000fe200078e02ff */
[-C--:B------:R-:W-:Y:S01]  /*98f0*/  IADD3 R228, P0, R72, R240.reuse, RZ ;  /* 0x000000f048e47210 */ /* 0x080fe20007f1e0ff */
[----:B------:R1:W-:Y:S01]  /*9900*/  STL.64 [R1+0xc90], R236 ;  /* 0x000c90ec01007387 */ /* 0x0003e20000100a00 */
[----:B------:R-:W-:Y:S01]  /*9910*/  IADD3 R214, P5, R155, R240, RZ ;  /* 0x000000f09bd67210 */ /* 0x000fe20007fbe0ff */
[----:B------:R-:W-:Y:S01]  /*9920*/  IMAD R23, R184, 0x15, RZ ;  /* 0x00000015b8177824 */ /* 0x000fe200078e02ff */
[-C--:B------:R-:W-:Y:S01]  /*9930*/  LEA.HI.X.SX32 R229, R22, R241.reuse, 0x2, P0 ;  /* 0x000000f116e57211 */ /* 0x080fe200000f16ff */
[----:B------:R-:W-:Y:S01]  /*9940*/  IMAD R242, R184, 0x5c, RZ ;  /* 0x0000005cb8f27824 */ /* 0x000fe200078e02ff */
[----:B------:R-:W-:-:S02]  /*9950*/  LEA.HI.X.SX32 R215, R28, R241, 0x2, P5 ;  /* 0x000000f11cd77211 */ /* 0x000fc400028f16ff */
[----:B------:R-:W-:Y:S01]  /*9960*/  IADD3 R224, P0, R80, R240, RZ ;  /* 0x000000f050e07210 */ /* 0x000fe20007f1e0ff */
[C---:B-1----:R-:W-:Y:S02]  /*9970*/  IMAD R236, R184.reuse, 0x70, RZ ;  /* 0x00000070b8ec7824 */ /* 0x042fe400078e02ff */
[----:B------:R-:W-:-:S03]  /*9980*/  IMAD R238, R184, 0x78, RZ ;  /* 0x00000078b8ee7824 */ /* 0x000fc600078e02ff */
[-C--:B------:R-:W-:Y:S01]  /*9990*/  IADD3 R210, P5, R236, R240.reuse, RZ ;  /* 0x000000f0ecd27210 */ /* 0x080fe20007fbe0ff */
[C---:B------:R-:W-:Y:S01]  /*99a0*/  IMAD R26, R184.reuse, 0x17, RZ ;  /* 0x00000017b81a7824 */ /* 0x040fe200078e02ff */
[-C--:B------:R-:W-:Y:S01]  /*99b0*/  LEA.HI.X.SX32 R225, R23, R241.reuse, 0x2, P0 ;  /* 0x000000f117e17211 */ /* 0x080fe200000f16ff */
[C---:B------:R-:W-:Y:S01]  /*99c0*/  IMAD R31, R184.reuse, 0x1e, RZ ;  /* 0x0000001eb81f7824 */ /* 0x040fe200078e02ff */
[-C--:B------:R-:W-:Y:S01]  /*99d0*/  LEA.HI.X.SX32 R211, R25, R241.reuse, 0x2, P5 ;  /* 0x000000f119d37211 */ /* 0x080fe200028f16ff */
[----:B------:R-:W-:Y:S01]  /*99e0*/  IMAD R157, R184, 0x64, RZ ;  /* 0x00000064b89d7824 */ /* 0x000fe200078e02ff */
[-C--:B------:R-:W-:Y:S02]  /*99f0*/  IADD3 R220, P0, R242, R240.reuse, RZ ;  /* 0x000000f0f2dc7210 */ /* 0x080fe40007f1e0ff */
[-C--:B------:R-:W-:Y:S01]  /*9a00*/  IADD3 R206, P5, R238, R240.reuse, RZ ;  /* 0x000000f0eece7210 */ /* 0x080fe20007fbe0ff */
[----:B------:R-:W-:Y:S01]  /*9a10*/  IMAD R27, R184, 0x19, RZ ;  /* 0x00000019b81b7824 */ /* 0x000fe200078e02ff */
[-C--:B------:R-:W-:Y:S01]  /*9a20*/  LEA.HI.X.SX32 R221, R26, R241.reuse, 0x2, P0 ;  /* 0x000000f11add7211 */ /* 0x080fe200000f16ff */
[C---:B------:R-:W-:Y:S01]  /*9a30*/  IMAD.SHL.U32 R34, R184.reuse, 0x20, RZ ;  /* 0x00000020b8227824 */ /* 0x040fe200078e00ff */
[-C--:B------:R-:W-:Y:S01]  /*9a40*/  LEA.HI.X.SX32 R207, R31, R241.reuse, 0x2, P5 ;  /* 0x000000f11fcf7211 */ /* 0x080fe200028f16ff */
[C---:B------:R-:W-:Y:S01]  /*9a50*/  IMAD R153, R184.reuse, 0x6c, RZ ;  /* 0x0000006cb8997824 */ /* 0x040fe200078e02ff */
[-C--:B------:R-:W-:Y:S01]  /*9a60*/  IADD3 R216, P0, R157, R240.reuse, RZ ;  /* 0x000000f09dd87210 */ /* 0x080fe20007f1e0ff */
[C---:B------:R-:W-:Y:S01]  /*9a70*/  IMAD R198, R184.reuse, 0x88, RZ ;  /* 0x00000088b8c67824 */ /* 0x040fe200078e02ff */
[CC--:B------:R-:W-:Y:S01]  /*9a80*/  LEA R202, P5, R184.reuse, R240.reuse, 0x7 ;  /* 0x000000f0b8ca7211 */ /* 0x0c0fe200078a38ff */
[C---:B------:R-:W-:Y:S01]  /*9a90*/  IMAD R29, R184.reuse, 0x1b, RZ ;  /* 0x0000001bb81d7824 */ /* 0x040fe200078e02ff */
[-C--:B------:R-:W-:Y:S01]  /*9aa0*/  LEA.HI.X.SX32 R217, R27, R241.reuse, 0x2, P0 ;  /* 0x000000f11bd97211 */ /* 0x080fe200000f16ff */
[----:B------:R-:W-:Y:S01]  /*9ab0*/  IMAD R36, R184, 0x22, RZ ;  /* 0x00000022b8247824 */ /* 0x000fe200078e02ff */
[-C--:B------:R-:W-:Y:S01]  /*9ac0*/  LEA.HI.X.SX32 R203, R34, R241.reuse, 0x2, P5 ;  /* 0x000000f122cb7211 */ /* 0x080fe200028f16ff */
[C---:B------:R-:W-:Y:S01]  /*9ad0*/  IMAD R194, R184.reuse, 0x90, RZ ;  /* 0x00000090b8c27824 */ /* 0x040fe200078e02ff */
[-C--:B------:R-:W-:Y:S01]  /*9ae0*/  IADD3 R212, P0, R153, R240.reuse, RZ ;  /* 0x000000f099d47210 */ /* 0x080fe20007f1e0ff */
[----:B------:R-:W-:Y:S01]  /*9af0*/  IMAD R237, R184, 0x74, RZ ;  /* 0x00000074b8ed7824 */ /* 0x000fe200078e02ff */
[-C--:B------:R-:W-:Y:S01]  /*9b00*/  IADD3 R198, P5, R198, R240.reuse, RZ ;  /* 0x000000f0c6c67210 */ /* 0x080fe20007fbe0ff */
[C---:B------:R-:W-:Y:S01]  /*9b10*/  IMAD R30, R184.reuse, 0x1d, RZ ;  /* 0x0000001db81e7824 */ /* 0x040fe200078e02ff */
[-C--:B------:R-:W-:Y:S01]  /*9b20*/  LEA.HI.X.SX32 R213, R29, R241.reuse, 0x2, P0 ;  /* 0x000000f11dd57211 */ /* 0x080fe200000f16ff */
[----:B------:R-:W-:Y:S01]  /*9b30*/  IMAD R190, R184, 0x98, RZ ;  /* 0x00000098b8be7824 */ /* 0x000fe200078e02ff */
[----:B------:R-:W-:Y:S01]  /*9b40*/  LEA.HI.X.SX32 R199, R36, R241, 0x2, P5 ;  /* 0x000000f124c77211 */ /* 0x000fe200028f16ff */
[----:B------:R-:W-:Y:S01]  /*9b50*/  IMAD R239, R184, 0x7c, RZ ;  /* 0x0000007cb8ef7824 */ /* 0x000fe200078e02ff */
[----:B------:R-:W-:-:S02]  /*9b60*/  IADD3 R208, P0, R237, R240, RZ ;  /* 0x000000f0edd07210 */ /* 0x000fc40007f1e0ff */
[-C--:B------:R-:W-:Y:S01]  /*9b70*/  IADD3 R194, P5, R194, R240.reuse, RZ ;  /* 0x000000f0c2c27210 */ /* 0x080fe20007fbe0ff */
[----:B------:R-:W-:Y:S01]  /*9b80*/  IMAD R33, R184, 0x1f, RZ ;  /* 0x0000001fb8217824 */ /* 0x000fe200078e02ff */
        /* <DEDUP_REMOVED lines=9> */
[C---:B------:R-:W-:Y:S01]  /*9c20*/  IMAD R196, R184.reuse, 0x8c, RZ ;  /* 0x0000008cb8c47824 */ /* 0x040fe200078e02ff */
[----:B------:R-:W-:Y:S01]  /*9c30*/  LEA.HI.X.SX32 R191, R41, R241, 0x2, P5 ;  /* 0x000000f129bf7211 */ /* 0x000fe200028f16ff */
[----:B------:R-:W-:Y:S01]  /*9c40*/  IMAD R180, R184, 0xa8, RZ ;  /* 0x000000a8b8b47824 */ /* 0x000fe200078e02ff */
[----:B------:R-:W-:-:S02]  /*9c50*/  IADD3 R200, P0, R200, R240, RZ ;  /* 0x000000f0c8c87210 */ /* 0x000fc40007f1e0ff */
[-C--:B------:R-:W-:Y:S01]  /*9c60*/  IADD3 R186, P5, R186, R240.reuse, RZ ;  /* 0x000000f0baba7210 */ /* 0x080fe20007fbe0ff */
[C---:B------:R-:W-:Y:S01]  /*9c70*/  IMAD R38, R184.reuse, 0x23, RZ ;  /* 0x00000023b8267824 */ /* 0x040fe200078e02ff */
[-C--:B------:R-:W-:Y:S01]  /*9c80*/  LEA.HI.X.SX32 R201, R35, R241.reuse, 0x2, P0 ;  /* 0x000000f123c97211 */ /* 0x080fe200000f16ff */
[C---:B------:R-:W-:Y:S01]  /*9c90*/  IMAD R45, R184.reuse, 0x2a, RZ ;  /* 0x0000002ab82d7824 */ /* 0x040fe200078e02ff */
[-C--:B------:R-:W-:Y:S01]  /*9ca0*/  LEA.HI.X.SX32 R187, R37, R241.reuse, 0x2, P5 ;  /* 0x000000f125bb7211 */ /* 0x080fe200028f16ff */
[----:B------:R-:W-:Y:S01]  /*9cb0*/  IMAD R192, R184, 0x94, RZ ;  /* 0x00000094b8c07824 */ /* 0x000fe200078e02ff */
[-C--:B------:R-:W-:Y:S01]  /*9cc0*/  IADD3 R196, P0, R196, R240.reuse, RZ ;  /* 0x000000f0c4c47210 */ /* 0x080fe20007f1e0ff */
[----:B------:R-:W-:Y:S01]  /*9cd0*/  IMAD R176, R184, 0xb0, RZ ;  /* 0x000000b0b8b07824 */ /* 0x000fe200078e02ff */
[-C--:B------:R-:W-:Y:S01]  /*9ce0*/  IADD3 R180, P5, R180, R240.reuse, RZ ;  /* 0x000000f0b4b47210 */ /* 0x080fe20007fbe0ff */
[----:B------:R-:W-:Y:S01]  /*9cf0*/  IMAD R39, R184, 0x25, RZ ;  /* 0x00000025b8277824 */ /* 0x000fe200078e02ff */
        /* <DEDUP_REMOVED lines=8> */
[----:B------:R-:W-:Y:S01]  /*9d80*/  IMAD R49, R184, 0x2e, RZ ;  /* 0x0000002eb8317824 */ /* 0x000fe200078e02ff */
        /* <DEDUP_REMOVED lines=66> */
[----:B------:R-:W-:Y:S01]  /*a1b0*/  IMAD.SHL.U32 R66, R184, 0x40, RZ ;  /* 0x00000040b8427824 */ /* 0x000fe200078e00ff */
[-C--:B------:R-:W-:Y:S01]  /*a1c0*/  LEA.HI.X.SX32 R141, R64, R241.reuse, 0x2, P5 ;  /* 0x000000f1408d7211 */ /* 0x080fe200028f16ff */
[----:B------:R-:W-:Y:S01]  /*a1d0*/  IMAD R146, R184, 0xec, RZ ;  /* 0x000000ecb8927824 */ /* 0x000fe200078e02ff */
[-C--:B------:R-:W-:Y:S01]  /*a1e0*/  IADD3 R150, P0, R150, R240.reuse, RZ ;  /* 0x000000f096967210 */ /* 0x080fe20007f1e0ff */
        /* <DEDUP_REMOVED lines=92> */
[----:B------:R-:W-:Y:S01]  /*a7b0*/  IMAD R86, R184, 0x53, RZ ;  /* 0x00000053b8567824 */ /* 0x000fe200078e02ff */
[-C--:B------:R-:W-:Y:S02]  /*a7c0*/  LEA.HI.X.SX32 R103, R84, R241.reuse, 0x2, P0 ;  /* 0x000000f154677211 */ /* 0x080fe400000f16ff */
[-C--:B------:R-:W-:Y:S01]  /*a7d0*/  LEA.HI.X.SX32 R89, R83, R241.reuse, 0x2, P5 ;  /* 0x000000f153597211 */ /* 0x080fe200028f16ff */
[C---:B------:R-:W-:Y:S01]  /*a7e0*/  IMAD R94, R184.reuse, 0x154, RZ ;  /* 0x00000154b85e7824 */ /* 0x040fe200078e02ff */
[-C--:B------:R-:W-:Y:S01]  /*a7f0*/  IADD3 R84, P5, R247, R240.reuse, RZ ;  /* 0x000000f0f7547210 */ /* 0x080fe20007fbe0ff */
[----:B------:R-:W-:Y:S01]  /*a800*/  IMAD R247, R184, 0x5a, RZ ;  /* 0x0000005ab8f77824 */ /* 0x000fe200078e02ff */
[-C--:B------:R-:W-:Y:S01]  /*a810*/  IADD3 R98, P0, R98, R240.reuse, RZ ;  /* 0x000000f062627210 */ /* 0x080fe20007f1e0ff */
[C---:B------:R-:W-:Y:S02]  /*a820*/  IMAD R250, R184.reuse, 0x170, RZ ;  /* 0x00000170b8fa7824 */ /* 0x040fe400078e02ff */
[----:B------:R-:W-:Y:S01]  /*a830*/  IMAD R87, R184, 0x55, RZ ;  /* 0x00000055b8577824 */ /* 0x000fe200078e02ff */
[-C--:B------:R-:W-:Y:S01]  /*a840*/  LEA.HI.X.SX32 R99, R86, R241.reuse, 0x2, P0 ;  /* 0x000000f156637211 */ /* 0x080fe200000f16ff */
[----:B------:R-:W-:Y:S01]  /*a850*/  IMAD R90, R184, 0x15c, RZ ;  /* 0x0000015cb85a7824 */ /* 0x000fe200078e02ff */
[----:B------:R-:W-:Y:S01]  /*a860*/  IADD3 R94, P0, R94, R240, RZ ;  /* 0x000000f05e5e7210 */ /* 0x000fe20007f1e0ff */
[----:B------:R-:W-:Y:S01]  /*a870*/  IMAD R246, R184, 0x178, RZ ;  /* 0x00000178b8f67824 */ /* 0x000fe200078e02ff */
[----:B------:R-:W-:-:S02]  /*a880*/  LEA.HI.X.SX32 R85, R247, R241, 0x2, P5 ;  /* 0x000000f1f7557211 */ /* 0x000fc400028f16ff */
[-C--:B------:R-:W-:Y:S01]  /*a890*/  IADD3 R80, P5, R250, R240.reuse, RZ ;  /* 0x000000f0fa507210 */ /* 0x080fe20007fbe0ff */
[C---:B------:R-:W-:Y:S01]  /*a8a0*/  IMAD R91, R184.reuse, 0x57, RZ ;  /* 0x00000057b85b7824 */ /* 0x040fe200078e02ff */
[-C--:B------:R-:W-:Y:S01]  /*a8b0*/  LEA.HI.X.SX32 R95, R87, R241.reuse, 0x2, P0 ;  /* 0x000000f1575f7211 */ /* 0x080fe200000f16ff */
[----:B------:R-:W-:Y:S01]  /*a8c0*/  IMAD R244, R184, 0x164, RZ ;  /* 0x00000164b8f47824 */ /* 0x000fe200078e02ff */
[-C--:B------:R-:W-:Y:S01]  /*a8d0*/  IADD3 R90, P0, R90, R240.reuse, RZ ;  /* 0x000000f05a5a7210 */ /* 0x080fe20007f1e0ff */
[----:B------:R-:W-:Y:S01]  /*a8e0*/  IMAD R247, R184, 0x5e, RZ ;  /* 0x0000005eb8f77824 */ /* 0x000fe200078e02ff */
[-C--:B------:R-:W-:Y:S01]  /*a8f0*/  LEA.HI.X.SX32 R81, R242, R241.reuse, 0x2, P5 ;  /* 0x000000f1f2517211 */ /* 0x080fe200028f16ff */
[----:B------:R-:W-:Y:S01]  /*a900*/  IMAD R245, R184, 0x180, RZ ;  /* 0x00000180b8f57824 */ /* 0x000fe200078e02ff */
[-C--:B------:R-:W-:Y:S01]  /*a910*/  IADD3 R76, P5, R246, R240.reuse, RZ ;  /* 0x000000f0f64c7210 */ /* 0x080fe20007fbe0ff */
[C---:B------:R-:W-:Y:S01]  /*a920*/  IMAD R251, R184.reuse, 0x59, RZ ;  /* 0x00000059b8fb7824 */ /* 0x040fe200078e02ff */
[-C--:B------:R-:W-:Y:S01]  /*a930*/  LEA.HI.X.SX32 R91, R91, R241.reuse, 0x2, P0 ;  /* 0x000000f15b5b7211 */ /* 0x080fe200000f16ff */
[----:B------:R-:W-:Y:S01]  /*a940*/  IMAD R249, R184, 0x16c, RZ ;  /* 0x0000016cb8f97824 */ /* 0x000fe200078e02ff */
[-C--:B------:R-:W-:Y:S01]  /*a950*/  IADD3 R86, P0, R244, R240.reuse, RZ ;  /* 0x000000f0f4567210 */ /* 0x080fe20007f1e0ff */
[C---:B------:R-:W-:Y:S01]  /*a960*/  IMAD R10, R184.reuse, 0x174, RZ ;  /* 0x00000174b80a7824 */ /* 0x040fe200078e02ff */
[-C--:B------:R-:W-:Y:S01]  /*a970*/  LEA.HI.X.SX32 R77, R247, R241.reuse, 0x2, P5 ;  /* 0x000000f1f74d7211 */ /* 0x080fe200028f16ff */
[C---:B------:R-:W-:Y:S01]  /*a980*/  IMAD R243, R184.reuse, 0x17c, RZ ;  /* 0x0000017cb8f37824 */ /* 0x040fe200078e02ff */
[-C--:B------:R-:W-:Y:S01]  /*a990*/  IADD3 R72, P5, R245, R240.reuse, RZ ;  /* 0x000000f0f5487210 */ /* 0x080fe20007fbe0ff */
[C---:B------:R-:W-:Y:S01]  /*a9a0*/  IMAD R244, R184.reuse, 0x5b, RZ ;  /* 0x0000005bb8f47824 */ /* 0x040fe200078e02ff */
[-C--:B------:R-:W-:Y:S01]  /*a9b0*/  LEA.HI.X.SX32 R87, R251, R241.reuse, 0x2, P0 ;  /* 0x000000f1fb577211 */ /* 0x080fe200000f16ff */
[----:B------:R-:W-:Y:S01]  /*a9c0*/  IMAD R11, R184, 0x184, RZ ;  /* 0x00000184b80b7824 */ /* 0x000fe200078e02ff */
[----:B------:R-:W-:Y:S01]  /*a9d0*/  IADD3 R82, P0, R249, R240, RZ ;  /* 0x000000f0f9527210 */ /* 0x000fe20007f1e0ff */
[----:B------:R-:W2:Y:S01]  /*a9e0*/  LDL.64 R250, [R1+0x50] ;  /* 0x0000500001fa7983 */ /* 0x000ea20000100a00 */
[----:B------:R-:W-:Y:S01]  /*a9f0*/  LEA.HI.X.SX32 R73, R248, R241, 0x2, P5 ;  /* 0x000000f1f8497211 */ /* 0x000fe200028f16ff */
[----:B------:R-:W-:-:S02]  /*aa00*/  IMAD R24, R184, 0x188, RZ ;  /* 0x00000188b8187824 */ /* 0x000fc400078e02ff */
[----:B------:R-:W-:Y:S01]  /*aa10*/  IMAD R252, R184, 0x61, RZ ;  /* 0x00000061b8fc7824 */ /* 0x000fe200078e02ff */
[----:B------:R-:W3:Y:S01]  /*aa20*/  LDL.64 R248, [R1+0x58] ;  /* 0x0000580001f87983 */ /* 0x000ee20000100a00 */
[-C--:B------:R-:W-:Y:S01]  /*aa30*/  LEA.HI.X.SX32 R83, R244, R241.reuse, 0x2, P0 ;  /* 0x000000f1f4537211 */ /* 0x080fe200000f16ff */
[----:B------:R-:W-:Y:S01]  /*aa40*/  IMAD R244, R184, 0x5d, RZ ;  /* 0x0000005db8f47824 */ /* 0x000fe200078e02ff */
[-C--:B------:R-:W-:Y:S01]  /*aa50*/  IADD3 R78, P0, R10, R240.reuse, RZ ;  /* 0x000000f00a4e7210 */ /* 0x080fe20007f1e0ff */
[----:B------:R-:W-:Y:S01]  /*aa60*/  IMAD R22, R184, 0x18c, RZ ;  /* 0x0000018cb8167824 */ /* 0x000fe200078e02ff */
[----:B------:R-:W1:Y:S02]  /*aa70*/  S2UR UR5, SR_CgaCtaId ;  /* 0x00000000000579c3 */ /* 0x000e640000008800 */
[----:B------:R-:W-:Y:S01]  /*aa80*/  LEA.HI.X.SX32 R79, R244, R241, 0x2, P0 ;  /* 0x000000f1f44f7211 */ /* 0x000fe200000f16ff */
[C---:B------:R-:W-:Y:S01]  /*aa90*/  IMAD R244, R184.reuse, 0x5f, RZ ;  /* 0x0000005fb8f47824 */ /* 0x040fe200078e02ff */
[----:B------:R-:W-:Y:S01]  /*aaa0*/  IADD3 R74, P0, R243, R240, RZ ;  /* 0x000000f0f34a7210 */ /* 0x000fe20007f1e0ff */
[----:B------:R-:W-:-:S03]  /*aab0*/  IMAD R26, R184, 0x62, RZ ;  /* 0x00000062b81a7824 */ /* 0x000fc600078e02ff */
[-C--:B------:R-:W-:Y:S01]  /*aac0*/  LEA.HI.X.SX32 R75, R244, R241.reuse, 0x2, P0 ;  /* 0x000000f1f44b7211 */ /* 0x080fe200000f16ff */
[C---:B------:R-:W-:Y:S01]  /*aad0*/  IMAD R21, R184.reuse, 0x190, RZ ;  /* 0x00000190b8157824 */ /* 0x040fe200078e02ff */
[-C--:B------:R-:W-:Y:S01]  /*aae0*/  IADD3 R70, P0, R11, R240.reuse, RZ ;  /* 0x000000f00b467210 */ /* 0x080fe20007f1e0ff */
[----:B------:R-:W-:Y:S01]  /*aaf0*/  IMAD R25, R184, 0x63, RZ ;  /* 0x00000063b8197824 */ /* 0x000fe200078e02ff */
[-C--:B------:R-:W-:Y:S01]  /*ab00*/  IADD3 R68, P5, R24, R240.reuse, RZ ;  /* 0x000000f018447210 */ /* 0x080fe20007fbe0ff */
[----:B------:R-:W-:Y:S01]  /*ab10*/  IMAD R12, R184, 0x194, RZ ;  /* 0x00000194b80c7824 */ /* 0x000fe200078e02ff */
[-C--:B------:R-:W-:Y:S01]  /*ab20*/  LEA.HI.X.SX32 R71, R252, R241.reuse, 0x2, P0 ;  /* 0x000000f1fc477211 */ /* 0x080fe200000f16ff */
[----:B------:R-:W-:Y:S01]  /*ab30*/  IMAD R244, R184, 0x64, RZ ;  /* 0x00000064b8f47824 */ /* 0x000fe200078e02ff */
[-C--:B------:R-:W-:Y:S01]  /*ab40*/  IADD3 R66, P0, R22, R240.reuse, RZ ;  /* 0x000000f016427210 */ /* 0x080fe20007f1e0ff */
[----:B------:R-:W-:Y:S01]  /*ab50*/  IMAD R18, R184, 0x198, RZ ;  /* 0x00000198b8127824 */ /* 0x000fe200078e02ff */
[-C--:B------:R-:W-:Y:S01]  /*ab60*/  LEA.HI.X.SX32 R69, R26, R241.reuse, 0x2, P5 ;  /* 0x000000f11a457211 */ /* 0x080fe200028f16ff */
[C---:B------:R-:W-:Y:S01]  /*ab70*/  IMAD R23, R184.reuse, 0x65, RZ ;  /* 0x00000065b8177824 */ /* 0x040fe200078e02ff */
        /* <DEDUP_REMOVED lines=81> */
[----:B------:R-:W4:Y:S01]  /*b090*/  S2R R244, SR_TID.X ;  /* 0x0000000000f47919 */ /* 0x000f220000002100 */
[-C--:B------:R-:W-:Y:S01]  /*b0a0*/  LEA.HI.X.SX32 R27, R12, R241.reuse, 0x2, P0 ;  /* 0x000000f10c1b7211 */ /* 0x080fe200000f16ff */
[----:B------:R-:W-:Y:S01]  /*b0b0*/  IMAD R5, R184, 0x7b, RZ ;  /* 0x0000007bb8057824 */ /* 0x000fe200078e02ff */
[-C--:B------:R-:W-:Y:S01]  /*b0c0*/  IADD3 R22, P0, R22, R240.reuse, RZ ;  /* 0x000000f016167210 */ /* 0x080fe20007f1e0ff */
[----:B------:R-:W-:Y:S01]  /*b0d0*/  VIADD R3, R4, 0xfffffffb ;  /* 0xfffffffb04037836 */ /* 0x000fe20000000000 */
[-C--:B------:R-:W-:Y:S01]  /*b0e0*/  LEA.HI.X.SX32 R25, R238, R241.reuse, 0x2, P5 ;  /* 0x000000f1ee197211 */ /* 0x080fe200028f16ff */
[----:B------:R-:W-:Y:S01]  /*b0f0*/  IMAD R14, R184, 0x1f4, RZ ;  /* 0x000001f4b80e7824 */ /* 0x000fe200078e02ff */
[-C--:B------:R-:W-:Y:S01]  /*b100*/  IADD3 R20, P5, R20, R240.reuse, RZ ;  /* 0x000000f014147210 */ /* 0x080fe20007fbe0ff */
[----:B------:R-:W-:Y:S01]  /*b110*/  IMAD R6, R184, 0x7f, RZ ;  /* 0x0000007fb8067824 */ /* 0x000fe200078e02ff */
[-C--:B------:R-:W-:Y:S01]  /*b120*/  LEA.HI.X.SX32 R23, R13, R241.reuse, 0x2, P0 ;  /* 0x000000f10d177211 */ /* 0x080fe200000f16ff */
[----:B------:R-:W-:Y:S01]  /*b130*/  UMOV UR4, 0x400 ;  /* 0x0000040000047882 */ /* 0x000fe20000000000 */
[-C--:B------:R-:W-:Y:S01]  /*b140*/  IADD3 R18, P0, R18, R240.reuse, RZ ;  /* 0x000000f012127210 */ /* 0x080fe20007f1e0ff */
[----:B------:R-:W-:Y:S01]  /*b150*/  ULDC.64 UR60, c[0x0][0x208] ;  /* 0x00008200003c7ab9 */ /* 0x000fe20000000a00 */
[----:B------:R-:W-:Y:S01]  /*b160*/  LEA.HI.X.SX32 R21, R8, R241, 0x2, P5 ;  /* 0x000000f108157211 */ /* 0x000fe200028f16ff */
[----:B------:R-:W2:Y:S01]  /*b170*/  LDC R7, c[0x0][0x230] ;  /* 0x00008c00ff077b82 */ /* 0x000ea20000000800 */
[----:B------:R-:W-:-:S02]  /*b180*/  IADD3 R16, P5, R16, R240, RZ ;  /* 0x000000f010107210 */ /* 0x000fc40007fbe0ff */
[-C--:B------:R-:W-:Y:S02]  /*b190*/  LEA.HI.X.SX32 R19, R5, R241.reuse, 0x2, P0 ;  /* 0x000000f105137211 */ /* 0x080fe400000f16ff */
[----:B------:R-:W-:Y:S01]  /*b1a0*/  ISETP.GE.U32.AND P0, PT, R3, 0x7fffff7c, PT ;  /* 0x7fffff7c0300780c */ /* 0x000fe20003f06070 */
[C---:B------:R-:W-:Y:S01]  /*b1b0*/  IMAD R3, R184.reuse, 0x7d, RZ ;  /* 0x0000007db8037824 */ /* 0x040fe200078e02ff */
[-C--:B------:R-:W-:Y:S01]  /*b1c0*/  LEA.HI.X.SX32 R17, R239, R241.reuse, 0x2, P5 ;  /* 0x000000f1ef117211 */ /* 0x080fe200028f16ff */
[----:B------:R-:W-:Y:S01]  /*b1d0*/  IMAD R12, R184, 0x1f8, RZ ;  /* 0x000001f8b80c7824 */ /* 0x000fe200078e02ff */
[----:B------:R-:W-:Y:S01]  /*b1e0*/  IADD3 R14, P5, R14, R240, RZ ;  /* 0x000000f00e0e7210 */ /* 0x000fe20007fbe0ff */
[C---:B------:R-:W-:Y:S01]  /*b1f0*/  IMAD R5, R184.reuse, 0x7e, RZ ;  /* 0x0000007eb8057824 */ /* 0x040fe200078e02ff */
[----:B------:R-:W2:Y:S01]  /*b200*/  LDC R242, c[0x0][0x230] ;  /* 0x00008c00fff27b82 */ /* 0x000ea20000000800 */
[----:B------:R-:W-:Y:S01]  /*b210*/  IMAD R10, R184, 0x1fc, RZ ;  /* 0x000001fcb80a7824 */ /* 0x000fe200078e02ff */
[----:B------:R-:W-:-:S02]  /*b220*/  LEA.HI.X.SX32 R15, R3, R241, 0x2, P5 ;  /* 0x000000f1030f7211 */ /* 0x000fc400028f16ff */
[----:B------:R-:W-:-:S04]  /*b230*/  IADD3 R12, P5, R12, R240, RZ ;  /* 0x000000f00c0c7210 */ /* 0x000fc80007fbe0ff */
[-C--:B------:R-:W-:Y:S01]  /*b240*/  LEA.HI.X.SX32 R13, R5, R241.reuse, 0x2, P5 ;  /* 0x000000f1050d7211 */ /* 0x080fe200028f16ff */
[----:B-1----:R-:W-:Y:S01]  /*b250*/  ULEA UR6, UR5, UR4, 0x18 ;  /* 0x0000000405067291 */ /* 0x002fe2000f8ec03f */
[-C--:B------:R-:W-:Y:S01]  /*b260*/  IADD3 R10, P5, R10, R240.reuse, RZ ;  /* 0x000000f00a0a7210 */ /* 0x080fe20007fbe0ff */
[----:B------:R-:W-:Y:S01]  /*b270*/  IMAD.SHL.U32 R3, R184, 0x4, RZ ;  /* 0x00000004b8037824 */ /* 0x000fe200078e00ff */
[----:B------:R-:W1:Y:S01]  /*b280*/  LDC R9, c[0x0][0x230] ;  /* 0x00008c00ff097b82 */ /* 0x000e620000000800 */
[----:B------:R-:W-:Y:S01]  /*b290*/  ULDC UR4, c[0x0][0x230] ;  /* 0x00008c0000047ab9 */ /* 0x000fe20000000800 */
[----:B------:R-:W-:Y:S02]  /*b2a0*/  LEA.HI.X.SX32 R11, R6, R241, 0x2, P5 ;  /* 0x000000f1060b7211 */ /* 0x000fe400028f16ff */
[----:B------:R-:W-:Y:S01]  /*b2b0*/  LEA R238, P5, R184, R240, 0x4 ;  /* 0x000000f0b8ee7211 */ /* 0x000fe200078a20ff */
[----:B------:R-:W-:-:S03]  /*b2c0*/  IMAD.U32 R5, RZ, RZ, UR6 ;  /* 0x00000006ff057e24 */ /* 0x000fc6000f8e00ff */
[C---:B------:R-:W-:Y:S01]  /*b2d0*/  LEA.HI.X.SX32 R239, R3.reuse, R241, 0x2, P5 ;  /* 0x000000f103ef7211 */ /* 0x040fe200028f16ff */
[----:B----4-:R-:W-:Y:S01]  /*b2e0*/  IMAD.SHL.U32 R6, R244, 0x10, RZ ;  /* 0x00000010f4067824 */ /* 0x010fe200078e00ff */
[----:B------:R-:W-:Y:S01]  /*b2f0*/  IADD3 R236, P5, R3, R240, RZ ;  /* 0x000000f003ec7210 */ /* 0x000fe20007fbe0ff */
[----:B------:R-:W-:Y:S01]  /*b300*/  VIADD R3, R4, 0xfffffffa ;  /* 0xfffffffa04037836 */ /* 0x000fe20000000000 */
[----:B------:R-:W4:Y:S01]  /*b310*/  LDC R247, c[0x0][0x230] ;  /* 0x00008c00fff77b82 */ /* 0x000f220000000800 */
[----:B------:R-:W-:Y:S01]  /*b320*/  STL.64 [R1+0x48], R238 ;  /* 0x000048ee01007387 */ /* 0x000fe20000100a00 */
[----:B------:R-:W-:-:S03]  /*b330*/  LOP3.LUT R6, R6, 0x70, RZ, 0xc0, !PT ;  /* 0x0000007006067812 */ /* 0x000fc600078ec0ff */
[----:B------:R-:W-:Y:S03]  /*b340*/  STL [R1+0x658], R5 ;  /* 0x0006580501007387 */ /* 0x000fe60000100800 */
[----:B------:R-:W4:Y:S01]  /*b350*/  LDC R245, c[0x0][0x230] ;  /* 0x00008c00fff57b82 */ /* 0x000f220000000800 */
[----:B------:R1:W-:Y:S01]  /*b360*/  STL.64 [R1+0xba0], R184 ;  /* 0x000ba0b801007387 */ /* 0x0003e20000100a00 */
[----:B------:R-:W-:-:S06]  /*b370*/  ISETP.GE.U32.AND P6, PT, R3, 0x7fffff7b, PT ;  /* 0x7fffff7b0300780c */ /* 0x000fcc0003fc6070 */
[----:B------:R-:W4:Y:S01]  /*b380*/  LDC R8, c[0x0][0x230] ;  /* 0x00008c00ff087b82 */ /* 0x000f220000000800 */
[----:B-1----:R-:W-:-:S07]  /*b390*/  LOP3.LUT R185, R244, 0x7f, RZ, 0xc0, !PT ;  /* 0x0000007ff4b97812 */ /* 0x002fce00078ec0ff */
[----:B------:R-:W1:Y:S01]  /*b3a0*/  LDC R246, c[0x0][0x230] ;  /* 0x00008c00fff67b82 */ /* 0x000e620000000800 */
[----:B------:R-:W-:Y:S01]  /*b3b0*/  IMAD R3, R185, 0x80, R6 ;  /* 0x00000080b9037824 */ /* 0x000fe200078e0206 */
[----:B------:R-:W-:-:S04]  /*b3c0*/  LEA.HI.X.SX32 R237, R184, R241, 0x2, P5 ;  /* 0x000000f1b8ed7211 */ /* 0x000fc800028f16ff */
[----:B------:R-:W-:Y:S01]  /*b3d0*/  IADD3 R244, R3, UR6, RZ ;  /* 0x0000000603f47c10 */ /* 0x000fe2000fffe0ff */
[----:B------:R4:W-:Y:S01]  /*b3e0*/  STL.64 [R1+0x60], R236 ;  /* 0x000060ec01007387 */ /* 0x0009e20000100a00 */
[----:B------:R-:W1:Y:S03]  /*b3f0*/  LDC R243, c[0x0][0x230] ;  /* 0x00008c00fff37b82 */ /* 0x000e660000000800 */
[----:B------:R-:W-:Y:S01]  /*b400*/  @!PT LDS RZ, [RZ] ;  /* 0x00000000fffff984 */ /* 0x000fe20000000800 */
[----:B------:R-:W-:Y:S01]  /*b410*/  @!PT LDS RZ, [RZ] ;  /* 0x00000000fffff984 */ /* 0x000fe20000000800 */
[----:B------:R-:W-:Y:S01]  /*b420*/  @!PT LDS RZ, [RZ] ;  /* 0x00000000fffff984 */ /* 0x000fe20000000800 */
[----:B------:R-:W-:Y:S04]  /*b430*/  LDGSTS.E [R244], desc[UR60][R240.64], !P1 ;  /* 0x00000000f0f47fae */ /* 0x000fe8000c92187c */
[----:B------:R4:W-:Y:S01]  /*b440*/  STL.64 [R1+0xba8], R240 ;  /* 0x000ba8f001007387 */ /* 0x0009e20000100a00 */
[----:B------:R-:W1:Y:S03]  /*b450*/  LDC R252, c[0x0][0x230] ;  /* 0x00008c00fffc7b82 */ /* 0x000e660000000800 */
[----:B------:R-:W-:Y:S04]  /*b460*/  LDGSTS.E [R244+0x4], desc[UR60][R236.64], !P2 ;  /* 0x00004000ecf47fae */ /* 0x000fe8000d12187c */
[----:B----4-:R-:W4:Y:S04]  /*b470*/  LDL.LU.64 R236, [R1+0xc90] ;  /* 0x000c900001ec7983 */ /* 0x010f280000300a00 */
[----:B------:R-:W4:Y:S04]  /*b480*/  LDL.64 R240, [R1+0x40] ;  /* 0x0000400001f07983 */ /* 0x000f280000100a00 */
[----:B---3--:R-:W-:Y:S04]  /*b490*/  LDGSTS.E [R244+0x8], desc[UR60][R248.64], !P4 ;  /* 0x00008000f8f47fae */ /* 0x008fe8000e12187c */
[----:B--2---:R-:W-:Y:S04]  /*b4a0*/  LDGSTS.E [R244+0xc], desc[UR60][R250.64], !P3 ;  /* 0x0000c000faf47fae */ /* 0x004fe8000d92187c */
[----:B------:R-:W2:Y:S04]  /*b4b0*/  LDL.64 R248, [R1+0x38] ;  /* 0x0000380001f87983 */ /* 0x000ea80000100a00 */
[----:B------:R-:W3:Y:S01]  /*b4c0*/  LDL.64 R250, [R1+0x30] ;  /* 0x0000300001fa7983 */ /* 0x000ee20000100a00 */
[----:B------:R-:W-:-:S02]  /*b4d0*/  VIADD R5, R4, 0xfffffff9 ;  /* 0xfffffff904057836 */ /* 0x000fc40000000000 */
[----:B------:R-:W-:Y:S02]  /*b4e0*/  VIADD R6, R7, 0xffffffdf ;  /* 0xffffffdf07067836 */ /* 0x000fe40000000000 */
[----:B------:R-:W1:Y:S01]  /*b4f0*/  LDC R7, c[0x0][0x230] ;  /* 0x00008c00ff077b82 */ /* 0x000e620000000800 */
[----:B------:R-:W-:Y:S01]  /*b500*/  ISETP.GE.U32.AND P5, PT, R5, 0x7fffff7a, PT ;  /* 0x7fffff7a0500780c */ /* 0x000fe20003fa6070 */
[----:B------:R-:W-:Y:S01]  /*b510*/  VIADD R5, R242, 0xffffffde ;  /* 0xffffffdef2057836 */ /* 0x000fe20000000000 */
[----:B------:R-:W-:-:S05]  /*b520*/  ISETP.GE.U32.AND P1, PT, R6, 0x7fffff60, PT ;  /* 0x7fffff600600780c */ /* 0x000fca0003f26070 */
[----:B------:R-:W1:Y:S01]  /*b530*/  LDC R242, c[0x0][0x230] ;  /* 0x00008c00fff27b82 */ /* 0x000e620000000800 */
[----:B------:R-:W-:Y:S01]  /*b540*/  ISETP.GE.U32.AND P2, PT, R5, 0x7fffff5f, PT ;  /* 0x7fffff5f0500780c */ /* 0x000fe20003f46070 */
[----:B------:R-:W-:Y:S02]  /*b550*/  VIADD R5, R9, 0xffffffdd ;  /* 0xffffffdd09057836 */ /* 0x000fe40000000000 */
[----:B------:R-:W-:-:S03]  /*b560*/  VIADD R6, R247, 0xffffffdc ;  /* 0xffffffdcf7067836 */ /* 0x000fc60000000000 */
[----:B------:R-:W-:Y:S01]  /*b570*/  ISETP.GE.U32.AND P4, PT, R5, 0x7fffff5e, PT ;  /* 0x7fffff5e0500780c */ /* 0x000fe20003f86070 */
[----:B------:R-:W-:Y:S01]  /*b580*/  VIADD R5, R245, 0xffffffbf ;  /* 0xffffffbff5057836 */ /* 0x000fe20000000000 */
[----:B------:R-:W1:Y:S01]  /*b590*/  LDC R9, c[0x0][0x230] ;  /* 0x00008c00ff097b82 */ /* 0x000e620000000800 */
[----:B------:R-:W-:Y:S01]  /*b5a0*/  ISETP.GE.U32.AND P3, PT, R6, 0x7fffff5d, PT ;  /* 0x7fffff5d0600780c */ /* 0x000fe20003f66070 */
[----:B------:R-:W-:Y:S01]  /*b5b0*/  LDGSTS.E [R244+0x4000], desc[UR60][R202.64], !P1 ;  /* 0x04000000caf47fae */ /* 0x000fe2000c92187c */
[----:B------:R-:W-:Y:S01]  /*b5c0*/  VIADD R6, R8, 0xffffffbe ;  /* 0xffffffbe08067836 */ /* 0x000fe20000000000 */
[----:B------:R-:W-:Y:S01]  /*b5d0*/  ISETP.GE.U32.AND P1, PT, R5, 0x7fffff40, PT ;  /* 0x7fffff400500780c */ /* 0x000fe20003f26070 */
[----:B-1----:R-:W-:Y:S01]  /*b5e0*/  VIADD R5, R246, 0xffffffbd ;  /* 0xffffffbdf6057836 */ /* 0x002fe20000000000 */
[----:B------:R-:W-:Y:S02]  /*b5f0*/  LDGSTS.E [R244+0x4004], desc[UR60][R200.64], !P2 ;  /* 0x04004000c8f47fae */ /* 0x000fe4000d12187c */
[----:B------:R-:W1:Y:S01]  /*b600*/  LDC R245, c[0x0][0x230] ;  /* 0x00008c00fff57b82 */ /* 0x000e620000000800 */
[----:B------:R-:W-:-:S02]  /*b610*/  ISETP.GE.U32.AND P2, PT, R6, 0x7fffff3f, PT ;  /* 0x7fffff3f0600780c */ /* 0x000fc40003f46070 */
[----:B------:R-:W-:Y:S01]  /*b620*/  LDGSTS.E [R244+0x4008], desc[UR60][R198.64], !P4 ;  /* 0x04008000c6f47fae */ /* 0x000fe2000e12187c */
[----:B------:R-:W-:Y:S01]  /*b630*/  ISETP.GE.U32.AND P4, PT, R5, 0x7fffff3e, PT ;  /* 0x7fffff3e0500780c */ /* 0x000fe20003f86070 */
[----:B------:R-:W-:Y:S02]  /*b640*/  VIADD R6, R7, 0xffffffbc ;  /* 0xffffffbc07067836 */ /* 0x000fe40000000000 */
[----:B------:R-:W-:Y:S01]  /*b650*/  VIADD R5, R242, 0xffffff9f ;  /* 0xffffff9ff2057836 */ /* 0x000fe20000000000 */
[----:B------:R-:W-:Y:S01]  /*b660*/  LDGSTS.E [R244+0x400c], desc[UR60][R196.64], !P3 ;  /* 0x0400c000c4f47fae */ /* 0x000fe2000d92187c */
[----:B------:R-:W3:Y:S01]  /*b670*/  LDC R242, c[0x0][0x230] ;  /* 0x00008c00fff27b82 */ /* 0x000ee20000000800 */
[----:B------:R-:W-:Y:S02]  /*b680*/  ISETP.GE.U32.AND P3, PT, R6, 0x7fffff3d, PT ;  /* 0x7fffff3d0600780c */ /* 0x000fe40003f66070 */
[----:B------:R-:W-:Y:S01]  /*b690*/  LDGSTS.E [R244+0x8000], desc[UR60][R136.64], !P1 ;  /* 0x0800000088f47fae */ /* 0x000fe2000c92187c */
[----:B------:R-:W-:Y:S01]  /*b6a0*/  ISETP.GE.U32.AND P1, PT, R5, 0x7fffff20, PT ;  /* 0x7fffff200500780c */ /* 0x000fe20003f26070 */
[----:B------:R-:W-:-:S02]  /*b6b0*/  VIADD R6, R243, 0xffffff9e ;  /* 0xffffff9ef3067836 */ /* 0x000fc40000000000 */
[----:B------:R-:W-:Y:S01]  /*b6c0*/  VIADD R5, R4, 0xfffffff8 ;  /* 0xfffffff804057836 */ /* 0x000fe20000000000 */
[----:B------:R-:W-:Y:S01]  /*b6d0*/  LDGSTS.E [R244+0x8004], desc[UR60][R134.64], !P2 ;  /* 0x0800400086f47fae */ /* 0x000fe2000d12187c */
[----:B------:R-:W3:Y:S03]  /*b6e0*/  LDC R8, c[0x0][0x230] ;  /* 0x00008c00ff087b82 */ /* 0x000ee60000000800 */
[----:B------:R-:W-:Y:S01]  /*b6f0*/  LDGSTS.E [R244+0x8008], desc[UR60][R132.64], !P4 ;  /* 0x0800800084f47fae */ /* 0x000fe2000e12187c */
[----:B------:R-:W-:Y:S01]  /*b700*/  ISETP.GE.U32.AND P4, PT, R6, 0x7fffff1f, PT ;  /* 0x7fffff1f0600780c */ /* 0x000fe20003f86070 */
[----:B------:R-:W-:Y:S01]  /*b710*/  VIADD R6, R9, 0xffffff9d ;  /* 0xffffff9d09067836 */ /* 0x000fe20000000000 */
[----:B------:R-:W-:Y:S01]  /*b720*/  ISETP.GE.U32.AND P2, PT, R5, 0x7fffff79, PT ;  /* 0x7fffff790500780c */ /* 0x000fe20003f46070 */
[----:B------:R-:W-:Y:S01]  /*b730*/  LDGSTS.E [R244+0x800c], desc[UR60][R130.64], !P3 ;  /* 0x0800c00082f47fae */ /* 0x000fe2000d92187c */
[----:B-1----:R-:W-:Y:S01]  /*b740*/  IADD3 R5, R245, -0x64, RZ ;  /* 0xffffff9cf5057810 */ /* 0x002fe20007ffe0ff */
[----:B------:R-:W1:Y:S01]  /*b750*/  LDC R7, c[0x0][0x230] ;  /* 0x00008c00ff077b82 */ /* 0x000e620000000800 */
[----:B------:R-:W-:Y:S01]  /*b760*/  ISETP.GE.U32.AND P3, PT, R6, 0x7fffff1e, PT ;  /* 0x7fffff1e0600780c */ /* 0x000fe20003f66070 */
[----:B------:R-:W-:Y:S01]  /*b770*/  LDGSTS.E [R244+0xc000], desc[UR60][R72.64], !P1 ;  /* 0x0c00000048f47fae */ /* 0x000fe2000c92187c */
[----:B------:R-:W-:-:S02]  /*b780*/  ISETP.GE.U32.AND P1, PT, R5, 0x7fffff1d, PT ;  /* 0x7fffff1d0500780c */ /* 0x000fc40003f26070 */
[----:B------:R-:W-:Y:S01]  /*b790*/  LOP3.LUT R245, R3, 0x10, RZ, 0x3c, !PT ;  /* 0x0000001003f57812 */ /* 0x000fe200078e3cff */
[----:B------:R-:W-:Y:S02]  /*b7a0*/  STL.64 [R1+0xb98], R202 ;  /* 0x000b98ca01007387 */ /* 0x000fe40000100a00 */
[----:B------:R-:W1:Y:S02]  /*b7b0*/  LDC R6, c[0x0][0x230] ;  /* 0x00008c00ff067b82 */ /* 0x000e640000000800 */
[----:B------:R-:W-:Y:S01]  /*b7c0*/  VIADD R245, R245, UR6 ;  /* 0x00000006f5f57c36 */ /* 0x000fe20008000000 */
[----:B------:R-:W-:Y:S04]  /*b7d0*/  LDGSTS.E [R244+0xc004], desc[UR60][R70.64], !P4 ;  /* 0x0c00400046f47fae */ /* 0x000fe8000e12187c */
[----:B------:R1:W-:Y:S01]  /*b7e0*/  STL.64 [R1+0xbb0], R200 ;  /* 0x000bb0c801007387 */ /* 0x0003e20000100a00 */
[----:B------:R-:W3:Y:S03]  /*b7f0*/  LDC R247, c[0x0][0x230] ;  /* 0x00008c00fff77b82 */ /* 0x000ee60000000800 */
[----:B------:R-:W-:Y:S04]  /*b800*/  LDGSTS.E [R244+0xc008], desc[UR60][R68.64], !P3 ;  /* 0x0c00800044f47fae */ /* 0x000fe8000d92187c */
[----:B------:R-:W-:Y:S01]  /*b810*/  STL.64 [R1+0xbb8], R198 ;  /* 0x000bb8c601007387 */ /* 0x000fe20000100a00 */
[----:B------:R-:W3:Y:S03]  /*b820*/  LDC R246, c[0x0][0x230] ;  /* 0x00008c00fff67b82 */ /* 0x000ee60000000800 */
[----:B------:R-:W-:Y:S04]  /*b830*/  LDGSTS.E [R244+0xc00c], desc[UR60][R66.64], !P1 ;  /* 0x0c00c00042f47fae */ /* 0x000fe8000c92187c */
[----:B------:R-:W-:Y:S01]  /*b840*/  STL.64 [R1+0xbc0], R196 ;  /* 0x000bc0c401007387 */ /* 0x000fe20000100a00 */
[----:B------:R-:W3:Y:S03]  /*b850*/  LDC R243, c[0x0][0x230] ;  /* 0x00008c00fff37b82 */ /* 0x000ee60000000800 */
[----:B------:R-:W-:Y:S05]  /*b860*/  LDGSTS.E [R245], desc[UR60][R238.64], !P0 ;  /* 0x00000000eef57fae */ /* 0x000fea000c12187c */
[----:B------:R-:W3:Y:S01]  /*b870*/  LDC R9, c[0x0][0x230] ;  /* 0x00008c00ff097b82 */ /* 0x000ee20000000800 */
[----:B------:R-:W3:Y:S04]  /*b880*/  LDL.LU.64 R238, [R1+0xc88] ;  /* 0x000c880001ee7983 */ /* 0x000ee80000300a00 */
[----:B-1----:R-:W3:Y:S04]  /*b890*/  LDL.64 R200, [R1+0x28] ;  /* 0x0000280001c87983 */ /* 0x002ee80000100a00 */
[----:B------:R-:W3:Y:S04]  /*b8a0*/  LDL.64 R202, [R1+0x20] ;  /* 0x0000200001ca7983 */ /* 0x000ee80000100a00 */
[----:B----4-:R-:W-:Y:S04]  /*b8b0*/  LDGSTS.E [R245+0x4], desc[UR60][R240.64], !P6 ;  /* 0x00004000f0f57fae */ /* 0x010fe8000f12187c */
[----:B------:R-:W4:Y:S04]  /*b8c0*/  LDL.64 R240, [R1+0x18] ;  /* 0x0000180001f07983 */ /* 0x000f280000100a00 */
[----:B--2---:R1:W-:Y:S04]  /*b8d0*/  LDGSTS.E [R245+0x8], desc[UR60][R248.64], !P5 ;  /* 0x00008000f8f57fae */ /* 0x0043e8000e92187c */
[----:B---3--:R-:W-:Y:S01]  /*b8e0*/  LDGSTS.E [R245+0xc], desc[UR60][R250.64], !P2 ;  /* 0x0000c000faf57fae */ /* 0x008fe2000d12187c */
[----:B------:R-:W-:-:S02]  /*b8f0*/  VIADD R5, R4, 0xfffffff7 ;  /* 0xfffffff704057836 */ /* 0x000fc40000000000 */
[----:B------:R-:W-:Y:S02]  /*b900*/  VIADD R6, R6, 0xffffffda ;  /* 0xffffffda06067836 */ /* 0x000fe40000000000 */
[C---:B------:R-:W-:Y:S01]  /*b910*/  VIADD R184, R4.reuse, 0x7f ;  /* 0x0000007f04b87836 */ /* 0x040fe20000000000 */
[----:B-1----:R-:W1:Y:S01]  /*b920*/  LDC R248, c[0x0][0x230] ;  /* 0x00008c00fff87b82 */ /* 0x002e620000000800 */
[----:B------:R-:W2:Y:S01]  /*b930*/  LDL.64 R250, [R1+0x10] ;  /* 0x0000100001fa7983 */ /* 0x000ea20000100a00 */
[----:B------:R-:W-:Y:S01]  /*b940*/  ISETP.GE.U32.AND P4, PT, R5, 0x7fffff78, PT ;  /* 0x7fffff780500780c */ /* 0x000fe20003f86070 */
[----:B------:R-:W-:-:S05]  /*b950*/  VIADD R5, R4, 0xfffffff6 ;  /* 0xfffffff604057836 */ /* 0x000fca0000000000 */
[----:B------:R-:W3:Y:S01]  /*b960*/  LDC R249, c[0x0][0x230] ;  /* 0x00008c00fff97b82 */ /* 0x000ee20000000800 */
[----:B------:R-:W-:Y:S01]  /*b970*/  ISETP.GE.U32.AND P3, PT, R5, 0x7fffff77, PT ;  /* 0x7fffff770500780c */ /* 0x000fe20003f66070 */
[----:B------:R-:W-:-:S05]  /*b980*/  VIADD R5, R4, 0xfffffff5 ;  /* 0xfffffff504057836 */ /* 0x000fca0000000000 */
[----:B------:R-:W-:Y:S01]  /*b990*/  ISETP.GE.U32.AND P1, PT, R5, 0x7fffff76, PT ;  /* 0x7fffff760500780c */ /* 0x000fe20003f26070 */
[----:B------:R-:W-:Y:S01]  /*b9a0*/  VIADD R5, R242, 0xffffffdb ;  /* 0xffffffdbf2057836 */ /* 0x000fe20000000000 */
[----:B------:R-:W-:Y:S01]  /*b9b0*/  ISETP.GE.U32.AND P6, PT, R6, 0x7fffff5b, PT ;  /* 0x7fffff5b0600780c */ /* 0x000fe20003fc6070 */
[----:B------:R-:W1:Y:S03]  /*b9c0*/  LDC R242, c[0x0][0x230] ;  /* 0x00008c00fff27b82 */ /* 0x000e660000000800 */
[----:B------:R-:W-:Y:S01]  /*b9d0*/  ISETP.GE.U32.AND P0, PT, R5, 0x7fffff5c, PT ;  /* 0x7fffff5c0500780c */ /* 0x000fe20003f06070 */
[----:B------:R-:W-:-:S04]  /*b9e0*/  VIADD R5, R8, 0xffffffd9 ;  /* 0xffffffd908057836 */ /* 0x000fc80000000000 */
[----:B------:R-:W1:Y:S01]  /*b9f0*/  LDC R8, c[0x0][0x230] ;  /* 0x00008c00ff087b82 */ /* 0x000e620000000800 */
[----:B------:R-:W-:Y:S01]  /*ba00*/  ISETP.GE.U32.AND P5, PT, R5, 0x7fffff5a, PT ;  /* 0x7fffff5a0500780c */ /* 0x000fe20003fa6070 */
[----:B------:R-:W-:-:S05]  /*ba10*/  VIADD R5, R7, 0xffffffd8 ;  /* 0xffffffd807057836 */ /* 0x000fca0000000000 */
[----:B------:R-:W-:Y:S01]  /*ba20*/  ISETP.GE.U32.AND P2, PT, R5, 0x7fffff59, PT ;  /* 0x7fffff590500780c */ /* 0x000fe20003f46070 */
[----:B------:R-:W-:Y:S01]  /*ba30*/  VIADD R5, R247, 0xffffffbb ;  /* 0xffffffbbf7057836 */ /* 0x000fe20000000000 */
[----:B------:R-:W-:Y:S01]  /*ba40*/  LDGSTS.E [R245+0x4000], desc[UR60][R194.64], !P0 ;  /* 0x04000000c2f57fae */ /* 0x000fe2000c12187c */
[----:B------:R-:W-:Y:S01]  /*ba50*/  VIADD R6, R246, 0xffffffba ;  /* 0xffffffbaf6067836 */ /* 0x000fe20000000000 */
[----:B------:R-:W1:Y:S02]  /*ba60*/  LDC R7, c[0x0][0x230] ;  /* 0x00008c00ff077b82 */ /* 0x000e640000000800 */
[----:B------:R-:W-:Y:S01]  /*ba70*/  ISETP.GE.U32.AND P0, PT, R5, 0x7fffff3c, PT ;  /* 0x7fffff3c0500780c */ /* 0x000fe20003f06070 */
[----:B------:R-:W-:Y:S01]  /*ba80*/  VIADD R5, R243, 0xffffffb9 ;  /* 0xffffffb9f3057836 */ /* 0x000fe20000000000 */
[----:B------:R-:W-:Y:S01]  /*ba90*/  LDGSTS.E [R245+0x4004], desc[UR60][R192.64], !P6 ;  /* 0x04004000c0f57fae */ /* 0x000fe2000f12187c */
[----:B------:R-:W-:-:S03]  /*baa0*/  ISETP.GE.U32.AND P6, PT, R6, 0x7fffff3b, PT ;  /* 0x7fffff3b0600780c */ /* 0x000fc60003fc6070 */
[----:B------:R-:W-:Y:S01]  /*bab0*/  LDGSTS.E [R245+0x4008], desc[UR60][R190.64], !P5 ;  /* 0x04008000bef57fae */ /* 0x000fe2000e92187c */
[----:B------:R-:W-:Y:S01]  /*bac0*/  ISETP.GE.U32.AND P5, PT, R5, 0x7fffff3a, PT ;  /* 0x7fffff3a0500780c */ /* 0x000fe20003fa6070 */
[----:B------:R-:W-:Y:S01]  /*bad0*/  VIADD R5, R9, 0xffffffb8 ;  /* 0xffffffb809057836 */ /* 0x000fe20000000000 */
[----:B------:R-:W-:Y:S01]  /*bae0*/  LOP3.LUT R246, R3, 0x20, RZ, 0x3c, !PT ;  /* 0x0000002003f67812 */ /* 0x000fe200078e3cff */
[----:B------:R-:W1:Y:S02]  /*baf0*/  LDC R9, c[0x0][0x230] ;  /* 0x00008c00ff097b82 */ /* 0x000e640000000800 */
[----:B-1----:R-:W-:Y:S01]  /*bb00*/  VIADD R6, R8, 0xffffff9b ;  /* 0xffffff9b08067836 */ /* 0x002fe20000000000 */
[----:B------:R-:W-:Y:S01]  /*bb10*/  LDGSTS.E [R245+0x400c], desc[UR60][R188.64], !P2 ;  /* 0x0400c000bcf57fae */ /* 0x000fe2000d12187c */
[----:B------:R-:W-:-:S03]  /*bb20*/  ISETP.GE.U32.AND P2, PT, R5, 0x7fffff39, PT ;  /* 0x7fffff390500780c */ /* 0x000fc60003f46070 */
[----:B------:R-:W-:Y:S01]  /*bb30*/  LDGSTS.E [R245+0x8000], desc[UR60][R128.64], !P0 ;  /* 0x0800000080f57fae */ /* 0x000fe2000c12187c */
[----:B------:R-:W-:Y:S01]  /*bb40*/  VIADD R246, R246, UR6 ;  /* 0x00000006f6f67c36 */ /* 0x000fe20008000000 */
[----:B------:R-:W1:Y:S02]  /*bb50*/  LDC R247, c[0x0][0x230] ;  /* 0x00008c00fff77b82 */ /* 0x000e640000000800 */
[----:B------:R-:W-:Y:S01]  /*bb60*/  LDGSTS.E [R245+0x8004], desc[UR60][R126.64], !P6 ;  /* 0x080040007ef57fae */ /* 0x000fe2000f12187c */
[----:B------:R-:W-:Y:S01]  /*bb70*/  ISETP.GE.U32.AND P6, PT, R6, 0x7fffff1c, PT ;  /* 0x7fffff1c0600780c */ /* 0x000fe20003fc6070 */
[----:B------:R-:W-:Y:S01]  /*bb80*/  VIADD R6, R7, 0xffffff9a ;  /* 0xffffff9a07067836 */ /* 0x000fe20000000000 */
[----:B------:R-:W-:Y:S01]  /*bb90*/  IADD3 R5, R4, -0xc, RZ ;  /* 0xfffffff404057810 */ /* 0x000fe20007ffe0ff */
[----:B------:R-:W-:Y:S02]  /*bba0*/  LDGSTS.E [R245+0x8008], desc[UR60][R124.64], !P5 ;  /* 0x080080007cf57fae */ /* 0x000fe4000e92187c */
[----:B------:R-:W3:Y:S01]  /*bbb0*/  LDC R7, c[0x0][0x230] ;  /* 0x00008c00ff077b82 */ /* 0x000ee20000000800 */
[----:B------:R-:W-:Y:S01]  /*bbc0*/  ISETP.GE.U32.AND P0, PT, R5, 0x7fffff75, PT ;  /* 0x7fffff750500780c */ /* 0x000fe20003f06070 */
[----:B------:R-:W-:Y:S01]  /*bbd0*/  VIADD R5, R242, 0xffffff99 ;  /* 0xffffff99f2057836 */ /* 0x000fe20000000000 */
[----:B------:R-:W-:Y:S01]  /*bbe0*/  LDGSTS.E [R245+0x800c], desc[UR60][R122.64], !P2 ;  /* 0x0800c0007af57fae */ /* 0x000fe2000d12187c */
[----:B------:R-:W-:-:S04]  /*bbf0*/  ISETP.GE.U32.AND P5, PT, R6, 0x7fffff1b, PT ;  /* 0x7fffff1b0600780c */ /* 0x000fc80003fa6070 */
[----:B------:R-:W-:Y:S01]  /*bc00*/  LDGSTS.E [R245+0xc000], desc[UR60][R64.64], !P6 ;  /* 0x0c00000040f57fae */ /* 0x000fe2000f12187c */
[----:B------:R-:W-:Y:S01]  /*bc10*/  VIADD R6, R9, 0xffffff98 ;  /* 0xffffff9809067836 */ /* 0x000fe20000000000 */
[----:B------:R-:W-:Y:S01]  /*bc20*/  ISETP.GT.AND P6, PT, R184, 0x7f, PT ;  /* 0x0000007fb800780c */ /* 0x000fe20003fc4270 */
[----:B------:R-:W1:Y:S01]  /*bc30*/  LDC R242, c[0x0][0x230] ;  /* 0x00008c00fff27b82 */ /* 0x000e620000000800 */
[----:B------:R-:W-:Y:S02]  /*bc40*/  ISETP.GE.U32.AND P2, PT, R5, 0x7fffff1a, PT ;  /* 0x7fffff1a0500780c */ /* 0x000fe40003f46070 */
[----:B------:R-:W-:Y:S02]  /*bc50*/  SEL R5, RZ, 0x4, !P6 ;  /* 0x00000004ff057807 */ /* 0x000fe40007000000 */
[----:B------:R-:W-:Y:S01]  /*bc60*/  ISETP.GE.U32.AND P6, PT, R6, 0x7fffff19, PT ;  /* 0x7fffff190600780c */ /* 0x000fe20003fc6070 */
[----:B------:R-:W-:Y:S02]  /*bc70*/  STL.64 [R1+0xbc8], R194 ;  /* 0x000bc8c201007387 */ /* 0x000fe40000100a00 */
[----:B------:R-:W1:Y:S02]  /*bc80*/  LDC R9, c[0x0][0x230] ;  /* 0x00008c00ff097b82 */ /* 0x000e640000000800 */
[----:B------:R-:W-:Y:S04]  /*bc90*/  LDGSTS.E [R245+0xc004], desc[UR60][R62.64], !P5 ;  /* 0x0c0040003ef57fae */ /* 0x000fe8000e92187c */
[----:B------:R-:W-:Y:S02]  /*bca0*/  STL.64 [R1+0xbd0], R192 ;  /* 0x000bd0c001007387 */ /* 0x000fe40000100a00 */
[----:B------:R-:W1:Y:S02]  /*bcb0*/  LDC R8, c[0x0][0x230] ;  /* 0x00008c00ff087b82 */ /* 0x000e640000000800 */
[----:B------:R-:W-:Y:S04]  /*bcc0*/  LDGSTS.E [R245+0xc008], desc[UR60][R60.64], !P2 ;  /* 0x0c0080003cf57fae */ /* 0x000fe8000d12187c */
[----:B------:R-:W-:Y:S02]  /*bcd0*/  STL.64 [R1+0xbd8], R190 ;  /* 0x000bd8be01007387 */ /* 0x000fe40000100a00 */
[----:B------:R-:W1:Y:S02]  /*bce0*/  LDC R243, c[0x0][0x230] ;  /* 0x00008c00fff37b82 */ /* 0x000e640000000800 */
[----:B------:R-:W-:Y:S04]  /*bcf0*/  LDGSTS.E [R245+0xc00c], desc[UR60][R58.64], !P6 ;  /* 0x0c00c0003af57fae */ /* 0x000fe8000f12187c */
[----:B------:R-:W-:Y:S04]  /*bd00*/  STL.64 [R1+0xbe0], R188 ;  /* 0x000be0bc01007387 */ /* 0x000fe80000100a00 */
[----:B------:R-:W-:Y:S04]  /*bd10*/  LDGSTS.E [R246], desc[UR60][R200.64], !P4 ;  /* 0x00000000c8f67fae */ /* 0x000fe8000e12187c */
[----:B------:R-:W-:Y:S04]  /*bd20*/  STL [R1+0x65c], R184 ;  /* 0x00065cb801007387 */ /* 0x000fe80000100800 */
[----:B------:R-:W-:Y:S04]  /*bd30*/  LDGSTS.E [R246+0x4], desc[UR60][R202.64], !P3 ;  /* 0x00004000caf67fae */ /* 0x000fe8000d92187c */
[----:B------:R-:W-:Y:S04]  /*bd40*/  STL.64 [R1+0xbe8], R244 ;  /* 0x000be8f401007387 */ /* 0x000fe80000100a00 */
[----:B----4-:R-:W-:Y:S04]  /*bd50*/  LDGSTS.E [R246+0x8], desc[UR60][R240.64], !P1 ;  /* 0x00008000f0f67fae */ /* 0x010fe8000c92187c */
[----:B------:R-:W4:Y:S04]  /*bd60*/  LDL.64 R240, [R1+0x8] ;  /* 0x0000080001f07983 */ /* 0x000f280000100a00 */
[----:B--2---:R-:W-:Y:S04]  /*bd70*/  LDGSTS.E [R246+0xc], desc[UR60][R250.64], !P0 ;  /* 0x0000c000faf67fae */ /* 0x004fe8000c12187c */
[----:B------:R-:W2:Y:S01]  /*bd80*/  LDL.64 R250, [R1] ;  /* 0x0000000001fa7983 */ /* 0x000ea20000100a00 */
[----:B------:R-:W-:Y:S01]  /*bd90*/  ISETP.GE.AND P5, PT, R185, UR4, PT ;  /* 0x00000004b9007c0c */ /* 0x000fe2000bfa6270 */
[----:B------:R-:W-:-:S03]  /*bda0*/  VIADD R6, R4, 0xfffffff3 ;  /* 0xfffffff304067836 */ /* 0x000fc60000000000 */
[----:B------:R-:W-:Y:S02]  /*bdb0*/  SEL R4, R5, RZ, !P5 ;  /* 0x000000ff05047207 */ /* 0x000fe40006800000 */
[----:B------:R-:W-:Y:S02]  /*bdc0*/  ISETP.GE.U32.AND P5, PT, R6, 0x7fffff74, PT ;  /* 0x7fffff740600780c */ /* 0x000fe40003fa6070 */
[----:B------:R-:W-:Y:S01]  /*bdd0*/  ISETP.NE.U32.AND P2, PT, R4, RZ, PT ;  /* 0x000000ff0400720c */ /* 0x000fe20003f45070 */
[----:B------:R-:W1:Y:S01]  /*bde0*/  LDC R6, c[0x0][0x230] ;  /* 0x00008c00ff067b82 */ /* 0x000e620000000800 */
[----:B---3--:R-:W-:-:S05]  /*bdf0*/  VIADD R4, R7, 0xffffffd7 ;  /* 0xffffffd707047836 */ /* 0x008fca0000000000 */
[----:B------:R-:W-:Y:S01]  /*be00*/  ISETP.GE.U32.AND P6, PT, R4, 0x7fffff58, PT ;  /* 0x7fffff580400780c */ /* 0x000fe20003fc6070 */
[----:B-1----:R-:W-:Y:S01]  /*be10*/  VIADD R4, R242, 0xffffffd6 ;  /* 0xffffffd6f2047836 */ /* 0x002fe20000000000 */
[----:B------:R-:W1:Y:S04]  /*be20*/  LDC R7, c[0x0][0x230] ;  /* 0x00008c00ff077b82 */ /* 0x000e680000000800 */
[----:B------:R-:W-:Y:S01]  /*be30*/  ISETP.GE.U32.AND P4, PT, R4, 0x7fffff57, PT ;  /* 0x7fffff570400780c */ /* 0x000fe20003f86070 */
[----:B------:R-:W-:Y:S02]  /*be40*/  VIADD R4, R247, 0xffffffd4 ;  /* 0xffffffd4f7047836 */ /* 0x000fe40000000000 */
[----:B------:R-:W-:Y:S01]  /*be50*/  VIADD R5, R248, 0xffffffd5 ;  /* 0xffffffd5f8057836 */ /* 0x000fe20000000000 */
[----:B------:R-:W3:Y:S02]  /*be60*/  LDC R247, c[0x0][0x230] ;  /* 0x00008c00fff77b82 */ /* 0x000ee40000000800 */
[----:B------:R-:W-:Y:S01]  /*be70*/  ISETP.GE.U32.AND P1, PT, R4, 0x7fffff55, PT ;  /* 0x7fffff550400780c */ /* 0x000fe20003f26070 */
[----:B------:R-:W-:Y:S01]  /*be80*/  LDGSTS.E [R246+0x4000], desc[UR60][R186.64], !P6 ;  /* 0x04000000baf67fae */ /* 0x000fe2000f12187c */
[----:B------:R-:W-:-:S04]  /*be90*/  IADD3 R4, R9, -0x4a, RZ ;  /* 0xffffffb609047810 */ /* 0x000fc80007ffe0ff */
[----:B------:R-:W3:Y:S01]  /*bea0*/  LDC R248, c[0x0][0x230] ;  /* 0x00008c00fff87b82 */ /* 0x000ee20000000800 */
[----:B------:R-:W-:Y:S01]  /*beb0*/  ISETP.GE.U32.AND P6, PT, R4, 0x7fffff37, PT ;  /* 0x7fffff370400780c */ /* 0x000fe20003fc6070 */
[----:B------:R-:W-:Y:S01]  /*bec0*/  VIADD R4, R6, 0xffffffb5 ;  /* 0xffffffb506047836 */ /* 0x000fe20000000000 */
[----:B------:R-:W-:Y:S01]  /*bed0*/  ISETP.GE.U32.AND P3, PT, R5, 0x7fffff56, PT ;  /* 0x7fffff560500780c */ /* 0x000fe20003f66070 */
[----:B------:R-:W-:Y:S01]  /*bee0*/  VIADD R5, R8, 0xffffffb7 ;  /* 0xffffffb708057836 */ /* 0x000fe20000000000 */
[----:B------:R-:W-:Y:S03]  /*bef0*/  LDGSTS.E [R246+0x4004], desc[UR60][R182.64], !P4 ;  /* 0x04004000b6f67fae */ /* 0x000fe6000e12187c */
[----:B------:R-:W3:Y:S01]  /*bf00*/  LDC R6, c[0x0][0x230] ;  /* 0x00008c00ff067b82 */ /* 0x000ee20000000800 */
[----:B------:R-:W-:Y:S02]  /*bf10*/  ISETP.GE.U32.AND P0, PT, R5, 0x7fffff38, PT ;  /* 0x7fffff380500780c */ /* 0x000fe40003f06070 */
[----:B------:R-:W-:Y:S01]  /*bf20*/  ISETP.GE.U32.AND P4, PT, R4, 0x7fffff36, PT ;  /* 0x7fffff360400780c */ /* 0x000fe20003f86070 */
[----:B------:R-:W-:-:S04]  /*bf30*/  VIADD R4, R243, 0xffffff97 ;  /* 0xffffff97f3047836 */ /* 0x000fc80000000000 */
[----:B------:R-:W3:Y:S01]  /*bf40*/  LDC R9, c[0x0][0x230] ;  /* 0x00008c00ff097b82 */ /* 0x000ee20000000800 */
[----:B------:R-:W-:Y:S01]  /*bf50*/  LDGSTS.E [R246+0x4008], desc[UR60][R180.64], !P3 ;  /* 0x04008000b4f67fae */ /* 0x000fe2000d92187c */
[----:B-1----:R-:W-:-:S03]  /*bf60*/  VIADD R5, R7, 0xffffffb4 ;  /* 0xffffffb407057836 */ /* 0x002fc60000000000 */
[----:B------:R-:W-:Y:S03]  /*bf70*/  LDGSTS.E [R246+0x400c], desc[UR60][R178.64], !P1 ;  /* 0x0400c000b2f67fae */ /* 0x000fe6000c92187c */
[----:B------:R-:W1:Y:S01]  /*bf80*/  LDC R242, c[0x0][0x230] ;  /* 0x00008c00fff27b82 */ /* 0x000e620000000800 */
[----:B------:R-:W-:Y:S01]  /*bf90*/  ISETP.GE.U32.AND P1, PT, R4, 0x7fffff18, PT ;  /* 0x7fffff180400780c */ /* 0x000fe20003f26070 */
[----:B---3--:R-:W-:Y:S01]  /*bfa0*/  VIADD R4, R248, 0xffffff95 ;  /* 0xffffff95f8047836 */ /* 0x008fe20000000000 */
[----:B------:R-:W-:Y:S04]  /*bfb0*/  LDGSTS.E [R246+0x8000], desc[UR60][R120.64], !P0 ;  /* 0x0800000078f67fae */ /* 0x000fe8000c12187c */
[----:B------:R-:W-:Y:S01]  /*bfc0*/  LDGSTS.E [R246+0x8004], desc[UR60][R118.64], !P6 ;  /* 0x0800400076f67fae */ /* 0x000fe2000f12187c */
[----:B------:R-:W3:Y:S01]  /*bfd0*/  LDC R7, c[0x0][0x230] ;  /* 0x00008c00ff077b82 */ /* 0x000ee20000000800 */
[----:B------:R-:W-:Y:S01]  /*bfe0*/  ISETP.GE.U32.AND P6, PT, R4, 0x7fffff16, PT ;  /* 0x7fffff160400780c */ /* 0x000fe20003fc6070 */
[----:B------:R-:W-:-:S06]  /*bff0*/  VIADD R4, R6, 0xffffff94 ;  /* 0xffffff9406047836 */ /* 0x000fcc0000000000 */
[----:B------:R-:W3:Y:S01]  /*c000*/  LDC R8, c[0x0][0x230] ;  /* 0x00008c00ff087b82 */ /* 0x000ee20000000800 */
[----:B------:R-:W-:Y:S01]  /*c010*/  ISETP.GE.U32.AND P3, PT, R5, 0x7fffff35, PT ;  /* 0x7fffff350500780c */ /* 0x000fe20003f66070 */
[----:B------:R-:W-:Y:S01]  /*c020*/  VIADD R5, R247, 0xffffff96 ;  /* 0xffffff96f7057836 */ /* 0x000fe20000000000 */
[----:B------:R-:W-:Y:S05]  /*c030*/  LDGSTS.E [R246+0x8008], desc[UR60][R116.64], !P4 ;  /* 0x0800800074f67fae */ /* 0x000fea000e12187c */
[----:B------:R-:W4:Y:S01]  /*c040*/  LDC R6, c[0x0][0x230] ;  /* 0x00008c00ff067b82 */ /* 0x000f220000000800 */
[----:B------:R-:W-:Y:S01]  /*c050*/  ISETP.GE.U32.AND P0, PT, R5, 0x7fffff17, PT ;  /* 0x7fffff170500780c */ /* 0x000fe20003f06070 */
[----:B------:R-:W-:Y:S01]  /*c060*/  VIADD R5, R9, 0xfffffff2 ;  /* 0xfffffff209057836 */ /* 0x000fe20000000000 */
[----:B------:R-:W-:Y:S01]  /*c070*/  ISETP.GE.U32.AND P4, PT, R4, 0x7fffff15, PT ;  /* 0x7fffff150400780c */ /* 0x000fe20003f86070 */
[----:B-1----:R-:W-:-:S02]  /*c080*/  VIADD R4, R242, 0xfffffff1 ;  /* 0xfffffff1f2047836 */ /* 0x002fc40000000000 */
[----:B------:R-:W-:Y:S02]  /*c090*/  LDGSTS.E [R246+0x800c], desc[UR60][R114.64], !P3 ;  /* 0x0800c00072f67fae */ /* 0x000fe4000d92187c */
[----:B------:R-:W1:Y:S01]  /*c0a0*/  LDC R243, c[0x0][0x230] ;  /* 0x00008c00fff37b82 */ /* 0x000e620000000800 */
[----:B------:R-:W-:Y:S01]  /*c0b0*/  ISETP.GE.U32.AND P3, PT, R5, 0x7fffff73, PT ;  /* 0x7fffff730500780c */ /* 0x000fe20003f66070 */
[----:B------:R-:W-:Y:S01]  /*c0c0*/  LDGSTS.E [R246+0xc000], desc[UR60][R56.64], !P1 ;  /* 0x0c00000038f67fae */ /* 0x000fe2000c92187c */
[----:B------:R-:W-:-:S05]  /*c0d0*/  ISETP.GE.U32.AND P1, PT, R4, 0x7fffff72, PT ;  /* 0x7fffff720400780c */ /* 0x000fca0003f26070 */
[----:B------:R-:W1:Y:S01]  /*c0e0*/  LDC R9, c[0x0][0x230] ;  /* 0x00008c00ff097b82 */ /* 0x000e620000000800 */
[----:B---3--:R-:W-:Y:S01]  /*c0f0*/  VIADD R5, R7, 0xfffffff0 ;  /* 0xfffffff007057836 */ /* 0x008fe20000000000 */
[----:B------:R-:W-:Y:S06]  /*c100*/  LDGSTS.E [R246+0xc004], desc[UR60][R54.64], !P0 ;  /* 0x0c00400036f67fae */ /* 0x000fec000c12187c */
[----:B------:R-:W3:Y:S01]  /*c110*/  LDC R242, c[0x0][0x230] ;  /* 0x00008c00fff27b82 */ /* 0x000ee20000000800 */
[----:B------:R-:W-:Y:S01]  /*c120*/  VIADD R4, R8, 0xffffffd3 ;  /* 0xffffffd308047836 */ /* 0x000fe20000000000 */
[----:B------:R-:W-:Y:S06]  /*c130*/  LDGSTS.E [R246+0xc008], desc[UR60][R52.64], !P6 ;  /* 0x0c00800034f67fae */ /* 0x000fec000f12187c */
[----:B------:R-:W2:Y:S01]  /*c140*/  LDC R7, c[0x0][0x230] ;  /* 0x00008c00ff077b82 */ /* 0x000ea20000000800 */
[----:B------:R-:W-:Y:S01]  /*c150*/  ISETP.GE.U32.AND P6, PT, R4, 0x7fffff54, PT ;  /* 0x7fffff540400780c */ /* 0x000fe20003fc6070 */
[----:B----4-:R-:W-:Y:S01]  /*c160*/  VIADD R4, R6, 0xffffffd2 ;  /* 0xffffffd206047836 */ /* 0x010fe20000000000 */
[----:B------:R-:W-:Y:S01]  /*c170*/  LOP3.LUT R247, R3, 0x30, RZ, 0x3c, !PT ;  /* 0x0000003003f77812 */ /* 0x000fe200078e3cff */
[----:B------:R-:W-:Y:S04]  /*c180*/  LDGSTS.E [R246+0xc00c], desc[UR60][R50.64], !P4 ;  /* 0x0c00c00032f67fae */ /* 0x000fe8000e12187c */
[----:B------:R-:W4:Y:S01]  /*c190*/  LDC R8, c[0x0][0x230] ;  /* 0x00008c00ff087b82 */ /* 0x000f220000000800 */
[----:B------:R-:W-:Y:S01]  /*c1a0*/  VIADD R247, R247, UR6 ;  /* 0x00000006f7f77c36 */ /* 0x000fe20008000000 */
[----:B------:R-:W-:-:S06]  /*c1b0*/  ISETP.GE.U32.AND P4, PT, R4, 0x7fffff53, PT ;  /* 0x7fffff530400780c */ /* 0x000fcc0003f86070 */
[----:B------:R-:W4:Y:S01]  /*c1c0*/  LDC R6, c[0x0][0x230] ;  /* 0x00008c00ff067b82 */ /* 0x000f220000000800 */
[----:B-1----:R-:W-:Y:S02]  /*c1d0*/  IADD3 R4, R243, -0x2f, RZ ;  /* 0xffffffd1f3047810 */ /* 0x002fe40007ffe0ff */
[----:B------:R-:W-:-:S05]  /*c1e0*/  ISETP.GE.U32.AND P0, PT, R5, 0x7fffff71, PT ;  /* 0x7fffff710500780c */ /* 0x000fca0003f06070 */
[----:B------:R-:W1:Y:S01]  /*c1f0*/  LDC R248, c[0x0][0x230] ;  /* 0x00008c00fff87b82 */ /* 0x000e620000000800 */
[----:B------:R-:W-:-:S07]  /*c200*/  VIADD R5, R9, 0xffffffd0 ;  /* 0xffffffd009057836 */ /* 0x000fce0000000000 */
[----:B------:R-:W1:Y:S08]  /*c210*/  LDC R243, c[0x0][0x230] ;  /* 0x00008c00fff37b82 */ /* 0x000e700000000800 */
[----:B------:R-:W1:Y:S01]  /*c220*/  LDC R9, c[0x0][0x230] ;  /* 0x00008c00ff097b82 */ /* 0x000e620000000800 */
[----:B------:R-:W-:Y:S01]  /*c230*/  LDGSTS.E [R247], desc[UR60][R240.64], !P5 ;  /* 0x00000000f0f77fae */ /* 0x000fe2000e92187c */
[----:B------:R-:W-:Y:S01]  /*c240*/  ISETP.GE.U32.AND P5, PT, R4, 0x7fffff52, PT ;  /* 0x7fffff520400780c */ /* 0x000fe20003fa6070 */
[----:B---3--:R-:W-:-:S05]  /*c250*/  VIADD R4, R242, 0xffffffb3 ;  /* 0xffffffb3f2047836 */ /* 0x008fca0000000000 */
[----:B------:R-:W3:Y:S01]  /*c260*/  LDC R242, c[0x0][0x230] ;  /* 0x00008c00fff27b82 */ /* 0x000ee20000000800 */
[----:B--2---:R2:W-:Y:S01]  /*c270*/  LDGSTS.E [R247+0x4], desc[UR60][R250.64], !P3 ;  /* 0x00004000faf77fae */ /* 0x0045e2000d92187c */
[----:B------:R-:W-:Y:S01]  /*c280*/  ISETP.GE.U32.AND P3, PT, R5, 0x7fffff51, PT ;  /* 0x7fffff510500780c */ /* 0x000fe20003f66070 */
[----:B------:R-:W-:Y:S02]  /*c290*/  VIADD R5, R7, 0xffffffb2 ;  /* 0xffffffb207057836 */ /* 0x000fe40000000000 */
[----:B------:R-:W-:Y:S01]  /*c2a0*/  LDGSTS.E [R247+0x8], desc[UR60][R238.64], !P1 ;  /* 0x00008000eef77fae */ /* 0x000fe2000c92187c */
[----:B------:R-:W-:Y:S01]  /*c2b0*/  ISETP.GE.U32.AND P1, PT, R4, 0x7fffff34, PT ;  /* 0x7fffff340400780c */ /* 0x000fe20003f26070 */
[----:B----4-:R-:W-:Y:S01]  /*c2c0*/  VIADD R4, R8, 0xffffffb1 ;  /* 0xffffffb108047836 */ /* 0x010fe20000000000 */
[----:B------:R-:W4:Y:S01]  /*c2d0*/  LDC R7, c[0x0][0x230] ;  /* 0x00008c00ff077b82 */ /* 0x000f220000000800 */
[----:B------:R-:W-:Y:S04]  /*c2e0*/  LDGSTS.E [R247+0xc], desc[UR60][R236.64], !P0 ;  /* 0x0000c000ecf77fae */ /* 0x000fe8000c12187c */
[----:B------:R-:W-:Y:S01]  /*c2f0*/  LDGSTS.E [R247+0x4000], desc[UR60][R176.64], !P6 ;  /* 0x04000000b0f77fae */ /* 0x000fe2000f12187c */
[----:B------:R-:W-:Y:S01]  /*c300*/  ISETP.GE.U32.AND P6, PT, R4, 0x7fffff32, PT ;  /* 0x7fffff320400780c */ /* 0x000fe20003fc6070 */
[----:B------:R-:W-:Y:S01]  /*c310*/  VIADD R4, R6, 0xffffffb0 ;  /* 0xffffffb006047836 */ /* 0x000fe20000000000 */
[----:B------:R-:W-:Y:S01]  /*c320*/  ISETP.GE.U32.AND P0, PT, R5, 0x7fffff33, PT ;  /* 0x7fffff330500780c */ /* 0x000fe20003f06070 */
[----:B------:R-:W-:Y:S01]  /*c330*/  LDGSTS.E [R247+0x4004], desc[UR60][R174.64], !P4 ;  /* 0x04004000aef77fae */ /* 0x000fe2000e12187c */
[----:B------:R-:W2:Y:S02]  /*c340*/  LDC R8, c[0x0][0x230] ;  /* 0x00008c00ff087b82 */ /* 0x000ea40000000800 */
[----:B------:R-:W-:Y:S01]  /*c350*/  ISETP.GE.U32.AND P4, PT, R4, 0x7fffff31, PT ;  /* 0x7fffff310400780c */ /* 0x000fe20003f86070 */
[----:B-1----:R-:W-:Y:S01]  /*c360*/  VIADD R4, R248, 0xffffff92 ;  /* 0xffffff92f8047836 */ /* 0x002fe20000000000 */
[----:B------:R-:W-:Y:S04]  /*c370*/  LDGSTS.E [R247+0x4008], desc[UR60][R172.64], !P5 ;  /* 0x04008000acf77fae */ /* 0x000fe8000e92187c */
[----:B------:R-:W-:Y:S01]  /*c380*/  LDGSTS.E [R247+0x400c], desc[UR60][R170.64], !P3 ;  /* 0x0400c000aaf77fae */ /* 0x000fe2000d92187c */
[----:B------:R-:W-:Y:S01]  /*c390*/  ISETP.GE.U32.AND P3, PT, R4, 0x7fffff13, PT ;  /* 0x7fffff130400780c */ /* 0x000fe20003f66070 */
[----:B------:R-:W1:Y:S01]  /*c3a0*/  LDC R6, c[0x0][0x230] ;  /* 0x00008c00ff067b82 */ /* 0x000e620000000800 */
[----:B---3--:R-:W-:Y:S01]  /*c3b0*/  VIADD R4, R242, 0xffffff90 ;  /* 0xffffff90f2047836 */ /* 0x008fe20000000000 */
[----:B------:R-:W-:Y:S01]  /*c3c0*/  LDGSTS.E [R247+0x8000], desc[UR60][R112.64], !P1 ;  /* 0x0800000070f77fae */ /* 0x000fe2000c92187c */
[----:B------:R-:W-:-:S03]  /*c3d0*/  VIADD R5, R243, 0xffffff93 ;  /* 0xffffff93f3057836 */ /* 0x000fc60000000000 */
[----:B------:R-:W-:Y:S02]  /*c3e0*/  LDGSTS.E [R247+0x8004], desc[UR60][R110.64], !P0 ;  /* 0x080040006ef77fae */ /* 0x000fe4000c12187c */
[----:B------:R-:W3:Y:S01]  /*c3f0*/  LDC R248, c[0x0][0x230] ;  /* 0x00008c00fff87b82 */ /* 0x000ee20000000800 */
[----:B------:R-:W-:Y:S01]  /*c400*/  ISETP.GE.U32.AND P0, PT, R4, 0x7fffff11, PT ;  /* 0x7fffff110400780c */ /* 0x000fe20003f06070 */
[----:B----4-:R-:W-:Y:S01]  /*c410*/  VIADD R4, R7, 0xffffffef ;  /* 0xffffffef07047836 */ /* 0x010fe20000000000 */
[----:B------:R-:W-:Y:S01]  /*c420*/  ISETP.GE.U32.AND P5, PT, R5, 0x7fffff14, PT ;  /* 0x7fffff140500780c */ /* 0x000fe20003fa6070 */
[----:B------:R-:W-:Y:S01]  /*c430*/  VIADD R5, R9, 0xffffff91 ;  /* 0xffffff9109057836 */ /* 0x000fe20000000000 */
[----:B------:R-:W-:Y:S03]  /*c440*/  LDGSTS.E [R247+0x8008], desc[UR60][R108.64], !P6 ;  /* 0x080080006cf77fae */ /* 0x000fe6000f12187c */
[----:B------:R-:W4:Y:S01]  /*c450*/  LDC R7, c[0x0][0x230] ;  /* 0x00008c00ff077b82 */ /* 0x000f220000000800 */
[----:B------:R-:W-:Y:S01]  /*c460*/  ISETP.GE.U32.AND P1, PT, R5, 0x7fffff12, PT ;  /* 0x7fffff120500780c */ /* 0x000fe20003f26070 */
[----:B------:R-:W-:Y:S06]  /*c470*/  LDGSTS.E [R247+0x800c], desc[UR60][R106.64], !P4 ;  /* 0x0800c0006af77fae */ /* 0x000fec000e12187c */
[----:B------:R-:W4:Y:S01]  /*c480*/  LDC R243, c[0x0][0x230] ;  /* 0x00008c00fff37b82 */ /* 0x000f220000000800 */
[----:B------:R-:W-:Y:S01]  /*c490*/  ISETP.GE.U32.AND P6, PT, R4, 0x7fffff70, PT ;  /* 0x7fffff700400780c */ /* 0x000fe20003fc6070 */
[----:B--2---:R-:W-:Y:S01]  /*c4a0*/  VIADD R4, R8, 0xffffffed ;  /* 0xffffffed08047836 */ /* 0x004fe20000000000 */
[----:B------:R-:W-:Y:S05]  /*c4b0*/  LDGSTS.E [R247+0xc000], desc[UR60][R48.64], !P5 ;  /* 0x0c00000030f77fae */ /* 0x000fea000e92187c */
[----:B------:R-:W2:Y:S01]  /*c4c0*/  LDC R9, c[0x0][0x230] ;  /* 0x00008c00ff097b82 */ /* 0x000ea20000000800 */
[----:B-1----:R-:W-:Y:S01]  /*c4d0*/  VIADD R5, R6, 0xffffffee ;  /* 0xffffffee06057836 */ /* 0x002fe20000000000 */
[----:B------:R-:W-:Y:S01]  /*c4e0*/  ISETP.GE.U32.AND P5, PT, R4, 0x7fffff6e, PT ;  /* 0x7fffff6e0400780c */ /* 0x000fe20003fa6070 */
[----:B---3--:R-:W-:Y:S01]  /*c4f0*/  VIADD R4, R248, 0xffffffcf ;  /* 0xffffffcff8047836 */ /* 0x008fe20000000000 */
[----:B------:R-:W-:Y:S04]  /*c500*/  LDGSTS.E [R247+0xc004], desc[UR60][R46.64], !P3 ;  /* 0x0c0040002ef77fae */ /* 0x000fe8000d92187c */
[----:B------:R-:W1:Y:S01]  /*c510*/  LDC R8, c[0x0][0x230] ;  /* 0x00008c00ff087b82 */ /* 0x000e620000000800 */
[----:B------:R-:W-:Y:S01]  /*c520*/  LDGSTS.E [R247+0xc008], desc[UR60][R44.64], !P1 ;  /* 0x0c0080002cf77fae */ /* 0x000fe2000c92187c */
[----:B------:R-:W-:-:S06]  /*c530*/  ISETP.GE.U32.AND P1, PT, R4, 0x7fffff50, PT ;  /* 0x7fffff500400780c */ /* 0x000fcc0003f26070 */
[----:B------:R-:W3:Y:S01]  /*c540*/  LDC R6, c[0x0][0x230] ;  /* 0x00008c00ff067b82 */ /* 0x000ee20000000800 */
[----:B----4-:R-:W-:Y:S01]  /*c550*/  VIADD R4, R7, 0xffffffce ;  /* 0xffffffce07047836 */ /* 0x010fe20000000000 */
[----:B------:R-:W-:Y:S01]  /*c560*/  LOP3.LUT R248, R3, 0x40, RZ, 0x3c, !PT ;  /* 0x0000004003f87812 */ /* 0x000fe200078e3cff */
[----:B------:R-:W-:Y:S01]  /*c570*/  LDGSTS.E [R247+0xc00c], desc[UR60][R42.64], !P0 ;  /* 0x0c00c0002af77fae */ /* 0x000fe2000c12187c */
[----:B------:R-:W-:-:S04]  /*c580*/  ISETP.GE.U32.AND P4, PT, R5, 0x7fffff6f, PT ;  /* 0x7fffff6f0500780c */ /* 0x000fc80003f86070 */
[----:B------:R-:W4:Y:S01]  /*c590*/  LDC R7, c[0x0][0x230] ;  /* 0x00008c00ff077b82 */ /* 0x000f220000000800 */
[----:B------:R-:W-:Y:S01]  /*c5a0*/  IADD3 R5, R243, -0x14, RZ ;  /* 0xffffffecf3057810 */ /* 0x000fe20007ffe0ff */
[----:B------:R-:W-:Y:S01]  /*c5b0*/  VIADD R248, R248, UR6 ;  /* 0x00000006f8f87c36 */ /* 0x000fe20008000000 */
[----:B------:R-:W-:Y:S01]  /*c5c0*/  ISETP.GE.U32.AND P0, PT, R4, 0x7fffff4f, PT ;  /* 0x7fffff4f0400780c */ /* 0x000fe20003f06070 */
[----:B--2---:R-:W-:Y:S01]  /*c5d0*/  VIADD R4, R9, 0xffffffcd ;  /* 0xffffffcd09047836 */ /* 0x004fe20000000000 */
[----:B------:R-:W-:Y:S02]  /*c5e0*/  ISETP.GE.U32.AND P3, PT, R5, 0x7fffff6d, PT ;  /* 0x7fffff6d0500780c */ /* 0x000fe40003f66070 */
[----:B------:R-:W-:Y:S01]  /*c5f0*/  LDGSTS.E [R248], desc[UR60][R234.64], !P6 ;  /* 0x00000000eaf87fae */ /* 0x000fe2000f12187c */
[----:B------:R-:W2:Y:S01]  /*c600*/  LDC R243, c[0x0][0x230] ;  /* 0x00008c00fff37b82 */ /* 0x000ea20000000800 */
[----:B------:R-:W-:Y:S01]  /*c610*/  ISETP.GE.U32.AND P6, PT, R4, 0x7fffff4e, PT ;  /* 0x7fffff4e0400780c */ /* 0x000fe20003fc6070 */
[----:B-1----:R-:W-:Y:S01]  /*c620*/  VIADD R4, R8, 0xffffffaf ;  /* 0xffffffaf08047836 */ /* 0x002fe20000000000 */
[----:B------:R-:W-:Y:S04]  /*c630*/  LDGSTS.E [R248+0x4], desc[UR60][R232.64], !P4 ;  /* 0x00004000e8f87fae */ /* 0x000fe8000e12187c */
[----:B------:R-:W-:Y:S01]  /*c640*/  LDGSTS.E [R248+0x8], desc[UR60][R230.64], !P5 ;  /* 0x00008000e6f87fae */ /* 0x000fe2000e92187c */
[----:B------:R-:W1:Y:S01]  /*c650*/  LDC R242, c[0x0][0x230] ;  /* 0x00008c00fff27b82 */ /* 0x000e620000000800 */
[----:B---3--:R-:W-:Y:S01]  /*c660*/  VIADD R5, R6, 0xffffffcc ;  /* 0xffffffcc06057836 */ /* 0x008fe20000000000 */
[----:B------:R-:W-:Y:S01]  /*c670*/  ISETP.GE.U32.AND P5, PT, R4, 0x7fffff30, PT ;  /* 0x7fffff300400780c */ /* 0x000fe20003fa6070 */
[----:B------:R-:W-:Y:S01]  /*c680*/  VIADD R4, R249, 0xffffffad ;  /* 0xffffffadf9047836 */ /* 0x000fe20000000000 */
[----:B------:R-:W-:Y:S04]  /*c690*/  LDGSTS.E [R248+0xc], desc[UR60][R228.64], !P3 ;  /* 0x0000c000e4f87fae */ /* 0x000fe8000d92187c */
[----:B------:R-:W3:Y:S01]  /*c6a0*/  LDC R250, c[0x0][0x230] ;  /* 0x00008c00fffa7b82 */ /* 0x000ee20000000800 */
[----:B------:R-:W-:Y:S01]  /*c6b0*/  LDGSTS.E [R248+0x4000], desc[UR60][R168.64], !P1 ;  /* 0x04000000a8f87fae */ /* 0x000fe2000c92187c */
[----:B------:R-:W-:-:S06]  /*c6c0*/  ISETP.GE.U32.AND P1, PT, R4, 0x7fffff2e, PT ;  /* 0x7fffff2e0400780c */ /* 0x000fcc0003f26070 */
[----:B------:R-:W3:Y:S01]  /*c6d0*/  LDC R6, c[0x0][0x230] ;  /* 0x00008c00ff067b82 */ /* 0x000ee20000000800 */
[----:B----4-:R-:W-:-:S07]  /*c6e0*/  VIADD R4, R7, 0xffffffac ;  /* 0xffffffac07047836 */ /* 0x010fce0000000000 */
[----:B------:R-:W4:Y:S01]  /*c6f0*/  LDC R9, c[0x0][0x230] ;  /* 0x00008c00ff097b82 */ /* 0x000f220000000800 */
[----:B------:R-:W-:Y:S01]  /*c700*/  ISETP.GE.U32.AND P4, PT, R5, 0x7fffff4d, PT ;  /* 0x7fffff4d0500780c */ /* 0x000fe20003f86070 */
[----:B--2---:R-:W-:Y:S01]  /*c710*/  VIADD R5, R243, 0xffffffae ;  /* 0xffffffaef3057836 */ /* 0x004fe20000000000 */
[----:B------:R-:W-:Y:S05]  /*c720*/  LDGSTS.E [R248+0x4004], desc[UR60][R166.64], !P0 ;  /* 0x04004000a6f87fae */ /* 0x000fea000c12187c */
[----:B------:R-:W2:Y:S01]  /*c730*/  LDC R7, c[0x0][0x230] ;  /* 0x00008c00ff077b82 */ /* 0x000ea20000000800 */
[----:B------:R-:W-:Y:S01]  /*c740*/  ISETP.GE.U32.AND P3, PT, R5, 0x7fffff2f, PT ;  /* 0x7fffff2f0500780c */ /* 0x000fe20003f66070 */
[----:B-1----:R-:W-:-:S06]  /*c750*/  VIADD R5, R242, 0xffffff8f ;  /* 0xffffff8ff2057836 */ /* 0x002fcc0000000000 */
[----:B------:R-:W1:Y:S01]  /*c760*/  LDC R8, c[0x0][0x230] ;  /* 0x00008c00ff087b82 */ /* 0x000e620000000800 */
[----:B------:R-:W-:-:S07]  /*c770*/  ISETP.GE.U32.AND P0, PT, R4, 0x7fffff2d, PT ;  /* 0x7fffff2d0400780c */ /* 0x000fce0003f06070 */
[----:B------:R-:W1:Y:S01]  /*c780*/  LDC R243, c[0x0][0x230] ;  /* 0x00008c00fff37b82 */ /* 0x000e620000000800 */
[----:B---3--:R-:W-:Y:S01]  /*c790*/  VIADD R4, R250, 0xffffff8e ;  /* 0xffffff8efa047836 */ /* 0x008fe20000000000 */
[----:B------:R-:W-:Y:S01]  /*c7a0*/  LDGSTS.E [R248+0x4008], desc[UR60][R164.64], !P6 ;  /* 0x04008000a4f87fae */ /* 0x000fe2000f12187c */
[----:B------:R-:W-:-:S05]  /*c7b0*/  ISETP.GE.U32.AND P6, PT, R5, 0x7fffff10, PT ;  /* 0x7fffff100500780c */ /* 0x000fca0003fc6070 */
[----:B------:R-:W3:Y:S01]  /*c7c0*/  LDC R249, c[0x0][0x230] ;  /* 0x00008c00fff97b82 */ /* 0x000ee20000000800 */
[----:B------:R3:W-:Y:S01]  /*c7d0*/  LDGSTS.E [R248+0x400c], desc[UR60][R162.64], !P4 ;  /* 0x0400c000a2f87fae */ /* 0x0007e2000e12187c */
[----:B------:R-:W-:Y:S01]  /*c7e0*/  VIADD R5, R6, 0xffffff8d ;  /* 0xffffff8d06057836 */ /* 0x000fe20000000000 */
[----:B------:R-:W-:Y:S02]  /*c7f0*/  ISETP.GE.U32.AND P4, PT, R4, 0x7fffff0f, PT ;  /* 0x7fffff0f0400780c */ /* 0x000fe40003f86070 */
[----:B----4-:R-:W-:Y:S01]  /*c800*/  IADD3 R4, R9, -0x74, RZ ;  /* 0xffffff8c09047810 */ /* 0x010fe20007ffe0ff */
[----:B------:R-:W-:Y:S02]  /*c810*/  LDGSTS.E [R248+0x8000], desc[UR60][R104.64], !P5 ;  /* 0x0800000068f87fae */ /* 0x000fe4000e92187c */
[----:B------:R-:W4:Y:S02]  /*c820*/  LDC R242, c[0x0][0x230] ;  /* 0x00008c00fff27b82 */ /* 0x000f240000000800 */
[----:B------:R-:W-:Y:S01]  /*c830*/  LDGSTS.E [R248+0x8004], desc[UR60][R102.64], !P3 ;  /* 0x0800400066f87fae */ /* 0x000fe2000d92187c */
[----:B------:R-:W-:-:S05]  /*c840*/  ISETP.GE.U32.AND P3, PT, R4, 0x7fffff0d, PT ;  /* 0x7fffff0d0400780c */ /* 0x000fca0003f66070 */
[----:B------:R-:W4:Y:S01]  /*c850*/  LDC R6, c[0x0][0x230] ;  /* 0x00008c00ff067b82 */ /* 0x000f220000000800 */
[----:B--2---:R-:W-:Y:S01]  /*c860*/  VIADD R4, R7, 0xffffffeb ;  /* 0xffffffeb07047836 */ /* 0x004fe20000000000 */
[----:B------:R-:W-:Y:S01]  /*c870*/  ISETP.GE.U32.AND P5, PT, R5, 0x7fffff0e, PT ;  /* 0x7fffff0e0500780c */ /* 0x000fe20003fa6070 */
[----:B------:R-:W-:Y:S05]  /*c880*/  LDGSTS.E [R248+0x8008], desc[UR60][R100.64], !P1 ;  /* 0x0800800064f87fae */ /* 0x000fea000c92187c */
[----:B------:R-:W2:Y:S01]  /*c890*/  LDC R9, c[0x0][0x230] ;  /* 0x00008c00ff097b82 */ /* 0x000ea20000000800 */
[----:B------:R-:W-:Y:S01]  /*c8a0*/  ISETP.GE.U32.AND P1, PT, R4, 0x7fffff6c, PT ;  /* 0x7fffff6c0400780c */ /* 0x000fe20003f26070 */
[----:B-1----:R-:W-:Y:S01]  /*c8b0*/  VIADD R5, R8, 0xffffffea ;  /* 0xffffffea08057836 */ /* 0x002fe20000000000 */
[----:B------:R-:W-:Y:S01]  /*c8c0*/  LDGSTS.E [R248+0x800c], desc[UR60][R98.64], !P0 ;  /* 0x0800c00062f87fae */ /* 0x000fe2000c12187c */
[----:B------:R-:W-:-:S03]  /*c8d0*/  VIADD R4, R243, 0xffffffe9 ;  /* 0xffffffe9f3047836 */ /* 0x000fc60000000000 */
[----:B------:R-:W-:Y:S01]  /*c8e0*/  LDGSTS.E [R248+0xc000], desc[UR60][R40.64], !P6 ;  /* 0x0c00000028f87fae */ /* 0x000fe2000f12187c */
[----:B------:R-:W1:Y:S01]  /*c8f0*/  LDC R8, c[0x0][0x230] ;  /* 0x00008c00ff087b82 */ /* 0x000e620000000800 */
[----:B------:R-:W-:Y:S01]  /*c900*/  ISETP.GE.U32.AND P6, PT, R4, 0x7fffff6a, PT ;  /* 0x7fffff6a0400780c */ /* 0x000fe20003fc6070 */
[----:B---3--:R-:W-:Y:S01]  /*c910*/  VIADD R4, R249, 0xffffffcb ;  /* 0xffffffcbf9047836 */ /* 0x008fe20000000000 */
[----:B------:R-:W-:Y:S01]  /*c920*/  LDGSTS.E [R248+0xc004], desc[UR60][R38.64], !P4 ;  /* 0x0c00400026f87fae */ /* 0x000fe2000e12187c */
[----:B------:R-:W-:-:S04]  /*c930*/  ISETP.GE.U32.AND P0, PT, R5, 0x7fffff6b, PT ;  /* 0x7fffff6b0500780c */ /* 0x000fc80003f06070 */
[----:B------:R-:W3:Y:S01]  /*c940*/  LDC R7, c[0x0][0x230] ;  /* 0x00008c00ff077b82 */ /* 0x000ee20000000800 */
[----:B------:R-:W-:Y:S01]  /*c950*/  LDGSTS.E [R248+0xc008], desc[UR60][R36.64], !P5 ;  /* 0x0c00800024f87fae */ /* 0x000fe2000e92187c */
[----:B----4-:R-:W-:Y:S01]  /*c960*/  VIADD R5, R242, 0xffffffe8 ;  /* 0xffffffe8f2057836 */ /* 0x010fe20000000000 */
[----:B------:R-:W-:-:S05]  /*c970*/  ISETP.GE.U32.AND P5, PT, R4, 0x7fffff4c, PT ;  /* 0x7fffff4c0400780c */ /* 0x000fca0003fa6070 */
[----:B------:R-:W4:Y:S01]  /*c980*/  LDC R250, c[0x0][0x230] ;  /* 0x00008c00fffa7b82 */ /* 0x000f220000000800 */
[----:B------:R-:W-:Y:S01]  /*c990*/  VIADD R4, R6, 0xffffffca ;  /* 0xffffffca06047836 */ /* 0x000fe20000000000 */
[----:B------:R-:W-:Y:S01]  /*c9a0*/  LOP3.LUT R249, R3, 0x50, RZ, 0x3c, !PT ;  /* 0x0000005003f97812 */ /* 0x000fe200078e3cff */
[----:B------:R-:W-:Y:S05]  /*c9b0*/  LDGSTS.E [R248+0xc00c], desc[UR60][R34.64], !P3 ;  /* 0x0c00c00022f87fae */ /* 0x000fea000d92187c */
[----:B------:R-:W4:Y:S01]  /*c9c0*/  LDC R242, c[0x0][0x230] ;  /* 0x00008c00fff27b82 */ /* 0x000f220000000800 */
[----:B------:R-:W-:Y:S01]  /*c9d0*/  VIADD R249, R249, UR6 ;  /* 0x00000006f9f97c36 */ /* 0x000fe20008000000 */
[----:B------:R-:W-:-:S06]  /*c9e0*/  ISETP.GE.U32.AND P3, PT, R4, 0x7fffff4b, PT ;  /* 0x7fffff4b0400780c */ /* 0x000fcc0003f66070 */
[----:B------:R-:W4:Y:S01]  /*c9f0*/  LDC R6, c[0x0][0x230] ;  /* 0x00008c00ff067b82 */ /* 0x000f220000000800 */
[----:B--2---:R-:W-:Y:S01]  /*ca00*/  VIADD R4, R9, 0xffffffc9 ;  /* 0xffffffc909047836 */ /* 0x004fe20000000000 */
[----:B------:R-:W-:Y:S01]  /*ca10*/  ISETP.GE.U32.AND P4, PT, R5, 0x7fffff69, PT ;  /* 0x7fffff690500780c */ /* 0x000fe20003f86070 */
[----:B------:R-:W-:Y:S05]  /*ca20*/  LDGSTS.E [R249], desc[UR60][R226.64], !P1 ;  /* 0x00000000e2f97fae */ /* 0x000fea000c92187c */
[----:B------:R-:W2:Y:S01]  /*ca30*/  LDC R243, c[0x0][0x230] ;  /* 0x00008c00fff37b82 */ /* 0x000ea20000000800 */
[----:B------:R-:W-:Y:S01]  /*ca40*/  ISETP.GE.U32.AND P1, PT, R4, 0x7fffff4a, PT ;  /* 0x7fffff4a0400780c */ /* 0x000fe20003f26070 */
[----:B-1----:R-:W-:Y:S01]  /*ca50*/  VIADD R4, R8, 0xffffffab ;  /* 0xffffffab08047836 */ /* 0x002fe20000000000 */
[----:B------:R-:W-:Y:S05]  /*ca60*/  LDGSTS.E [R249+0x4], desc[UR60][R224.64], !P0 ;  /* 0x00004000e0f97fae */ /* 0x000fea000c12187c */
[----:B------:R-:W1:Y:S01]  /*ca70*/  LDC R251, c[0x0][0x230] ;  /* 0x00008c00fffb7b82 */ /* 0x000e620000000800 */
[----:B------:R-:W-:Y:S01]  /*ca80*/  LDGSTS.E [R249+0x8], desc[UR60][R222.64], !P6 ;  /* 0x00008000def97fae */ /* 0x000fe2000f12187c */
[----:B---3--:R-:W-:Y:S01]  /*ca90*/  VIADD R5, R7, 0xffffffc8 ;  /* 0xffffffc807057836 */ /* 0x008fe20000000000 */
[----:B------:R-:W-:-:S05]  /*caa0*/  ISETP.GE.U32.AND P6, PT, R4, 0x7fffff2c, PT ;  /* 0x7fffff2c0400780c */ /* 0x000fca0003fc6070 */
[----:B------:R-:W3:Y:S01]  /*cab0*/  LDC R9, c[0x0][0x230] ;  /* 0x00008c00ff097b82 */ /* 0x000ee20000000800 */
[----:B----4-:R-:W-:Y:S01]  /*cac0*/  VIADD R4, R250, 0xffffffa9 ;  /* 0xffffffa9fa047836 */ /* 0x010fe20000000000 */
[----:B------:R-:W-:Y:S01]  /*cad0*/  LDGSTS.E [R249+0xc], desc[UR60][R220.64], !P4 ;  /* 0x0000c000dcf97fae */ /* 0x000fe2000e12187c */
[----:B------:R-:W-:-:S05]  /*cae0*/  ISETP.GE.U32.AND P0, PT, R5, 0x7fffff49, PT ;  /* 0x7fffff490500780c */ /* 0x000fca0003f06070 */
[----:B------:R-:W4:Y:S01]  /*caf0*/  LDC R8, c[0x0][0x230] ;  /* 0x00008c00ff087b82 */ /* 0x000f220000000800 */
[----:B------:R-:W-:Y:S01]  /*cb00*/  LDGSTS.E [R249+0x4000], desc[UR60][R160.64], !P5 ;  /* 0x04000000a0f97fae */ /* 0x000fe2000e92187c */
[----:B------:R-:W-:Y:S01]  /*cb10*/  VIADD R5, R242, 0xffffffaa ;  /* 0xffffffaaf2057836 */ /* 0x000fe20000000000 */
[----:B------:R-:W-:-:S05]  /*cb20*/  ISETP.GE.U32.AND P5, PT, R4, 0x7fffff2a, PT ;  /* 0x7fffff2a0400780c */ /* 0x000fca0003fa6070 */
[----:B------:R-:W4:Y:S01]  /*cb30*/  LDC R7, c[0x0][0x230] ;  /* 0x00008c00ff077b82 */ /* 0x000f220000000800 */
[----:B------:R-:W-:Y:S01]  /*cb40*/  IADD3 R4, R6, -0x58, RZ ;  /* 0xffffffa806047810 */ /* 0x000fe20007ffe0ff */
[----:B------:R-:W-:Y:S01]  /*cb50*/  LDGSTS.E [R249+0x4004], desc[UR60][R158.64], !P3 ;  /* 0x040040009ef97fae */ /* 0x000fe2000d92187c */
[----:B------:R-:W-:-:S05]  /*cb60*/  ISETP.GE.U32.AND P4, PT, R5, 0x7fffff2b, PT ;  /* 0x7fffff2b0500780c */ /* 0x000fca0003f86070 */
[----:B------:R-:W4:Y:S01]  /*cb70*/  LDC R6, c[0x0][0x230] ;  /* 0x00008c00ff067b82 */ /* 0x000f220000000800 */
[----:B------:R-:W-:Y:S01]  /*cb80*/  ISETP.GE.U32.AND P3, PT, R4, 0x7fffff29, PT ;  /* 0x7fffff290400780c */ /* 0x000fe20003f66070 */
[----:B--2---:R-:W-:Y:S01]  /*cb90*/  VIADD R5, R243, 0xffffff8b ;  /* 0xffffff8bf3057836 */ /* 0x004fe20000000000 */
[----:B------:R-:W-:Y:S05]  /*cba0*/  LDGSTS.E [R249+0x4008], desc[UR60][R156.64], !P1 ;  /* 0x040080009cf97fae */ /* 0x000fea000c92187c */
[----:B------:R-:W2:Y:S01]  /*cbb0*/  LDC R242, c[0x0][0x230] ;  /* 0x00008c00fff27b82 */ /* 0x000ea20000000800 */
[----:B-1----:R-:W-:Y:S01]  /*cbc0*/  VIADD R4, R251, 0xffffff8a ;  /* 0xffffff8afb047836 */ /* 0x002fe20000000000 */
[----:B------:R-:W-:Y:S06]  /*cbd0*/  LDGSTS.E [R249+0x400c], desc[UR60][R154.64], !P0 ;  /* 0x0400c0009af97fae */ /* 0x000fec000c12187c */
[----:B------:R-:W1:Y:S01]  /*cbe0*/  LDC R243, c[0x0][0x230] ;  /* 0x00008c00fff37b82 */ /* 0x000e620000000800 */
[----:B------:R-:W-:Y:S01]  /*cbf0*/  ISETP.GE.U32.AND P0, PT, R4, 0x7fffff0b, PT ;  /* 0x7fffff0b0400780c */ /* 0x000fe20003f06070 */
[----:B---3--:R-:W-:Y:S01]  /*cc00*/  VIADD R4, R9, 0xffffff88 ;  /* 0xffffff8809047836 */ /* 0x008fe20000000000 */
[----:B------:R-:W-:Y:S05]  /*cc10*/  LDGSTS.E [R249+0x8000], desc[UR60][R96.64], !P6 ;  /* 0x0800000060f97fae */ /* 0x000fea000f12187c */
[----:B------:R-:W3:Y:S01]  /*cc20*/  LDC R250, c[0x0][0x230] ;  /* 0x00008c00fffa7b82 */ /* 0x000ee20000000800 */
[----:B------:R-:W-:Y:S01]  /*cc30*/  ISETP.GE.U32.AND P1, PT, R5, 0x7fffff0c, PT ;  /* 0x7fffff0c0500780c */ /* 0x000fe20003f26070 */
[----:B------:R-:W-:Y:S01]  /*cc40*/  LDGSTS.E [R249+0x8004], desc[UR60][R94.64], !P4 ;  /* 0x080040005ef97fae */ /* 0x000fe2000e12187c */
[----:B----4-:R-:W-:Y:S01]  /*cc50*/  VIADD R5, R8, 0xffffff89 ;  /* 0xffffff8908057836 */ /* 0x010fe20000000000 */
[----:B------:R-:W-:-:S04]  /*cc60*/  ISETP.GE.U32.AND P4, PT, R4, 0x7fffff09, PT ;  /* 0x7fffff090400780c */ /* 0x000fc80003f86070 */
[----:B------:R-:W4:Y:S01]  /*cc70*/  LDC R9, c[0x0][0x230] ;  /* 0x00008c00ff097b82 */ /* 0x000f220000000800 */
[----:B------:R-:W-:Y:S01]  /*cc80*/  VIADD R4, R7, 0xffffffe7 ;  /* 0xffffffe707047836 */ /* 0x000fe20000000000 */
[----:B------:R-:W-:Y:S01]  /*cc90*/  ISETP.GE.U32.AND P6, PT, R5, 0x7fffff0a, PT ;  /* 0x7fffff0a0500780c */ /* 0x000fe20003fc6070 */
[----:B------:R-:W-:Y:S05]  /*cca0*/  LDGSTS.E [R249+0x8008], desc[UR60][R92.64], !P5 ;  /* 0x080080005cf97fae */ /* 0x000fea000e92187c */
[----:B------:R-:W4:Y:S01]  /*ccb0*/  LDC R251, c[0x0][0x230] ;  /* 0x00008c00fffb7b82 */ /* 0x000f220000000800 */
[----:B------:R-:W-:Y:S01]  /*ccc0*/  ISETP.GE.U32.AND P5, PT, R4, 0x7fffff68, PT ;  /* 0x7fffff680400780c */ /* 0x000fe20003fa6070 */
[----:B------:R-:W-:Y:S01]  /*ccd0*/  VIADD R5, R6, 0xffffffe6 ;  /* 0xffffffe606057836 */ /* 0x000fe20000000000 */
[----:B------:R-:W-:Y:S01]  /*cce0*/  LDGSTS.E [R249+0x800c], desc[UR60][R90.64], !P3 ;  /* 0x0800c0005af97fae */ /* 0x000fe2000d92187c */
[----:B--2---:R-:W-:-:S03]  /*ccf0*/  VIADD R4, R242, 0xffffffe5 ;  /* 0xffffffe5f2047836 */ /* 0x004fc60000000000 */
[----:B------:R-:W-:Y:S01]  /*cd00*/  ISETP.GE.U32.AND P3, PT, R5, 0x7fffff67, PT ;  /* 0x7fffff670500780c */ /* 0x000fe20003f66070 */
[----:B------:R-:W2:Y:S01]  /*cd10*/  LDC R242, c[0x0][0x230] ;  /* 0x00008c00fff27b82 */ /* 0x000ea20000000800 */
[----:B------:R-:W-:Y:S01]  /*cd20*/  LDGSTS.E [R249+0xc000], desc[UR60][R32.64], !P1 ;  /* 0x0c00000020f97fae */ /* 0x000fe2000c92187c */
[----:B------:R-:W-:Y:S01]  /*cd30*/  ISETP.GE.U32.AND P1, PT, R4, 0x7fffff66, PT ;  /* 0x7fffff660400780c */ /* 0x000fe20003f26070 */
[----:B-1----:R-:W-:Y:S02]  /*cd40*/  VIADD R5, R243, 0xffffffe4 ;  /* 0xffffffe4f3057836 */ /* 0x002fe40000000000 */
[----:B---3--:R-:W-:Y:S01]  /*cd50*/  VIADD R4, R250, 0xffffffc7 ;  /* 0xffffffc7fa047836 */ /* 0x008fe20000000000 */
[----:B------:R-:W-:Y:S02]  /*cd60*/  LDGSTS.E [R249+0xc004], desc[UR60][R30.64], !P0 ;  /* 0x0c0040001ef97fae */ /* 0x000fe4000c12187c */
[----:B------:R-:W1:Y:S02]  /*cd70*/  LDC R243, c[0x0][0x230] ;  /* 0x00008c00fff37b82 */ /* 0x000e640000000800 */
[----:B------:R-:W-:Y:S01]  /*cd80*/  LDGSTS.E [R249+0xc008], desc[UR60][R28.64], !P6 ;  /* 0x0c0080001cf97fae */ /* 0x000fe2000f12187c */
[----:B------:R-:W-:Y:S01]  /*cd90*/  ISETP.GE.U32.AND P6, PT, R4, 0x7fffff48, PT ;  /* 0x7fffff480400780c */ /* 0x000fe20003fc6070 */
[----:B----4-:R-:W-:Y:S01]  /*cda0*/  VIADD R4, R9, 0xffffffc6 ;  /* 0xffffffc609047836 */ /* 0x010fe20000000000 */
[----:B------:R-:W-:Y:S01]  /*cdb0*/  LOP3.LUT R250, R3, 0x60, RZ, 0x3c, !PT ;  /* 0x0000006003fa7812 */ /* 0x000fe200078e3cff */
[----:B------:R-:W-:Y:S02]  /*cdc0*/  LDGSTS.E [R249+0xc00c], desc[UR60][R26.64], !P4 ;  /* 0x0c00c0001af97fae */ /* 0x000fe4000e12187c */
[----:B------:R-:W3:Y:S01]  /*cdd0*/  LDC R8, c[0x0][0x230] ;  /* 0x00008c00ff087b82 */ /* 0x000ee20000000800 */
[----:B------:R-:W-:Y:S01]  /*cde0*/  ISETP.GE.U32.AND P4, PT, R4, 0x7fffff47, PT ;  /* 0x7fffff470400780c */ /* 0x000fe20003f86070 */
[----:B------:R-:W-:-:S06]  /*cdf0*/  VIADD R250, R250, UR6 ;  /* 0x00000006fafa7c36 */ /* 0x000fcc0008000000 */
[----:B------:R-:W4:Y:S01]  /*ce00*/  LDC R6, c[0x0][0x230] ;  /* 0x00008c00ff067b82 */ /* 0x000f220000000800 */
[----:B------:R-:W-:Y:S01]  /*ce10*/  VIADD R4, R251, 0xffffffc5 ;  /* 0xffffffc5fb047836 */ /* 0x000fe20000000000 */
[----:B------:R-:W-:Y:S01]  /*ce20*/  ISETP.GE.U32.AND P0, PT, R5, 0x7fffff65, PT ;  /* 0x7fffff650500780c */ /* 0x000fe20003f06070 */
[----:B------:R-:W-:Y:S05]  /*ce30*/  STL.64 [R1+0xbf0], R186 ;  /* 0x000bf0ba01007387 */ /* 0x000fea0000100a00 */
[----:B------:R-:W4:Y:S01]  /*ce40*/  LDC R7, c[0x0][0x230] ;  /* 0x00008c00ff077b82 */ /* 0x000f220000000800 */
[----:B------:R-:W-:Y:S04]  /*ce50*/  STL.64 [R1+0xbf8], R182 ;  /* 0x000bf8b601007387 */ /* 0x000fe80000100a00 */
[----:B------:R-:W-:Y:S01]  /*ce60*/  LDGSTS.E [R250], desc[UR60][R218.64], !P5 ;  /* 0x00000000dafa7fae */ /* 0x000fe2000e92187c */
[----:B------:R-:W-:Y:S01]  /*ce70*/  ISETP.GE.U32.AND P5, PT, R4, 0x7fffff46, PT ;  /* 0x7fffff460400780c */ /* 0x000fe20003fa6070 */
[----:B--2---:R-:W-:Y:S01]  /*ce80*/  VIADD R4, R242, 0xffffffa7 ;  /* 0xffffffa7f2047836 */ /* 0x004fe20000000000 */
[----:B------:R-:W2:Y:S01]  /*ce90*/  LDC R251, c[0x0][0x230] ;  /* 0x00008c00fffb7b82 */ /* 0x000ea20000000800 */
[----:B------:R-:W-:Y:S04]  /*cea0*/  STL.64 [R1+0xc00], R180 ;  /* 0x000c00b401007387 */ /* 0x000fe80000100a00 */
[----:B------:R1:W-:Y:S01]  /*ceb0*/  STL.64 [R1+0xc08], R178 ;  /* 0x000c08b201007387 */ /* 0x0003e20000100a00 */
[----:B---3--:R-:W-:-:S02]  /*cec0*/  IADD3 R5, R8, -0x3c, RZ ;  /* 0xffffffc408057810 */ /* 0x008fc40007ffe0ff */
[----:B------:R-:W3:Y:S01]  /*ced0*/  LDC R9, c[0x0][0x230] ;  /* 0x00008c00ff097b82 */ /* 0x000ee20000000800 */
[----:B------:R-:W-:Y:S04]  /*cee0*/  LDGSTS.E [R250+0x4], desc[UR60][R216.64], !P3 ;  /* 0x00004000d8fa7fae */ /* 0x000fe8000d92187c */
[----:B------:R-:W-:Y:S03]  /*cef0*/  LDGSTS.E [R250+0x8], desc[UR60][R214.64], !P1 ;  /* 0x00008000d6fa7fae */ /* 0x000fe6000c92187c */
[----:B------:R-:W3:Y:S01]  /*cf00*/  LDC R242, c[0x0][0x230] ;  /* 0x00008c00fff27b82 */ /* 0x000ee20000000800 */
[----:B------:R-:W-:Y:S01]  /*cf10*/  ISETP.GE.U32.AND P1, PT, R4, 0x7fffff28, PT ;  /* 0x7fffff280400780c */ /* 0x000fe20003f26070 */
[----:B-1----:R-:W-:Y:S01]  /*cf20*/  VIADD R4, R243, 0xffffffa5 ;  /* 0xffffffa5f3047836 */ /* 0x002fe20000000000 */
[----:B------:R-:W-:Y:S04]  /*cf30*/  LDGSTS.E [R250+0xc], desc[UR60][R212.64], !P0 ;  /* 0x0000c000d4fa7fae */ /* 0x000fe8000c12187c */
[----:B------:R-:W-:Y:S01]  /*cf40*/  LDGSTS.E [R250+0x4000], desc[UR60][R152.64], !P6 ;  /* 0x0400000098fa7fae */ /* 0x000fe2000f12187c */
[----:B------:R-:W1:Y:S01]  /*cf50*/  LDC R178, c[0x0][0x230] ;  /* 0x00008c00ffb27b82 */ /* 0x000e620000000800 */
[----:B------:R-:W-:Y:S01]  /*cf60*/  ISETP.GE.U32.AND P6, PT, R4, 0x7fffff26, PT ;  /* 0x7fffff260400780c */ /* 0x000fe20003fc6070 */
[----:B----4-:R-:W-:Y:S01]  /*cf70*/  VIADD R4, R6, 0xffffffa4 ;  /* 0xffffffa406047836 */ /* 0x010fe20000000000 */
[----:B------:R-:W-:Y:S01]  /*cf80*/  ISETP.GE.U32.AND P3, PT, R5, 0x7fffff45, PT ;  /* 0x7fffff450500780c */ /* 0x000fe20003f66070 */
[----:B------:R-:W-:Y:S01]  /*cf90*/  VIADD R5, R7, 0xffffffa6 ;  /* 0xffffffa607057836 */ /* 0x000fe20000000000 */
[----:B------:R-:W-:Y:S03]  /*cfa0*/  LDGSTS.E [R250+0x4004], desc[UR60][R150.64], !P4 ;  /* 0x0400400096fa7fae */ /* 0x000fe6000e12187c */
[----:B------:R-:W4:Y:S01]  /*cfb0*/  LDC R6, c[0x0][0x230] ;  /* 0x00008c00ff067b82 */ /* 0x000f220000000800 */
[----:B------:R-:W-:Y:S01]  /*cfc0*/  ISETP.GE.U32.AND P0, PT, R5, 0x7fffff27, PT ;  /* 0x7fffff270500780c */ /* 0x000fe20003f06070 */
[----:B------:R-:W-:Y:S01]  /*cfd0*/  LDGSTS.E [R250+0x4008], desc[UR60][R148.64], !P5 ;  /* 0x0400800094fa7fae */ /* 0x000fe2000e92187c */
[----:B------:R-:W-:-:S03]  /*cfe0*/  ISETP.GE.U32.AND P4, PT, R4, 0x7fffff25, PT ;  /* 0x7fffff250400780c */ /* 0x000fc60003f86070 */
[----:B------:R-:W-:Y:S02]  /*cff0*/  STL.64 [R1+0xc10], R238 ;  /* 0x000c10ee01007387 */ /* 0x000fe40000100a00 */
[----:B------:R-:W3:Y:S02]  /*d000*/  LDC R243, c[0x0][0x230] ;  /* 0x00008c00fff37b82 */ /* 0x000ee40000000800 */
[----:B------:R-:W-:Y:S01]  /*d010*/  LDGSTS.E [R250+0x400c], desc[UR60][R146.64], !P3 ;  /* 0x0400c00092fa7fae */ /* 0x000fe2000d92187c */
[----:B-1----:R-:W-:-:S03]  /*d020*/  VIADD R4, R178, 0xffffff86 ;  /* 0xffffff86b2047836 */ /* 0x002fc60000000000 */
[----:B------:R-:W-:Y:S02]  /*d030*/  STL.64 [R1+0xc18], R236 ;  /* 0x000c18ec01007387 */ /* 0x000fe40000100a00 */
[----:B------:R-:W1:Y:S01]  /*d040*/  LDC R8, c[0x0][0x230] ;  /* 0x00008c00ff087b82 */ /* 0x000e620000000800 */
[----:B------:R-:W-:Y:S01]  /*d050*/  ISETP.GE.U32.AND P3, PT, R4, 0x7fffff07, PT ;  /* 0x7fffff070400780c */ /* 0x000fe20003f66070 */
[----:B------:R-:W-:Y:S01]  /*d060*/  STL.64 [R1+0xc20], R176 ;  /* 0x000c20b001007387 */ /* 0x000fe20000100a00 */
[----:B------:R-:W-:-:S03]  /*d070*/  VIADD R4, R252, 0xffffff84 ;  /* 0xffffff84fc047836 */ /* 0x000fc60000000000 */
[----:B------:R-:W-:Y:S01]  /*d080*/  STL.64 [R1+0xc28], R174 ;  /* 0x000c28ae01007387 */ /* 0x000fe20000100a00 */
[----:B--2---:R-:W-:Y:S01]  /*d090*/  VIADD R5, R251, 0xffffff87 ;  /* 0xffffff87fb057836 */ /* 0x004fe20000000000 */
[----:B------:R-:W2:Y:S02]  /*d0a0*/  LDC R7, c[0x0][0x230] ;  /* 0x00008c00ff077b82 */ /* 0x000ea40000000800 */
[----:B------:R-:W-:Y:S04]  /*d0b0*/  STL.64 [R1+0xc30], R172 ;  /* 0x000c30ac01007387 */ /* 0x000fe80000100a00 */
[----:B------:R-:W-:Y:S02]  /*d0c0*/  STL.64 [R1+0xc38], R170 ;  /* 0x000c38aa01007387 */ /* 0x000fe40000100a00 */
[----:B------:R-:W2:Y:S02]  /*d0d0*/  LDC R252, c[0x0][0x230] ;  /* 0x00008c00fffc7b82 */ /* 0x000ea40000000800 */
[----:B------:R-:W-:Y:S04]  /*d0e0*/  LDGSTS.E [R250+0x8000], desc[UR60][R88.64], !P1 ;  /* 0x0800000058fa7fae */ /* 0x000fe8000c92187c */
[----:B------:R-:W-:Y:S04]  /*d0f0*/  STL.64 [R1+0xc40], R246 ;  /* 0x000c40f601007387 */ /* 0x000fe80000100a00 */
[----:B------:R-:W-:Y:S01]  /*d100*/  LDGSTS.E [R250+0x8004], desc[UR60][R86.64], !P0 ;  /* 0x0800400056fa7fae */ /* 0x000fe2000c12187c */
[----:B------:R-:W-:Y:S01]  /*d110*/  ISETP.GE.U32.AND P0, PT, R4, 0x7fffff05, PT ;  /* 0x7fffff050400780c */ /* 0x000fe20003f06070 */
[----:B----4-:R-:W-:-:S02]  /*d120*/  VIADD R4, R6, 0xffffffe3 ;  /* 0xffffffe306047836 */ /* 0x010fc40000000000 */
[----:B------:R-:W-:Y:S01]  /*d130*/  STL.64 [R1+0xc48], R234 ;  /* 0x000c48ea01007387 */ /* 0x000fe20000100a00 */
[----:B------:R-:W4:Y:S03]  /*d140*/  LDC R6, c[0x0][0x230] ;  /* 0x00008c00ff067b82 */ /* 0x000f260000000800 */
[----:B------:R-:W-:Y:S01]  /*d150*/  STL.64 [R1+0xc50], R232 ;  /* 0x000c50e801007387 */ /* 0x000fe20000100a00 */
[----:B------:R-:W-:-:S03]  /*d160*/  ISETP.GE.U32.AND P5, PT, R5, 0x7fffff08, PT ;  /* 0x7fffff080500780c */ /* 0x000fc60003fa6070 */
[----:B------:R-:W-:Y:S01]  /*d170*/  STL.64 [R1+0xc58], R230 ;  /* 0x000c58e601007387 */ /* 0x000fe20000100a00 */
[----:B---3--:R-:W-:Y:S01]  /*d180*/  VIADD R5, R9, 0xffffff85 ;  /* 0xffffff8509057836 */ /* 0x008fe20000000000 */
[----:B------:R-:W-:Y:S01]  /*d190*/  LOP3.LUT R251, R3, 0x70, RZ, 0x3c, !PT ;  /* 0x0000007003fb7812 */ /* 0x000fe200078e3cff */
[----:B------:R-:W3:Y:S01]  /*d1a0*/  LDC R9, c[0x0][0x230] ;  /* 0x00008c00ff097b82 */ /* 0x000ee20000000800 */
[----:B------:R-:W-:Y:S04]  /*d1b0*/  STL.64 [R1+0xc60], R228 ;  /* 0x000c60e401007387 */ /* 0x000fe80000100a00 */
[----:B------:R-:W-:Y:S04]  /*d1c0*/  STL.64 [R1+0xc68], R168 ;  /* 0x000c68a801007387 */ /* 0x000fe80000100a00 */
[----:B------:R-:W-:Y:S04]  /*d1d0*/  STL.64 [R1+0xc70], R166 ;  /* 0x000c70a601007387 */ /* 0x000fe80000100a00 */
[----:B------:R-:W-:Y:S04]  /*d1e0*/  STL.64 [R1+0xc78], R164 ;  /* 0x000c78a401007387 */ /* 0x000fe80000100a00 */
[----:B------:R1:W-:Y:S01]  /*d1f0*/  STL.64 [R1+0xc80], R162 ;  /* 0x000c80a201007387 */ /* 0x0003e20000100a00 */
[----:B------:R-:W-:-:S03]  /*d200*/  ISETP.GE.U32.AND P1, PT, R5, 0x7fffff06, PT ;  /* 0x7fffff060500780c */ /* 0x000fc60003f26070 */
[----:B------:R-:W-:Y:S01]  /*d210*/  LDGSTS.E [R250+0x8008], desc[UR60][R84.64], !P6 ;  /* 0x0800800054fa7fae */ /* 0x000fe2000f12187c */
[----:B------:R-:W-:Y:S01]  /*d220*/  ISETP.GE.U32.AND P6, PT, R4, 0x7fffff64, PT ;  /* 0x7fffff640400780c */ /* 0x000fe20003fc6070 */
[----:B-1----:R-:W1:Y:S01]  /*d230*/  LDC R162, c[0x0][0x230] ;  /* 0x00008c00ffa27b82 */ /* 0x002e620000000800 */
[----:B------:R-:W-:Y:S01]  /*d240*/  VIADD R4, R242, 0xffffffe1 ;  /* 0xffffffe1f2047836 */ /* 0x000fe20000000000 */
[----:B------:R-:W-:Y:S04]  /*d250*/  LDGSTS.E [R250+0x800c], desc[UR60][R82.64], !P4 ;  /* 0x0800c00052fa7fae */ /* 0x000fe8000e12187c */
[----:B------:R-:W-:Y:S01]  /*d260*/  LDGSTS.E [R250+0xc000], desc[UR60][R24.64], !P5 ;  /* 0x0c00000018fa7fae */ /* 0x000fe2000e92187c */
[----:B------:R-:W-:Y:S01]  /*d270*/  ISETP.GE.U32.AND P5, PT, R4, 0x7fffff62, PT ;  /* 0x7fffff620400780c */ /* 0x000fe20003fa6070 */
[----:B------:R-:W3:Y:S01]  /*d280*/  LDC R242, c[0x0][0x230] ;  /* 0x00008c00fff27b82 */ /* 0x000ee20000000800 */
[----:B------:R-:W-:Y:S01]  /*d290*/  IADD3 R4, R243, -0x3d, RZ ;  /* 0xffffffc3f3047810 */ /* 0x000fe20007ffe0ff */
[----:B------:R-:W-:Y:S04]  /*d2a0*/  LDGSTS.E [R250+0xc004], desc[UR60][R22.64], !P3 ;  /* 0x0c00400016fa7fae */ /* 0x000fe8000d92187c */
[----:B------:R-:W-:Y:S01]  /*d2b0*/  LDGSTS.E [R250+0xc008], desc[UR60][R20.64], !P1 ;  /* 0x0c00800014fa7fae */ /* 0x000fe2000c92187c */
[----:B------:R-:W-:Y:S01]  /*d2c0*/  ISETP.GE.U32.AND P1, PT, R4, 0x7fffff44, PT ;  /* 0x7fffff440400780c */ /* 0x000fe20003f26070 */
[----:B----4-:R-:W-:Y:S01]  /*d2d0*/  VIADD R4, R6, 0xffffffc2 ;  /* 0xffffffc206047836 */ /* 0x010fe20000000000 */
[----:B------:R-:W4:Y:S01]  /*d2e0*/  LDC R243, c[0x0][0x230] ;  /* 0x00008c00fff37b82 */ /* 0x000f220000000800 */
[----:B------:R-:W-:Y:S01]  /*d2f0*/  LDGSTS.E [R250+0xc00c], desc[UR60][R18.64], !P0 ;  /* 0x0c00c00012fa7fae */ /* 0x000fe2000c12187c */
[----:B------:R-:W-:-:S02]  /*d300*/  VIADD R5, R8, 0xffffffe2 ;  /* 0xffffffe208057836 */ /* 0x000fc40000000000 */
[----:B------:R-:W-:Y:S01]  /*d310*/  ISETP.GE.U32.AND P0, PT, R4, 0x7fffff43, PT ;  /* 0x7fffff430400780c */ /* 0x000fe20003f06070 */
[----:B------:R-:W-:Y:S01]  /*d320*/  VIADD R251, R251, UR6 ;  /* 0x00000006fbfb7c36 */ /* 0x000fe20008000000 */
[----:B------:R-:W4:Y:S01]  /*d330*/  LDL.64 R198, [R1+0x460] ;  /* 0x0004600001c67983 */ /* 0x000f220000100a00 */
[----:B-1----:R-:W-:Y:S01]  /*d340*/  VIADD R4, R162, 0xffffffc1 ;  /* 0xffffffc1a2047836 */ /* 0x002fe20000000000 */
[----:B------:R-:W1:Y:S01]  /*d350*/  LDC R6, c[0x0][0x230] ;  /* 0x00008c00ff067b82 */ /* 0x000e620000000800 */
[----:B------:R-:W-:Y:S01]  /*d360*/  ISETP.GE.U32.AND P4, PT, R5, 0x7fffff63, PT ;  /* 0x7fffff630500780c */ /* 0x000fe20003f86070 */
[----:B------:R-:W-:Y:S01]  /*d370*/  LDGSTS.E [R251], desc[UR60][R210.64], !P6 ;  /* 0x00000000d2fb7fae */ /* 0x000fe2000f12187c */
[----:B--2---:R-:W-:Y:S01]  /*d380*/  VIADD R5, R7, 0xffffffe0 ;  /* 0xffffffe007057836 */ /* 0x004fe20000000000 */
[----:B------:R-:W-:Y:S01]  /*d390*/  ISETP.GE.U32.AND P6, PT, R4, 0x7fffff42, PT ;  /* 0x7fffff420400780c */ /* 0x000fe20003fc6070 */
[----:B------:R-:W-:Y:S01]  /*d3a0*/  VIADD R4, R252, 0xffffffa3 ;  /* 0xffffffa3fc047836 */ /* 0x000fe20000000000 */
[----:B------:R-:W2:Y:S02]  /*d3b0*/  LDL.64 R200, [R1+0x420] ;  /* 0x0004200001c87983 */ /* 0x000ea40000100a00 */
[----:B------:R-:W1:Y:S01]  /*d3c0*/  LDC R252, c[0x0][0x230] ;  /* 0x00008c00fffc7b82 */ /* 0x000e620000000800 */
[----:B------:R-:W-:Y:S01]  /*d3d0*/  ISETP.GE.U32.AND P3, PT, R5, 0x7fffff61, PT ;  /* 0x7fffff610500780c */ /* 0x000fe20003f66070 */
[----:B---3--:R-:W-:Y:S01]  /*d3e0*/  VIADD R5, R242, 0xffffffc0 ;  /* 0xffffffc0f2057836 */ /* 0x008fe20000000000 */
[----:B------:R-:W3:Y:S04]  /*d3f0*/  LDL.64 R202, [R1+0x3e0] ;  /* 0x0003e00001ca7983 */ /* 0x000ee80000100a00 */
[----:B------:R-:W-:Y:S01]  /*d400*/  LDGSTS.E [R251+0x4], desc[UR60][R208.64], !P4 ;  /* 0x00004000d0fb7fae */ /* 0x000fe2000e12187c */
[----:B------:R-:W-:Y:S01]  /*d410*/  ISETP.GE.U32.AND P4, PT, R5, 0x7fffff41, PT ;  /* 0x7fffff410500780c */ /* 0x000fe20003f86070 */
[----:B------:R-:W-:Y:S01]  /*d420*/  VIADD R5, R9, 0xffffffa2 ;  /* 0xffffffa209057836 */ /* 0x000fe20000000000 */
[----:B------:R-:W4:Y:S01]  /*d430*/  LDC R8, c[0x0][0x230] ;  /* 0x00008c00ff087b82 */ /* 0x000f220000000800 */
[----:B------:R-:W-:Y:S01]  /*d440*/  LDGSTS.E [R251+0x8], desc[UR60][R206.64], !P5 ;  /* 0x00008000cefb7fae */ /* 0x000fe2000e92187c */
[----:B------:R-:W-:-:S03]  /*d450*/  ISETP.GE.U32.AND P5, PT, R4, 0x7fffff24, PT ;  /* 0x7fffff240400780c */ /* 0x000fc60003fa6070 */
[----:B------:R-:W-:Y:S01]  /*d460*/  LDGSTS.E [R251+0xc], desc[UR60][R204.64], !P3 ;  /* 0x0000c000ccfb7fae */ /* 0x000fe2000d92187c */
[----:B------:R-:W-:Y:S01]  /*d470*/  ISETP.GE.U32.AND P3, PT, R5, 0x7fffff23, PT ;  /* 0x7fffff230500780c */ /* 0x000fe20003f66070 */
[----:B-1----:R-:W-:Y:S01]  /*d480*/  VIADD R5, R6, 0xffffffa0 ;  /* 0xffffffa006057836 */ /* 0x002fe20000000000 */
[----:B------:R-:W1:Y:S01]  /*d490*/  LDC R7, c[0x0][0x230] ;  /* 0x00008c00ff077b82 */ /* 0x000e620000000800 */
[----:B------:R-:W-:Y:S04]  /*d4a0*/  LDGSTS.E [R251+0x4000], desc[UR60][R144.64], !P1 ;  /* 0x0400000090fb7fae */ /* 0x000fe8000c92187c */
[----:B------:R-:W-:Y:S01]  /*d4b0*/  LDGSTS.E [R251+0x4004], desc[UR60][R142.64], !P0 ;  /* 0x040040008efb7fae */ /* 0x000fe2000c12187c */
[----:B------:R-:W-:Y:S01]  /*d4c0*/  ISETP.GE.U32.AND P0, PT, R5, 0x7fffff21, PT ;  /* 0x7fffff210500780c */ /* 0x000fe20003f06070 */
[----:B------:R-:W-:Y:S01]  /*d4d0*/  VIADD R5, R252, 0xffffff80 ;  /* 0xffffff80fc057836 */ /* 0x000fe20000000000 */
[----:B------:R-:W1:Y:S01]  /*d4e0*/  LDC R163, c[0x0][0x230] ;  /* 0x00008c00ffa37b82 */ /* 0x000e620000000800 */
[----:B------:R-:W-:Y:S04]  /*d4f0*/  LDGSTS.E [R251+0x4008], desc[UR60][R140.64], !P6 ;  /* 0x040080008cfb7fae */ /* 0x000fe8000f12187c */
[----:B------:R-:W-:Y:S01]  /*d500*/  LDGSTS.E [R251+0x400c], desc[UR60][R138.64], !P4 ;  /* 0x0400c0008afb7fae */ /* 0x000fe2000e12187c */
[----:B------:R-:W-:Y:S01]  /*d510*/  ISETP.GE.AND P4, PT, R185, R5, PT ;  /* 0x00000005b900720c */ /* 0x000fe20003f86270 */
[----:B----4-:R-:W-:Y:S01]  /*d520*/  VIADD R4, R243, 0xffffffa1 ;  /* 0xffffffa1f3047836 */ /* 0x010fe20000000000 */
[----:B------:R-:W4:Y:S01]  /*d530*/  LDC R242, c[0x0][0x230] ;  /* 0x00008c00fff27b82 */ /* 0x000f220000000800 */
[----:B------:R-:W-:Y:S01]  /*d540*/  LDGSTS.E [R251+0x8000], desc[UR60][R80.64], !P5 ;  /* 0x0800000050fb7fae */ /* 0x000fe2000e92187c */
[----:B------:R-:W-:-:S03]  /*d550*/  ISETP.GT.AND P5, PT, R184, 0xff, PT ;  /* 0x000000ffb800780c */ /* 0x000fc60003fa4270 */
[----:B------:R-:W3:Y:S01]  /*d560*/  LDL.64 R184, [R1+0x3a0] ;  /* 0x0003a00001b87983 */ /* 0x000ee20000100a00 */
[----:B------:R-:W-:Y:S01]  /*d570*/  ISETP.GE.U32.AND P1, PT, R4, 0x7fffff22, PT ;  /* 0x7fffff220400780c */ /* 0x000fe20003f26070 */
[----:B------:R-:W-:Y:S01]  /*d580*/  VIADD R4, R8, 0xffffff83 ;  /* 0xffffff8308047836 */ /* 0x000fe20000000000 */
[----:B------:R-:W4:Y:S01]  /*d590*/  LDC R9, c[0x0][0x230] ;  /* 0x00008c00ff097b82 */ /* 0x000f220000000800 */
[----:B-1----:R-:W-:Y:S01]  /*d5a0*/  VIADD R7, R7, 0xffffff82 ;  /* 0xffffff8207077836 */ /* 0x002fe20000000000 */
[----:B------:R-:W-:Y:S04]  /*d5b0*/  LDGSTS.E [R251+0x8004], desc[UR60][R78.64], !P3 ;  /* 0x080040004efb7fae */ /* 0x000fe8000d92187c */
[----:B------:R-:W3:Y:S02]  /*d5c0*/  LDL.64 R240, [R1+0x360] ;  /* 0x0003600001f07983 */ /* 0x000ee40000100a00 */
[----:B------:R-:W1:Y:S01]  /*d5d0*/  LDC R8, c[0x0][0x230] ;  /* 0x00008c00ff087b82 */ /* 0x000e620000000800 */
[----:B------:R-:W-:Y:S01]  /*d5e0*/  ISETP.GE.U32.AND P6, PT, R4, 0x7fffff04, PT ;  /* 0x7fffff040400780c */ /* 0x000fe20003fc6070 */
[----:B------:R-:W3:Y:S01]  /*d5f0*/  LDL.64 R164, [R1+0x2e0] ;  /* 0x0002e00001a47983 */ /* 0x000ee20000100a00 */
[----:B------:R-:W-:-:S03]  /*d600*/  SEL R4, RZ, 0x4, P4 ;  /* 0x00000004ff047807 */ /* 0x000fc60002000000 */
[----:B------:R-:W3:Y:S02]  /*d610*/  LDL.64 R166, [R1+0x2a0] ;  /* 0x0002a00001a67983 */ /* 0x000ee40000100a00 */
[----:B------:R-:W4:Y:S01]  /*d620*/  LDC R162, c[0x0][0x230] ;  /* 0x00008c00ffa27b82 */ /* 0x000f220000000800 */
[----:B------:R-:W-:Y:S01]  /*d630*/  SEL R4, R4, RZ, P5 ;  /* 0x000000ff04047207 */ /* 0x000fe20002800000 */
[----:B------:R-:W-:Y:S01]  /*d640*/  VIADD R6, R163, 0xffffff81 ;  /* 0xffffff81a3067836 */ /* 0x000fe20000000000 */
[----:B------:R-:W-:Y:S01]  /*d650*/  ISETP.GE.U32.AND P3, PT, R7, 0x7fffff03, PT ;  /* 0x7fffff030700780c */ /* 0x000fe20003f66070 */
[----:B------:R-:W-:Y:S04]  /*d660*/  LDGSTS.E [R251+0x8008], desc[UR60][R76.64], !P1 ;  /* 0x080080004cfb7fae */ /* 0x000fe8000c92187c */
[----:B------:R-:W4:Y:S01]  /*d670*/  LDC R243, c[0x0][0x230] ;  /* 0x00008c00fff37b82 */ /* 0x000f220000000800 */
[----:B------:R-:W-:Y:S01]  /*d680*/  ISETP.NE.U32.AND P1, PT, R4, RZ, PT ;  /* 0x000000ff0400720c */ /* 0x000fe20003f25070 */
[----:B------:R-:W-:Y:S01]  /*d690*/  LDGSTS.E [R251+0x800c], desc[UR60][R74.64], !P0 ;  /* 0x0800c0004afb7fae */ /* 0x000fe2000c12187c */
[----:B------:R-:W-:-:S02]  /*d6a0*/  ISETP.GE.U32.AND P4, PT, R6, 0x7fffff02, PT ;  /* 0x7fffff020600780c */ /* 0x000fc40003f86070 */
[----:B------:R-:W-:Y:S01]  /*d6b0*/  ISETP.GE.U32.AND P5, PT, R5, 0x7fffff01, PT ;  /* 0x7fffff010500780c */ /* 0x000fe20003fa6070 */
[----:B------:R-:W-:Y:S01]  /*d6c0*/  LDGSTS.E [R251+0xc000], desc[UR60][R16.64], !P6 ;  /* 0x0c00000010fb7fae */ /* 0x000fe2000f12187c */
[----:B-1----:R-:W-:Y:S01]  /*d6d0*/  IADD3 R4, R8, -0x81, RZ ;  /* 0xffffff7f08047810 */ /* 0x002fe20007ffe0ff */
[----:B------:R-:W1:Y:S02]  /*d6e0*/  LDC R252, c[0x0][0x230] ;  /* 0x00008c00fffc7b82 */ /* 0x000e640000000800 */
[----:B------:R-:W-:Y:S01]  /*d6f0*/  LDGSTS.E [R251+0xc004], desc[UR60][R14.64], !P3 ;  /* 0x0c0040000efb7fae */ /* 0x000fe2000d92187c */
[----:B------:R-:W-:Y:S01]  /*d700*/  ISETP.GE.U32.AND P0, PT, R4, 0x7fffff00, PT ;  /* 0x7fffff000400780c */ /* 0x000fe20003f06070 */
[----:B----4-:R-:W-:Y:S02]  /*d710*/  VIADD R4, R242, 0xffffff7d ;  /* 0xffffff7df2047836 */ /* 0x010fe40000000000 */
[----:B------:R-:W4:Y:S01]  /*d720*/  LDL.64 R168, [R1+0x260] ;  /* 0x0002600001a87983 */ /* 0x000f220000100a00 */
[----:B------:R-:W-:-:S02]  /*d730*/  VIADD R5, R9, 0xffffff7e ;  /* 0xffffff7e09057836 */ /* 0x000fc40000000000 */
[----:B------:R-:W-:Y:S01]  /*d740*/  ISETP.GE.U32.AND P3, PT, R4, 0x7ffffefe, PT ;  /* 0x7ffffefe0400780c */ /* 0x000fe20003f66070 */
[----:B------:R-:W-:Y:S01]  /*d750*/  VIADD R4, R162, 0xffffff7b ;  /* 0xffffff7ba2047836 */ /* 0x000fe20000000000 */
[C---:B------:R-:W-:Y:S01]  /*d760*/  LOP3.LUT R163, R2.reuse, 0x60, RZ, 0x3c, !PT ;  /* 0x0000006002a37812 */ /* 0x040fe200078e3cff */
[----:B------:R-:W-:Y:S01]  /*d770*/  LDGSTS.E [R251+0xc008], desc[UR60][R12.64], !P4 ;  /* 0x0c0080000cfb7fae */ /* 0x000fe2000e12187c */
[----:B------:R-:W-:Y:S02]  /*d780*/  LOP3.LUT R162, R2, 0x70, RZ, 0x3c, !PT ;  /* 0x0000007002a27812 */ /* 0x000fe400078e3cff */
[----:B------:R-:W-:Y:S01]  /*d790*/  ISETP.GE.U32.AND P6, PT, R5, 0x7ffffeff, PT ;  /* 0x7ffffeff0500780c */ /* 0x000fe20003fc6070 */
[----:B------:R-:W-:Y:S01]  /*d7a0*/  LDGSTS.E [R251+0xc00c], desc[UR60][R10.64], !P5 ;  /* 0x0c00c0000afb7fae */ /* 0x000fe2000e92187c */
[----:B------:R-:W-:Y:S01]  /*d7b0*/  ISETP.GE.U32.AND P5, PT, R4, 0x7ffffefc, PT ;  /* 0x7ffffefc0400780c */ /* 0x000fe20003fa6070 */
[----:B------:R-:W-:Y:S01]  /*d7c0*/  VIADD R5, R243, 0xffffff7c ;  /* 0xffffff7cf3057836 */ /* 0x000fe20000000000 */
[----:B------:R-:W-:Y:S01]  /*d7d0*/  IADD3 R243, R162, UR6, RZ ;  /* 0x00000006a2f37c10 */ /* 0x000fe2000fffe0ff */
[----:B------:R-:W-:Y:S01]  /*d7e0*/  VIADD R4, R2, UR6 ;  /* 0x0000000602047c36 */ /* 0x000fe20008000000 */
[----:B------:R-:W0:Y:S01]  /*d7f0*/  LDGDEPBAR ;  /* 0x00000000000079af */ /* 0x000e220000000000 */
[----:B------:R-:W-:-:S03]  /*d800*/  VIADD R242, R163, UR6 ;  /* 0x00000006a3f27c36 */ /* 0x000fc60008000000 */
[----:B------:R-:W4:Y:S04]  /*d810*/  LDL.64 R162, [R1+0x320] ;  /* 0x0003200001a27983 */ /* 0x000f280000100a00 */
        /* <DEDUP_REMOVED lines=21> */
[----:B------:R-:W-:Y:S04]  /*d970*/  LDGSTS.E [R4+0x30000], desc[UR60][R198.64], P2 ;  /* 0x30000000c6047fae */ /* 0x000fe8000912187c */
[----:B--2---:R-:W-:Y:S04]  /*d980*/  LDGSTS.E [R4+0x30400], desc[UR60][R200.64], P2 ;  /* 0x30400000c8047fae */ /* 0x004fe8000912187c */
[----:B------:R-:W2:Y:S04]  /*d990*/  LDL.64 R198, [R1+0x98] ;  /* 0x0000980001c67983 */ /* 0x000ea80000100a00 */
[----:B---3--:R-:W-:Y:S04]  /*d9a0*/  LDGSTS.E [R4+0x30800], desc[UR60][R202.64], P2 ;  /* 0x30800000ca047fae */ /* 0x008fe8000912187c */
[----:B------:R-:W3:Y:S04]  /*d9b0*/  LDL.64 R200, [R1+0x450] ;  /* 0x0004500001c87983 */ /* 0x000ee80000100a00 */
[----:B------:R-:W3:Y:S04]  /*d9c0*/  LDL.64 R202, [R1+0x410] ;  /* 0x0004100001ca7983 */ /* 0x000ee80000100a00 */
[----:B------:R-:W-:Y:S04]  /*d9d0*/  LDGSTS.E [R4+0x30c00], desc[UR60][R184.64], P2 ;  /* 0x30c00000b8047fae */ /* 0x000fe8000912187c */
[----:B------:R-:W-:Y:S04]  /*d9e0*/  LDGSTS.E [R4+0x31000], desc[UR60][R240.64], P2 ;  /* 0x31000000f0047fae */ /* 0x000fe8000912187c */
[----:B------:R-:W2:Y:S04]  /*d9f0*/  LDL.64 R184, [R1+0x160] ;  /* 0x0001600001b87983 */ /* 0x000ea80000100a00 */
[----:B------:R-:W3:Y:S04]  /*da00*/  LDL.64 R240, [R1+0x3d0] ;  /* 0x0003d00001f07983 */ /* 0x000ee80000100a00 */
[----:B----4-:R-:W-:Y:S04]  /*da10*/  LDGSTS.E [R4+0x31400], desc[UR60][R162.64], P2 ;  /* 0x31400000a2047fae */ /* 0x010fe8000912187c */
[----:B------:R-:W-:Y:S04]  /*da20*/  LDGSTS.E [R4+0x31800], desc[UR60][R164.64], P2 ;  /* 0x31800000a4047fae */ /* 0x000fe8000912187c */
[----:B------:R-:W-:Y:S04]  /*da30*/  LDGSTS.E [R4+0x31c00], desc[UR60][R166.64], P2 ;  /* 0x31c00000a6047fae */ /* 0x000fe8000912187c */
[----:B------:R-:W-:Y:S04]  /*da40*/  LDGSTS.E [R4+0x32000], desc[UR60][R168.64], P2 ;  /* 0x32000000a8047fae */ /* 0x000fe8000912187c */
[----:B------:R-:W-:Y:S04]  /*da50*/  LDGSTS.E [R4+0x32400], desc[UR60][R228.64], P2 ;  /* 0x32400000e4047fae */ /* 0x000fe8000912187c */
[----:B------:R-:W-:Y:S04]  /*da60*/  LDGSTS.E [R4+0x32800], desc[UR60][R230.64], P2 ;  /* 0x32800000e6047fae */ /* 0x000fe8000912187c */
[----:B------:R-:W-:Y:S01]  /*da70*/  LDGSTS.E [R4+0x32c00], desc[UR60][R232.64], P2 ;  /* 0x32c00000e8047fae */ /* 0x000fe2000912187c */
[----:B------:R-:W-:-:S02]  /*da80*/  ISETP.GE.U32.AND P4, PT, R5, 0x7ffffefd, PT ;  /* 0x7ffffefd0500780c */ /* 0x000fc40003f86070 */
[C---:B------:R-:W-:Y:S01]  /*da90*/  LOP3.LUT R6, R2.reuse, 0x20, RZ, 0x3c, !PT ;  /* 0x0000002002067812 */ /* 0x040fe200078e3cff */
[----:B------:R-:W4:Y:S04]  /*daa0*/  LDL.64 R162, [R1+0x350] ;  /* 0x0003500001a27983 */ /* 0x000f280000100a00 */
[----:B------:R-:W4:Y:S04]  /*dab0*/  LDL.64 R164, [R1+0x310] ;  /* 0x0003100001a47983 */ /* 0x000f280000100a00 */
[----:B------:R-:W4:Y:S04]  /*dac0*/  LDL.64 R166, [R1+0x2d0] ;  /* 0x0002d00001a67983 */ /* 0x000f280000100a00 */
[----:B------:R-:W4:Y:S04]  /*dad0*/  LDL.64 R168, [R1+0x290] ;  /* 0x0002900001a87983 */ /* 0x000f280000100a00 */
[----:B------:R-:W4:Y:S04]  /*dae0*/  LDL.64 R228, [R1+0x250] ;  /* 0x0002500001e47983 */ /* 0x000f280000100a00 */
[----:B------:R-:W4:Y:S04]  /*daf0*/  LDL.64 R230, [R1+0x210] ;  /* 0x0002100001e67983 */ /* 0x000f280000100a00 */
[----:B------:R-:W4:Y:S04]  /*db00*/  LDL.64 R232, [R1+0x1d0] ;  /* 0x0001d00001e87983 */ /* 0x000f280000100a00 */
[----:B--2---:R-:W-:Y:S01]  /*db10*/  LDGSTS.E [R4+0x33000], desc[UR60][R184.64], P2 ;  /* 0x33000000b8047fae */ /* 0x004fe2000912187c */
[----:B------:R-:W-:-:S03]  /*db20*/  LOP3.LUT R5, R2, 0x10, RZ, 0x3c, !PT ;  /* 0x0000001002057812 */ /* 0x000fc600078e3cff */
[----:B------:R-:W-:Y:S04]  /*db30*/  LDGSTS.E [R4+0x33400], desc[UR60][R234.64], P2 ;  /* 0x33400000ea047fae */ /* 0x000fe8000912187c */
[----:B------:R-:W2:Y:S01]  /*db40*/  LDL.64 R184, [R1+0x390] ;  /* 0x0003900001b87983 */ /* 0x000ea20000100a00 */
[----:B------:R-:W-:-:S03]  /*db50*/  VIADD R5, R5, UR6 ;  /* 0x0000000605057c36 */ /* 0x000fc60008000000 */
[----:B------:R-:W-:Y:S04]  /*db60*/  LDGSTS.E [R4+0x33800], desc[UR60][R246.64], P2 ;  /* 0x33800000f6047fae */ /* 0x000fe8000912187c */
        /* <DEDUP_REMOVED lines=8> */
[----:B------:R-:W-:Y:S01]  /*dbf0*/  LDGSTS.E [R5+0x31c80], desc[UR60][R182.64], P2 ;  /* 0x31c80000b6057fae */ /* 0x000fe2000912187c */
        /* <DEDUP_REMOVED lines=9> */
[----:B---3--:R-:W-:Y:S04]  /*dc90*/  LDGSTS.E [R6+0x30100], desc[UR60][R200.64], P2 ;  /* 0x30100000c8067fae */ /* 0x008fe8000912187c */
[----:B------:R-:W-:Y:S04]  /*dca0*/  LDGSTS.E [R6+0x30500], desc[UR60][R202.64], P2 ;  /* 0x30500000ca067fae */ /* 0x000fe8000912187c */
[----:B------:R-:W-:Y:S04]  /*dcb0*/  LDGSTS.E [R6+0x30900], desc[UR60][R240.64], P2 ;  /* 0x30900000f0067fae */ /* 0x000fe8000912187c */
[----:B------:R-:W3:Y:S04]  /*dcc0*/  LDL.64 R234, [R1+0x150] ;  /* 0x0001500001ea7983 */ /* 0x000ee80000100a00 */
        /* <DEDUP_REMOVED lines=21> */
[----:B--2---:R-:W-:Y:S01]  /*de20*/  LDGSTS.E [R6+0x30d00], desc[UR60][R184.64], P2 ;  /* 0x30d00000b8067fae */ /* 0x004fe2000912187c */
[----:B------:R-:W-:-:S03]  /*de30*/  LOP3.LUT R7, R2, 0x30, RZ, 0x3c, !PT ;  /* 0x0000003002077812 */ /* 0x000fc600078e3cff */
[----:B----4-:R-:W-:Y:S04]  /*de40*/  LDGSTS.E [R6+0x31100], desc[UR60][R162.64], P2 ;  /* 0x31100000a2067fae */ /* 0x010fe8000912187c */
[----:B------:R-:W-:Y:S04]  /*de50*/  LDGSTS.E [R6+0x31500], desc[UR60][R164.64], P2 ;  /* 0x31500000a4067fae */ /* 0x000fe8000912187c */
[----:B------:R-:W2:Y:S04]  /*de60*/  LDL.64 R184, [R1+0x400] ;  /* 0x0004000001b87983 */ /* 0x000ea80000100a00 */
[----:B------:R-:W-:Y:S04]  /*de70*/  LDGSTS.E [R6+0x31900], desc[UR60][R166.64], P2 ;  /* 0x31900000a6067fae */ /* 0x000fe8000912187c */
[----:B------:R-:W-:Y:S01]  /*de80*/  LDGSTS.E [R6+0x31d00], desc[UR60][R168.64], P2 ;  /* 0x31d00000a8067fae */ /* 0x000fe2000912187c */
[----:B------:R-:W-:-:S03]  /*de90*/  VIADD R7, R7, UR6 ;  /* 0x0000000607077c36 */ /* 0x000fc60008000000 */
[----:B------:R-:W-:Y:S04]  /*dea0*/  LDGSTS.E [R6+0x32100], desc[UR60][R228.64], P2 ;  /* 0x32100000e4067fae */ /* 0x000fe8000912187c */
[----:B------:R-:W-:Y:S04]  /*deb0*/  LDGSTS.E [R6+0x32500], desc[UR60][R230.64], P2 ;  /* 0x32500000e6067fae */ /* 0x000fe8000912187c */
[----:B------:R-:W-:Y:S01]  /*dec0*/  LDGSTS.E [R6+0x32900], desc[UR60][R232.64], P2 ;  /* 0x32900000e8067fae */ /* 0x000fe2000912187c */
[----:B------:R-:W-:-:S03]  /*ded0*/  LOP3.LUT R8, R2, 0x40, RZ, 0x3c, !PT ;  /* 0x0000004002087812 */ /* 0x000fc600078e3cff */
[----:B------:R-:W4:Y:S02]  /*dee0*/  LDL.64 R162, [R1+0x380] ;  /* 0x0003800001a27983 */ /* 0x000f240000100a00 */
[----:B------:R-:W-:Y:S02]  /*def0*/  VIADD R8, R8, UR6 ;  /* 0x0000000608087c36 */ /* 0x000fe40008000000 */
[----:B------:R-:W4:Y:S04]  /*df00*/  LDL.64 R164, [R1+0x340] ;  /* 0x0003400001a47983 */ /* 0x000f280000100a00 */
[----:B------:R-:W4:Y:S04]  /*df10*/  LDL.64 R166, [R1+0x300] ;  /* 0x0003000001a67983 */ /* 0x000f280000100a00 */
[----:B------:R-:W4:Y:S04]  /*df20*/  LDL.64 R168, [R1+0x2c0] ;  /* 0x0002c00001a87983 */ /* 0x000f280000100a00 */
[----:B------:R-:W4:Y:S04]  /*df30*/  LDL.64 R228, [R1+0x280] ;  /* 0x0002800001e47983 */ /* 0x000f280000100a00 */
[----:B------:R-:W4:Y:S04]  /*df40*/  LDL.64 R230, [R1+0x240] ;  /* 0x0002400001e67983 */ /* 0x000f280000100a00 */
[----:B------:R-:W4:Y:S04]  /*df50*/  LDL.64 R232, [R1+0x200] ;  /* 0x0002000001e87983 */ /* 0x000f280000100a00 */
[----:B---3--:R-:W-:Y:S04]  /*df60*/  LDGSTS.E [R6+0x32d00], desc[UR60][R240.64], P2 ;  /* 0x32d00000f0067fae */ /* 0x008fe8000912187c */
        /* <DEDUP_REMOVED lines=14> */
[----:B------:R-:W3:Y:S04]  /*e050*/  LDL.64 R240, [R1+0x3c0] ;  /* 0x0003c00001f07983 */ /* 0x000ee80000100a00 */
[----:B------:R-:W-:Y:S04]  /*e060*/  LDGSTS.E [R7+0x32980], desc[UR60][R190.64], P2 ;  /* 0x32980000be077fae */ /* 0x000fe8000912187c */
[----:B------:R-:W-:Y:S04]  /*e070*/  LDGSTS.E [R7+0x32d80], desc[UR60][R192.64], P2 ;  /* 0x32d80000c0077fae */ /* 0x000fe8000912187c */
[----:B------:R-:W-:Y:S04]  /*e080*/  LDGSTS.E [R7+0x33180], desc[UR60][R194.64], P2 ;  /* 0x33180000c2077fae */ /* 0x000fe8000912187c */
[----:B------:R-:W-:Y:S04]  /*e090*/  LDGSTS.E [R7+0x33580], desc[UR60][R196.64], P2 ;  /* 0x33580000c4077fae */ /* 0x000fe8000912187c */
[----:B------:R-:W-:Y:S04]  /*e0a0*/  LDGSTS.E [R7+0x33980], desc[UR60][R198.64], P2 ;  /* 0x33980000c6077fae */ /* 0x000fe8000912187c */
[----:B------:R-:W-:Y:S04]  /*e0b0*/  LDGSTS.E [R7+0x33d80], desc[UR60][R200.64], P2 ;  /* 0x33d80000c8077fae */ /* 0x000fe8000912187c */
[----:B------:R-:W-:Y:S04]  /*e0c0*/  LDGSTS.E [R8+0x30200], desc[UR60][R202.64], P2 ;  /* 0x30200000ca087fae */ /* 0x000fe8000912187c */
        /* <DEDUP_REMOVED lines=21> */
[----:B--2---:R-:W-:Y:S04]  /*e220*/  LDGSTS.E [R8+0x30600], desc[UR60][R184.64], P2 ;  /* 0x30600000b8087fae */ /* 0x004fe8000912187c */
[----:B------:R-:W2:Y:S04]  /*e230*/  LDL.64 R184, [R1+0x1c0] ;  /* 0x0001c00001b87983 */ /* 0x000ea80000100a00 */
[----:B---3--:R-:W-:Y:S04]  /*e240*/  LDGSTS.E [R8+0x30a00], desc[UR60][R240.64], P2 ;  /* 0x30a00000f0087fae */ /* 0x008fe8000912187c */
[----:B----4-:R-:W-:Y:S04]  /*e250*/  LDGSTS.E [R8+0x30e00], desc[UR60][R162.64], P2 ;  /* 0x30e00000a2087fae */ /* 0x010fe8000912187c */
[----:B------:R-:W-:Y:S04]  /*e260*/  LDGSTS.E [R8+0x31200], desc[UR60][R164.64], P2 ;  /* 0x31200000a4087fae */ /* 0x000fe8000912187c */
[----:B------:R-:W-:Y:S04]  /*e270*/  LDGSTS.E [R8+0x31600], desc[UR60][R166.64], P2 ;  /* 0x31600000a6087fae */ /* 0x000fe8000912187c */
[----:B------:R-:W-:Y:S04]  /*e280*/  LDGSTS.E [R8+0x31a00], desc[UR60][R168.64], P2 ;  /* 0x31a00000a8087fae */ /* 0x000fe8000912187c */
[----:B------:R-:W-:Y:S04]  /*e290*/  LDGSTS.E [R8+0x31e00], desc[UR60][R228.64], P2 ;  /* 0x31e00000e4087fae */ /* 0x000fe8000912187c */
[----:B------:R-:W-:Y:S04]  /*e2a0*/  LDGSTS.E [R8+0x32200], desc[UR60][R230.64], P2 ;  /* 0x32200000e6087fae */ /* 0x000fe8000912187c */
[----:B------:R-:W-:Y:S04]  /*e2b0*/  LDGSTS.E [R8+0x32600], desc[UR60][R232.64], P2 ;  /* 0x32600000e8087fae */ /* 0x000fe8000912187c */
[----:B------:R-:W3:Y:S01]  /*e2c0*/  LDL.64 R240, [R1+0x430] ;  /* 0x0004300001f07983 */ /* 0x000ee20000100a00 */
[----:B------:R-:W-:-:S03]  /*e2d0*/  LOP3.LUT R9, R2, 0x50, RZ, 0x3c, !PT ;  /* 0x0000005002097812 */ /* 0x000fc600078e3cff */
        /* <DEDUP_REMOVED lines=8> */
[----:B------:R-:W-:-:S03]  /*e360*/  VIADD R9, R9, UR6 ;  /* 0x0000000609097c36 */ /* 0x000fc60008000000 */
[----:B------:R-:W-:Y:S04]  /*e370*/  LDGSTS.E [R8+0x32e00], desc[UR60][R234.64], P2 ;  /* 0x32e00000ea087fae */ /* 0x000fe8000912187c */
[----:B------:R-:W-:Y:S04]  /*e380*/  LDGSTS.E [R8+0x33200], desc[UR60][R246.64], P2 ;  /* 0x33200000f6087fae */ /* 0x000fe8000912187c */
[----:B------:R-:W2:Y:S04]  /*e390*/  LDL.64 R184, [R1+0x3f0] ;  /* 0x0003f00001b87983 */ /* 0x000ea80000100a00 */
        /* <DEDUP_REMOVED lines=39> */
[----:B---3--:R-:W-:Y:S04]  /*e610*/  LDGSTS.E [R242+0x30300], desc[UR60][R240.64], P2 ;  /* 0x30300000f0f27fae */ /* 0x008fe8000912187c */
[----:B------:R-:W3:Y:S04]  /*e620*/  LDL.64 R200, [R1+0xe8] ;  /* 0x0000e80001c87983 */ /* 0x000ee80000100a00 */
[----:B------:R-:W3:Y:S04]  /*e630*/  LDL.64 R240, [R1+0xa8] ;  /* 0x0000a80001f07983 */ /* 0x000ee80000100a00 */
[----:B--2---:R-:W-:Y:S04]  /*e640*/  LDGSTS.E [R242+0x30700], desc[UR60][R184.64], P2 ;  /* 0x30700000b8f27fae */ /* 0x004fe8000912187c */
[----:B----4-:R-:W-:Y:S04]  /*e650*/  LDGSTS.E [R242+0x30b00], desc[UR60][R162.64], P2 ;  /* 0x30b00000a2f27fae */ /* 0x010fe8000912187c */
[----:B------:R-:W-:Y:S04]  /*e660*/  LDGSTS.E [R242+0x30f00], desc[UR60][R164.64], P2 ;  /* 0x30f00000a4f27fae */ /* 0x000fe8000912187c */
[----:B------:R-:W2:Y:S04]  /*e670*/  LDL.64 R184, [R1+0x68] ;  /* 0x0000680001b87983 */ /* 0x000ea80000100a00 */
[----:B------:R-:W4:Y:S04]  /*e680*/  LDL.LU.64 R162, [R1+0xc80] ;  /* 0x000c800001a27983 */ /* 0x000f280000300a00 */
[----:B------:R-:W4:Y:S04]  /*e690*/  LDL.LU.64 R164, [R1+0xc78] ;  /* 0x000c780001a47983 */ /* 0x000f280000300a00 */
[----:B------:R-:W-:Y:S04]  /*e6a0*/  LDGSTS.E [R242+0x31300], desc[UR60][R166.64], P2 ;  /* 0x31300000a6f27fae */ /* 0x000fe8000912187c */
[----:B------:R-:W-:Y:S04]  /*e6b0*/  LDGSTS.E [R242+0x31700], desc[UR60][R168.64], P2 ;  /* 0x31700000a8f27fae */ /* 0x000fe8000912187c */
[----:B------:R-:W-:Y:S04]  /*e6c0*/  LDGSTS.E [R242+0x31b00], desc[UR60][R228.64], P2 ;  /* 0x31b00000e4f27fae */ /* 0x000fe8000912187c */
[----:B------:R-:W4:Y:S04]  /*e6d0*/  LDL.LU.64 R166, [R1+0xc70] ;  /* 0x000c700001a67983 */ /* 0x000f280000300a00 */
[----:B------:R-:W4:Y:S04]  /*e6e0*/  LDL.LU.64 R168, [R1+0xc68] ;  /* 0x000c680001a87983 */ /* 0x000f280000300a00 */
[----:B------:R-:W4:Y:S04]  /*e6f0*/  LDL.LU.64 R228, [R1+0xc60] ;  /* 0x000c600001e47983 */ /* 0x000f280000300a00 */
[----:B------:R-:W-:Y:S04]  /*e700*/  LDGSTS.E [R242+0x31f00], desc[UR60][R230.64], P2 ;  /* 0x31f00000e6f27fae */ /* 0x000fe8000912187c */
[----:B------:R-:W-:Y:S04]  /*e710*/  LDGSTS.E [R242+0x32300], desc[UR60][R232.64], P2 ;  /* 0x32300000e8f27fae */ /* 0x000fe8000912187c */
        /* <DEDUP_REMOVED lines=40> */
[----:B---3--:R-:W-:Y:S04]  /*e9a0*/  LDGSTS.E [R243+0x33780], desc[UR60][R200.64], P2 ;  /* 0x33780000c8f37fae */ /* 0x008fe8000912187c */
[----:B------:R-:W3:Y:S04]  /*e9b0*/  LDL.LU.64 R196, [R1+0xbc0] ;  /* 0x000bc00001c47983 */ /* 0x000ee80000300a00 */
[----:B------:R-:W3:Y:S04]  /*e9c0*/  LDL.LU.64 R198, [R1+0xbb8] ;  /* 0x000bb80001c67983 */ /* 0x000ee80000300a00 */
[----:B------:R-:W3:Y:S04]  /*e9d0*/  LDL.LU.64 R200, [R1+0xbb0] ;  /* 0x000bb00001c87983 */ /* 0x000ee80000300a00 */
[----:B------:R-:W-:Y:S04]  /*e9e0*/  LDGSTS.E [R243+0x33b80], desc[UR60][R240.64], P2 ;  /* 0x33b80000f0f37fae */ /* 0x000fe8000912187c */
[----:B------:R-:W3:Y:S04]  /*e9f0*/  LDL.LU.64 R240, [R1+0xba8] ;  /* 0x000ba80001f07983 */ /* 0x000ee80000300a00 */
[----:B--2---:R2:W-:Y:S01]  /*ea00*/  LDGSTS.E [R243+0x33f80], desc[UR60][R184.64], P2 ;  /* 0x33f80000b8f37fae */ /* 0x0045e2000912187c */
[----:B-1----:R-:W-:-:S03]  /*ea10*/  VIADD R252, R252, 0xffffff7a ;  /* 0xffffff7afcfc7836 */ /* 0x002fc60000000000 */
[----:B------:R-:W0:Y:S04]  /*ea20*/  LDGDEPBAR ;  /* 0x00000000000079af */ /* 0x000e280000000000 */
[----:B------:R-:W2:Y:S01]  /*ea30*/  LDL.LU.64 R184, [R1+0xba0] ;  /* 0x000ba00001b87983 */ /* 0x000ea20000300a00 */
[----:B------:R-:W-:Y:S02]  /*ea40*/  ISETP.GE.U32.AND P2, PT, R252, 0x7ffffefb, PT ;  /* 0x7ffffefbfc00780c */ /* 0x000fe40003f46070 */
[----:B------:R-:W1:Y:S01]  /*ea50*/  LDC R252, c[0x0][0x230] ;  /* 0x00008c00fffc7b82 */ /* 0x000e620000000800 */
[----:B--2---:R-:W-:-:S04]  /*ea60*/  IMAD.SHL.U32 R184, R184, 0x80, RZ ;  /* 0x00000080b8b87824 */ /* 0x004fc800078e00ff */
[----:B----4-:R-:W-:-:S05]  /*ea70*/  IMAD.WIDE R202, R184, 0x4, R202 ;  /* 0x00000004b8ca7825 */ /* 0x010fca00078e02ca */
[----:B------:R2:W-:Y:S04]  /*ea80*/  STL.64 [R1+0x60], R202 ;  /* 0x000060ca01007387 */ /* 0x0005e80000100a00 */
[----:B--2---:R-:W2:Y:S01]  /*ea90*/  LDL.LU.64 R202, [R1+0xb98] ;  /* 0x000b980001ca7983 */ /* 0x004ea20000300a00 */
[----:B-1----:R-:W-:Y:S02]  /*eaa0*/  VIADD R252, R252, 0xffffff5e ;  /* 0xffffff5efcfc7836 */ /* 0x002fe40000000000 */
[----:B---3--:R-:W-:Y:S01]  /*eab0*/  IMAD.WIDE R240, R184, 0x4, R240 ;  /* 0x00000004b8f07825 */ /* 0x008fe200078e02f0 */
[----:B------:R1:W-:Y:S01]  /*eac0*/  STL.64 [R1+0xbb8], R4 ;  /* 0x000bb80401007387 */ /* 0x0003e20000100a00 */
[----:B------:R-:W-:Y:S06]  /*ead0*/  BAR.SYNC.DEFER_BLOCKING 0x0 ;  /* 0x0000000000007b1d */ /* 0x000fec0000010000 */
[----:B-1----:R-:W3:Y:S04]  /*eae0*/  LDL.LU.64 R4, [R1+0x58] ;  /* 0x0000580001047983 */ /* 0x002ee80000300a00 */
[----:B------:R1:W-:Y:S04]  /*eaf0*/  STL.64 [R1+0xbb0], R6 ;  /* 0x000bb00601007387 */ /* 0x0003e80000100a00 */
[----:B-1----:R-:W4:Y:S04]  /*eb00*/  LDL.LU.64 R6, [R1+0x50] ;  /* 0x0000500001067983 */ /* 0x002f280000300a00 */
[----:B------:R1:W-:Y:S04]  /*eb10*/  STL.64 [R1+0xba8], R8 ;  /* 0x000ba80801007387 */ /* 0x0003e80000100a00 */
[----:B------:R-:W-:Y:S01]  /*eb20*/  @!PT LDS RZ, [RZ] ;  /* 0x00000000fffff984 */ /* 0x000fe20000000800 */
[----:B------:R-:W-:Y:S01]  /*eb30*/  @!PT LDS RZ, [RZ] ;  /* 0x00000000fffff984 */ /* 0x000fe20000000800 */
[----:B------:R-:W-:Y:S01]  /*eb40*/  @!PT LDS RZ, [RZ] ;  /* 0x00000000fffff984 */ /* 0x000fe20000000800 */
[----:B------:R-:W-:Y:S04]  /*eb50*/  LDGSTS.E [R244+0x10000], desc[UR60][R240.64], !P0 ;  /* 0x10000000f0f47fae */ /* 0x000fe8000c12187c */
[----:B-1----:R-:W2:Y:S04]  /*eb60*/  LDL.64 R8, [R1+0x60] ;  /* 0x0000600001087983 */ /* 0x002ea80000100a00 */
[----:B------:R1:W-:Y:S04]  /*eb70*/  STL.64 [R1+0xba0], R242 ;  /* 0x000ba0f201007387 */ /* 0x0003e80000100a00 */
[----:B------:R1:W-:Y:S02]  /*eb80*/  STL.64 [R1+0xb98], R2 ;  /* 0x000b980201007387 */ /* 0x0003e40000100a00 */
[----:B-1----:R-:W1:Y:S08]  /*eb90*/  LDC R243, c[0x0][0x230] ;  /* 0x00008c00fff37b82 */ /* 0x002e700000000800 */
[----:B------:R-:W4:Y:S08]  /*eba0*/  LDC R2, c[0x0][0x230] ;  /* 0x00008c00ff027b82 */ /* 0x000f300000000800 */
[----:B------:R-:W4:Y:S01]  /*ebb0*/  LDC R242, c[0x0][0x230] ;  /* 0x00008c00fff27b82 */ /* 0x000f220000000800 */
[----:B-1----:R-:W-:-:S05]  /*ebc0*/  VIADD R243, R243, 0xffffff5f ;  /* 0xffffff5ff3f37836 */ /* 0x002fca0000000000 */
[----:B------:R-:W-:Y:S02]  /*ebd0*/  ISETP.GE.U32.AND P0, PT, R243, 0x7ffffee0, PT ;  /* 0x7ffffee0f300780c */ /* 0x000fe40003f06070 */
[----:B------:R-:W1:Y:S01]  /*ebe0*/  LDC R243, c[0x0][0x230] ;  /* 0x00008c00fff37b82 */ /* 0x000e620000000800 */
[----:B---3--:R-:W-:-:S05]  /*ebf0*/  IMAD.WIDE R4, R184, 0x4, R4 ;  /* 0x00000004b8047825 */ /* 0x008fca00078e0204 */
[----:B------:R3:W-:Y:S04]  /*ec00*/  STL.64 [R1+0x58], R4 ;  /* 0x0000580401007387 */ /* 0x0007e80000100a00 */
[----:B--2---:R2:W-:Y:S01]  /*ec10*/  LDGSTS.E [R244+0x10004], desc[UR60][R8.64], !P6 ;  /* 0x1000400008f47fae */ /* 0x0045e2000f12187c */
[----:B------:R-:W-:Y:S01]  /*ec20*/  ISETP.GE.U32.AND P6, PT, R252, 0x7ffffedf, PT ;  /* 0x7ffffedffc00780c */ /* 0x000fe20003fc6070 */
[----:B--2---:R-:W2:Y:S08]  /*ec30*/  LDC R8, c[0x0][0x230] ;  /* 0x00008c00ff087b82 */ /* 0x004eb00000000800 */
[----:B------:R-:W1:Y:S01]  /*ec40*/  LDC R9, c[0x0][0x230] ;  /* 0x00008c00ff097b82 */ /* 0x000e620000000800 */
[----:B--2---:R-:W-:-:S02]  /*ec50*/  VIADD R252, R8, 0xffffff5d ;  /* 0xffffff5d08fc7836 */ /* 0x004fc40000000000 */
[----:B-1----:R-:W-:Y:S02]  /*ec60*/  VIADD R3, R9, 0xffffff5c ;  /* 0xffffff5c09037836 */ /* 0x002fe40000000000 */
[----:B----4-:R-:W-:-:S04]  /*ec70*/  IMAD.WIDE R8, R184, 0x4, R6 ;  /* 0x00000004b8087825 */ /* 0x010fc800078e0206 */
[----:B------:R-:W-:-:S04]  /*ec80*/  IMAD.WIDE R6, R184, 0x4, R202 ;  /* 0x00000004b8067825 */ /* 0x000fc800078e02ca */
[----:B------:R-:W-:Y:S02]  /*ec90*/  IMAD.MOV.U32 R202, RZ, RZ, R4 ;  /* 0x000000ffffca7224 */ /* 0x000fe400078e0004 */
[----:B------:R-:W-:Y:S02]  /*eca0*/  IMAD.MOV.U32 R203, RZ, RZ, R5 ;  /* 0x000000ffffcb7224 */ /* 0x000fe400078e0005 */
[----:B---3--:R-:W2:Y:S04]  /*ecb0*/  LDL.LU.64 R4, [R1+0xbb8] ;  /* 0x000bb80001047983 */ /* 0x008ea80000300a00 */
[----:B------:R1:W-:Y:S01]  /*ecc0*/  LDGSTS.E [R244+0x10008], desc[UR60][R202.64], !P3 ;  /* 0x10008000caf47fae */ /* 0x0003e2000d92187c */
[----:B------:R-:W-:-:S03]  /*ecd0*/  ISETP.GE.U32.AND P3, PT, R252, 0x7ffffede, PT ;  /* 0x7ffffedefc00780c */ /* 0x000fc60003f66070 */
[----:B------:R3:W-:Y:S04]  /*ece0*/  STL.64 [R1+0x50], R8 ;  /* 0x0000500801007387 */ /* 0x0007e80000100a00 */
[----:B------:R3:W-:Y:S01]  /*ecf0*/  LDGSTS.E [R244+0x1000c], desc[UR60][R8.64], !P4 ;  /* 0x1000c00008f47fae */ /* 0x0007e2000e12187c */
[----:B------:R-:W-:Y:S01]  /*ed00*/  ISETP.GE.U32.AND P4, PT, R3, 0x7ffffedd, PT ;  /* 0x7ffffedd0300780c */ /* 0x000fe20003f86070 */
[----:B-1----:R-:W-:Y:S02]  /*ed10*/  VIADD R202, R243, 0xffffff3f ;  /* 0xffffff3ff3ca7836 */ /* 0x002fe40000000000 */
[----:B------:R1:W-:Y:S01]  /*ed20*/  LDGSTS.E [R244+0x14000], desc[UR60][R6.64], !P0 ;  /* 0x1400000006f47fae */ /* 0x0003e2000c12187c */
[----:B------:R-:W4:Y:S02]  /*ed30*/  LDC R243, c[0x0][0x230] ;  /* 0x00008c00fff37b82 */ /* 0x000f240000000800 */
[----:B------:R-:W-:Y:S01]  /*ed40*/  ISETP.GE.U32.AND P0, PT, R202, 0x7ffffec0, PT ;  /* 0x7ffffec0ca00780c */ /* 0x000fe20003f06070 */
[----:B------:R1:W-:Y:S05]  /*ed50*/  STL.64 [R1+0x500], R6 ;  /* 0x0005000601007387 */ /* 0x0003ea0000100a00 */
[----:B---3--:R-:W3:Y:S08]  /*ed60*/  LDC R9, c[0x0][0x230] ;  /* 0x00008c00ff097b82 */ /* 0x008ef00000000800 */
[----:B------:R-:W4:Y:S01]  /*ed70*/  LDC R202, c[0x0][0x230] ;  /* 0x00008c00ffca7b82 */ /* 0x000f220000000800 */
[----:B-1----:R-:W-:-:S05]  /*ed80*/  IMAD.WIDE R6, R184, 0x4, R200 ;  /* 0x00000004b8067825 */ /* 0x002fca00078e02c8 */
[----:B------:R1:W-:Y:S02]  /*ed90*/  STL.64 [R1+0x508], R6 ;  /* 0x0005080601007387 */ /* 0x0003e40000100a00 */
[----:B------:R-:W4:Y:S02]  /*eda0*/  LDC R203, c[0x0][0x230] ;  /* 0x00008c00ffcb7b82 */ /* 0x000f240000000800 */
[----:B------:R-:W-:Y:S01]  /*edb0*/  LDGSTS.E [R244+0x14004], desc[UR60][R6.64], !P6 ;  /* 0x1400400006f47fae */ /* 0x000fe2000f12187c */
[----:B---3--:R-:W-:Y:S02]  /*edc0*/  VIADD R200, R9, 0xffffff3e ;  /* 0xffffff3e09c87836 */ /* 0x008fe40000000000 */
[----:B------:R-:W-:-:S03]  /*edd0*/  IMAD.WIDE R8, R184, 0x4, R198 ;  /* 0x00000004b8087825 */ /* 0x000fc600078e02c6 */
[----:B------:R-:W3:Y:S01]  /*ede0*/  LDC R199, c[0x0][0x230] ;  /* 0x00008c00ffc77b82 */ /* 0x000ee20000000800 */
[----:B-1----:R-:W2:Y:S01]  /*edf0*/  LDL.LU.64 R6, [R1+0xbb0] ;  /* 0x000bb00001067983 */ /* 0x002ea20000300a00 */
[----:B------:R-:W-:Y:S01]  /*ee00*/  ISETP.GE.U32.AND P6, PT, R200, 0x7ffffebf, PT ;  /* 0x7ffffebfc800780c */ /* 0x000fe20003fc6070 */
[----:B----4-:R-:W-:Y:S02]  /*ee10*/  VIADD R198, R243, 0xffffff3d ;  /* 0xffffff3df3c67836 */ /* 0x010fe40000000000 */
[----:B------:R1:W-:Y:S04]  /*ee20*/  STL.64 [R1+0x510], R8 ;  /* 0x0005100801007387 */ /* 0x0003e80000100a00 */
[----:B------:R1:W-:Y:S01]  /*ee30*/  LDGSTS.E [R244+0x14008], desc[UR60][R8.64], !P3 ;  /* 0x1400800008f47fae */ /* 0x0003e2000d92187c */
[----:B------:R-:W-:Y:S01]  /*ee40*/  IMAD.WIDE R200, R184, 0x4, R134 ;  /* 0x00000004b8c87825 */ /* 0x000fe200078e0286 */
[----:B------:R-:W-:-:S03]  /*ee50*/  ISETP.GE.U32.AND P3, PT, R198, 0x7ffffebe, PT ;  /* 0x7ffffebec600780c */ /* 0x000fc60003f66070 */
[----:B-1----:R-:W-:Y:S01]  /*ee60*/  IMAD.WIDE R8, R184, 0x4, R196 ;  /* 0x00000004b8087825 */ /* 0x002fe200078e02c4 */
[----:B------:R-:W-:Y:S01]  /*ee70*/  IADD3 R134, R202, -0xe2, RZ ;  /* 0xffffff1eca867810 */ /* 0x000fe20007ffe0ff */
[----:B------:R-:W1:Y:S02]  /*ee80*/  LDC R198, c[0x0][0x230] ;  /* 0x00008c00ffc67b82 */ /* 0x000e640000000800 */
[----:B------:R-:W-:Y:S01]  /*ee90*/  VIADD R196, R2, 0xffffff3c ;  /* 0xffffff3c02c47836 */ /* 0x000fe20000000000 */
[----:B------:R4:W-:Y:S01]  /*eea0*/  LDGSTS.E [R244+0x1400c], desc[UR60][R8.64], !P4 ;  /* 0x1400c00008f47fae */ /* 0x0009e2000e12187c */
[----:B------:R-:W-:-:S03]  /*eeb0*/  IMAD.WIDE R2, R184, 0x4, R136 ;  /* 0x00000004b8027825 */ /* 0x000fc600078e0288 */
[----:B------:R4:W-:Y:S01]  /*eec0*/  STL.64 [R1+0x518], R8 ;  /* 0x0005180801007387 */ /* 0x0009e20000100a00 */
[----:B------:R-:W-:Y:S01]  /*eed0*/  VIADD R135, R203, 0xffffff1d ;  /* 0xffffff1dcb877836 */ /* 0x000fe20000000000 */
[----:B------:R-:W1:Y:S02]  /*eee0*/  LDC R137, c[0x0][0x230] ;  /* 0x00008c00ff897b82 */ /* 0x000e640000000800 */
[----:B------:R3:W-:Y:S04]  /*eef0*/  STL.64 [R1+0x600], R2 ;  /* 0x0006000201007387 */ /* 0x0007e80000100a00 */
[----:B------:R3:W-:Y:S01]  /*ef00*/  LDGSTS.E [R244+0x18000], desc[UR60][R2.64], !P0 ;  /* 0x1800000002f47fae */ /* 0x0007e2000c12187c */
[----:B----4-:R-:W-:-:S03]  /*ef10*/  IMAD.WIDE R8, R184, 0x4, R130 ;  /* 0x00000004b8087825 */ /* 0x010fc600078e0282 */
[----:B------:R4:W-:Y:S01]  /*ef20*/  STL.64 [R1+0x608], R200 ;  /* 0x000608c801007387 */ /* 0x0009e20000100a00 */
[----:B------:R-:W-:Y:S01]  /*ef30*/  ISETP.GE.U32.AND P4, PT, R196, 0x7ffffebd, PT ;  /* 0x7ffffebdc400780c */ /* 0x000fe20003f86070 */
[----:B------:R-:W1:Y:S02]  /*ef40*/  LDC R131, c[0x0][0x230] ;  /* 0x00008c00ff837b82 */ /* 0x000e640000000800 */
[----:B------:R-:W2:Y:S01]  /*ef50*/  LDL.LU.64 R202, [R1+0x48] ;  /* 0x0000480001ca7983 */ /* 0x000ea20000300a00 */
[----:B---3--:R-:W-:-:S03]  /*ef60*/  IMAD.WIDE R2, R184, 0x4, R132 ;  /* 0x00000004b8027825 */ /* 0x008fc600078e0284 */
[----:B------:R-:W-:Y:S02]  /*ef70*/  LDGSTS.E [R244+0x18004], desc[UR60][R200.64], !P6 ;  /* 0x18004000c8f47fae */ /* 0x000fe4000f12187c */
[----:B------:R-:W3:Y:S02]  /*ef80*/  LDC R196, c[0x0][0x230] ;  /* 0x00008c00ffc47b82 */ /* 0x000ee40000000800 */
[----:B------:R4:W-:Y:S04]  /*ef90*/  STL.64 [R1+0x610], R2 ;  /* 0x0006100201007387 */ /* 0x0009e80000100a00 */
[----:B------:R1:W-:Y:S01]  /*efa0*/  STL.64 [R1+0x618], R8 ;  /* 0x0006180801007387 */ /* 0x0003e20000100a00 */
[----:B------:R-:W-:Y:S01]  /*efb0*/  VIADD R136, R242, 0xffffff1f ;  /* 0xffffff1ff2887836 */ /* 0x000fe20000000000 */
[----:B------:R-:W2:Y:S02]  /*efc0*/  LDC R132, c[0x0][0x230] ;  /* 0x00008c00ff847b82 */ /* 0x000ea40000000800 */
[----:B----4-:R-:W4:Y:S04]  /*efd0*/  LDL.LU.64 R200, [R1+0x40] ;  /* 0x0000400001c87983 */ /* 0x010f280000300a00 */
[----:B------:R-:W-:Y:S01]  /*efe0*/  LDGSTS.E [R244+0x18008], desc[UR60][R2.64], !P3 ;  /* 0x1800800002f47fae */ /* 0x000fe2000d92187c */
[----:B------:R-:W-:-:S03]  /*eff0*/  ISETP.GE.U32.AND P0, PT, R136, 0x7ffffea0, PT ;  /* 0x7ffffea08800780c */ /* 0x000fc60003f06070 */
[----:B------:R-:W4:Y:S01]  /*f000*/  LDL.LU.64 R2, [R1+0x38] ;  /* 0x0000380001027983 */ /* 0x000f220000300a00 */
[----:B------:R-:W-:Y:S01]  /*f010*/  ISETP.GE.U32.AND P6, PT, R134, 0x7ffffe9f, PT ;  /* 0x7ffffe9f8600780c */ /* 0x000fe20003fc6070 */
[----:B------:R-:W-:Y:S01]  /*f020*/  VIADD R130, R199, 0xffffff1c ;  /* 0xffffff1cc7827836 */ /* 0x000fe20000000000 */
[----:B------:R-:W-:Y:S01]  /*f030*/  ISETP.GE.U32.AND P3, PT, R135, 0x7ffffe9e, PT ;  /* 0x7ffffe9e8700780c */ /* 0x000fe20003f66070 */
[----:B------:R-:W4:Y:S01]  /*f040*/  LDL.LU.64 R242, [R1+0x30] ;  /* 0x0000300001f27983 */ /* 0x000f220000300a00 */
[----:B------:R-:W-:Y:S01]  /*f050*/  IMAD.WIDE R192, R184, 0x4, R192 ;  /* 0x00000004b8c07825 */ /* 0x000fe200078e02c0 */
[----:B------:R-:W2:Y:S02]  /*f060*/  LDC R136, c[0x0][0x230] ;  /* 0x00008c00ff887b82 */ /* 0x000ea40000000800 */
[----:B------:R1:W-:Y:S01]  /*f070*/  LDGSTS.E [R244+0x1800c], desc[UR60][R8.64], !P4 ;  /* 0x1800c00008f47fae */ /* 0x0003e2000e12187c */
[----:B------:R-:W-:-:S05]  /*f080*/  ISETP.GE.U32.AND P4, PT, R130, 0x7ffffe9d, PT ;  /* 0x7ffffe9d8200780c */ /* 0x000fca0003f86070 */
[----:B------:R-:W3:Y:S01]  /*f090*/  LDC R130, c[0x0][0x230] ;  /* 0x00008c00ff827b82 */ /* 0x000ee20000000800 */
[----:B-1----:R-:W-:-:S07]  /*f0a0*/  IMAD.WIDE R8, R184, 0x4, R72 ;  /* 0x00000004b8087825 */ /* 0x002fce00078e0248 */
[----:B------:R-:W1:Y:S01]  /*f0b0*/  LDC R73, c[0x0][0x230] ;  /* 0x00008c00ff497b82 */ /* 0x000e620000000800 */
[----:B------:R-:W-:Y:S01]  /*f0c0*/  VIADD R72, R198, 0xffffff79 ;  /* 0xffffff79c6487836 */ /* 0x000fe20000000000 */
[----:B------:R3:W-:Y:S01]  /*f0d0*/  STL.64 [R1+0x780], R8 ;  /* 0x0007800801007387 */ /* 0x0007e20000100a00 */
[----:B------:R-:W-:Y:S02]  /*f0e0*/  IMAD.MOV.U32 R198, RZ, RZ, R8 ;  /* 0x000000ffffc67224 */ /* 0x000fe400078e0008 */
[----:B------:R-:W-:-:S05]  /*f0f0*/  IMAD.MOV.U32 R199, RZ, RZ, R9 ;  /* 0x000000ffffc77224 */ /* 0x000fca00078e0009 */
[----:B------:R3:W-:Y:S02]  /*f100*/  LDGSTS.E [R244+0x1c000], desc[UR60][R198.64], !P0 ;  /* 0x1c000000c6f47fae */ /* 0x0007e4000c12187c */
[----:B---3--:R-:W-:Y:S02]  /*f110*/  IMAD.WIDE R8, R184, 0x4, R70 ;  /* 0x00000004b8087825 */ /* 0x008fe400078e0246 */
[----:B------:R-:W3:Y:S02]  /*f120*/  LDC R71, c[0x0][0x230] ;  /* 0x00008c00ff477b82 */ /* 0x000ee40000000800 */
[----:B------:R-:W-:Y:S01]  /*f130*/  VIADD R70, R137, 0xffffff78 ;  /* 0xffffff7889467836 */ /* 0x000fe20000000000 */
[----:B------:R1:W-:Y:S04]  /*f140*/  LDGSTS.E [R244+0x1c004], desc[UR60][R8.64], !P6 ;  /* 0x1c00400008f47fae */ /* 0x0003e8000f12187c */
[----:B------:R-:W-:-:S02]  /*f150*/  ISETP.GE.U32.AND P6, PT, R70, 0x7ffffef9, PT ;  /* 0x7ffffef94600780c */ /* 0x000fc40003fc6070 */
[----:B------:R-:W4:Y:S01]  /*f160*/  LDC R70, c[0x0][0x230] ;  /* 0x00008c00ff467b82 */ /* 0x000f220000000800 */
[----:B------:R-:W-:Y:S01]  /*f170*/  ISETP.GE.U32.AND P0, PT, R72, 0x7ffffefa, PT ;  /* 0x7ffffefa4800780c */ /* 0x000fe20003f06070 */
[----:B------:R1:W-:Y:S01]  /*f180*/  STL.64 [R1+0x788], R8 ;  /* 0x0007880801007387 */ /* 0x0003e20000100a00 */
[----:B------:R-:W-:-:S05]  /*f190*/  IMAD.WIDE R198, R184, 0x4, R66 ;  /* 0x00000004b8c67825 */ /* 0x000fca00078e0242 */
[----:B------:R-:W4:Y:S01]  /*f1a0*/  LDC R72, c[0x0][0x230] ;  /* 0x00008c00ff487b82 */ /* 0x000f220000000800 */
[----:B------:R-:W-:Y:S02]  /*f1b0*/  VIADD R66, R196, 0xffffff76 ;  /* 0xffffff76c4427836 */ /* 0x000fe40000000000 */
[----:B-1----:R-:W-:-:S05]  /*f1c0*/  IMAD.WIDE R8, R184, 0x4, R68 ;  /* 0x00000004b8087825 */ /* 0x002fca00078e0244 */
[----:B------:R-:W1:Y:S01]  /*f1d0*/  LDC R69, c[0x0][0x230] ;  /* 0x00008c00ff457b82 */ /* 0x000e620000000800 */
[----:B------:R3:W-:Y:S04]  /*f1e0*/  STL.64 [R1+0x790], R8 ;  /* 0x0007900801007387 */ /* 0x0007e80000100a00 */
[----:B------:R-:W-:Y:S01]  /*f1f0*/  LDGSTS.E [R244+0x1c008], desc[UR60][R8.64], !P3 ;  /* 0x1c00800008f47fae */ /* 0x000fe2000d92187c */
[----:B------:R-:W-:-:S03]  /*f200*/  VIADD R67, R131, 0xffffff5a ;  /* 0xffffff5a83437836 */ /* 0x000fc60000000000 */
[----:B------:R4:W-:Y:S01]  /*f210*/  LDGSTS.E [R244+0x1c00c], desc[UR60][R198.64], !P4 ;  /* 0x1c00c000c6f47fae */ /* 0x0009e2000e12187c */
[----:B------:R-:W-:Y:S01]  /*f220*/  ISETP.GE.U32.AND P4, PT, R66, 0x7ffffef7, PT ;  /* 0x7ffffef74200780c */ /* 0x000fe20003f86070 */
[----:B------:R-:W-:Y:S02]  /*f230*/  VIADD R66, R130, 0xffffff5b ;  /* 0xffffff5b82427836 */ /* 0x000fe40000000000 */
[C---:B------:R-:W-:Y:S01]  /*f240*/  IMAD.WIDE R188, R184.reuse, 0x4, R188 ;  /* 0x00000004b8bc7825 */ /* 0x040fe200078e02bc */
[----:B------:R-:W1:Y:S01]  /*f250*/  LDC R130, c[0x0][0x230] ;  /* 0x00008c00ff827b82 */ /* 0x000e620000000800 */
[----:B---3--:R-:W3:Y:S04]  /*f260*/  LDL.LU.64 R8, [R1+0xba8] ;  /* 0x000ba80001087983 */ /* 0x008ee80000300a00 */
[----:B------:R4:W-:Y:S01]  /*f270*/  STL.64 [R1+0x798], R198 ;  /* 0x000798c601007387 */ /* 0x0009e20000100a00 */
[----:B--2---:R-:W-:-:S05]  /*f280*/  IMAD.WIDE R196, R184, 0x4, R202 ;  /* 0x00000004b8c47825 */ /* 0x004fca00078e02ca */
[----:B------:R-:W-:Y:S01]  /*f290*/  LDGSTS.E [R245+0x10000], desc[UR60][R196.64], !P5 ;  /* 0x10000000c4f57fae */ /* 0x000fe2000e92187c */
[----:B------:R-:W-:Y:S01]  /*f2a0*/  ISETP.GE.U32.AND P5, PT, R66, 0x7ffffedc, PT ;  /* 0x7ffffedc4200780c */ /* 0x000fe20003fa6070 */
[----:B------:R-:W-:Y:S02]  /*f2b0*/  VIADD R66, R71, 0xffffff59 ;  /* 0xffffff5947427836 */ /* 0x000fe40000000000 */
[----:B------:R-:W-:Y:S01]  /*f2c0*/  VIADD R68, R136, 0xffffff77 ;  /* 0xffffff7788447836 */ /* 0x000fe20000000000 */
[----:B------:R-:W2:Y:S01]  /*f2d0*/  LDC R71, c[0x0][0x230] ;  /* 0x00008c00ff477b82 */ /* 0x000ea20000000800 */
[----:B----4-:R-:W-:-:S05]  /*f2e0*/  IMAD.WIDE R198, R184, 0x4, R200 ;  /* 0x00000004b8c67825 */ /* 0x010fca00078e02c8 */
[----:B------:R-:W-:Y:S01]  /*f2f0*/  LDGSTS.E [R245+0x10004], desc[UR60][R198.64], !P2 ;  /* 0x10004000c6f57fae */ /* 0x000fe2000d12187c */
[----:B------:R-:W-:Y:S01]  /*f300*/  ISETP.GE.U32.AND P2, PT, R67, 0x7ffffedb, PT ;  /* 0x7ffffedb4300780c */ /* 0x000fe20003f46070 */
[----:B------:R-:W-:Y:S02]  /*f310*/  VIADD R67, R70, 0xffffff58 ;  /* 0xffffff5846437836 */ /* 0x000fe40000000000 */
[----:B------:R-:W-:Y:S01]  /*f320*/  IMAD.WIDE R202, R184, 0x4, R242 ;  /* 0x00000004b8ca7825 */ /* 0x000fe200078e02f2 */
[----:B------:R-:W-:Y:S01]  /*f330*/  ISETP.GE.U32.AND P3, PT, R68, 0x7ffffef8, PT ;  /* 0x7ffffef84400780c */ /* 0x000fe20003f66070 */
[----:B------:R-:W4:Y:S02]  /*f340*/  LDC R70, c[0x0][0x230] ;  /* 0x00008c00ff467b82 */ /* 0x000f240000000800 */
[----:B------:R-:W-:-:S05]  /*f350*/  IMAD.WIDE R200, R184, 0x4, R2 ;  /* 0x00000004b8c87825 */ /* 0x000fca00078e0202 */
[----:B------:R-:W-:Y:S01]  /*f360*/  LDGSTS.E [R245+0x10008], desc[UR60][R200.64], !P0 ;  /* 0x10008000c8f57fae */ /* 0x000fe2000c12187c */
[----:B------:R-:W-:Y:S01]  /*f370*/  ISETP.GE.U32.AND P0, PT, R66, 0x7ffffeda, PT ;  /* 0x7ffffeda4200780c */ /* 0x000fe20003f06070 */
[----:B------:R-:W-:Y:S01]  /*f380*/  IMAD.WIDE R2, R184, 0x4, R194 ;  /* 0x00000004b8027825 */ /* 0x000fe200078e02c2 */
[----:B------:R-:W1:Y:S01]  /*f390*/  LDC R68, c[0x0][0x230] ;  /* 0x00008c00ff447b82 */ /* 0x000e620000000800 */
[----:B------:R-:W-:Y:S01]  /*f3a0*/  LDGSTS.E [R245+0x1000c], desc[UR60][R202.64], !P6 ;  /* 0x1000c000caf57fae */ /* 0x000fe2000f12187c */
[----:B------:R-:W-:Y:S01]  /*f3b0*/  ISETP.GE.U32.AND P6, PT, R67, 0x7ffffed9, PT ;  /* 0x7ffffed94300780c */ /* 0x000fe20003fc6070 */
[----:B------:R-:W-:Y:S01]  /*f3c0*/  VIADD R67, R73, 0xffffff3a ;  /* 0xffffff3a49437836 */ /* 0x000fe20000000000 */
[----:B------:R-:W-:Y:S01]  /*f3d0*/  IADD3 R66, R72, -0xc5, RZ ;  /* 0xffffff3b48427810 */ /* 0x000fe20007ffe0ff */
[----:B------:R2:W-:Y:S03]  /*f3e0*/  LDGSTS.E [R245+0x14000], desc[UR60][R2.64], !P5 ;  /* 0x1400000002f57fae */ /* 0x0005e6000e92187c */
[----:B------:R-:W-:Y:S01]  /*f3f0*/  ISETP.GE.U32.AND P5, PT, R66, 0x7ffffebc, PT ;  /* 0x7ffffebc4200780c */ /* 0x000fe20003fa6070 */
[----:B------:R2:W-:Y:S01]  /*f400*/  STL.64 [R1+0x4c0], R2 ;  /* 0x0004c00201007387 */ /* 0x0005e20000100a00 */
[----:B------:R-:W-:Y:S01]  /*f410*/  VIADD R66, R132, 0xffffff39 ;  /* 0xffffff3984427836 */ /* 0x000fe20000000000 */
[----:B------:R-:W3:Y:S02]  /*f420*/  LDC R73, c[0x0][0x230] ;  /* 0x00008c00ff497b82 */ /* 0x000ee40000000800 */
[----:B------:R-:W-:Y:S01]  /*f430*/  LDGSTS.E [R245+0x14004], desc[UR60][R192.64], !P2 ;  /* 0x14004000c0f57fae */ /* 0x000fe2000d12187c */
[----:B------:R-:W-:-:S05]  /*f440*/  ISETP.GE.U32.AND P2, PT, R67, 0x7ffffebb, PT ;  /* 0x7ffffebb4300780c */ /* 0x000fca0003f46070 */
[----:B------:R-:W3:Y:S01]  /*f450*/  LDC R72, c[0x0][0x230] ;  /* 0x00008c00ff487b82 */ /* 0x000ee20000000800 */
[----:B--2---:R-:W-:Y:S01]  /*f460*/  IMAD.WIDE R2, R184, 0x4, R190 ;  /* 0x00000004b8027825 */ /* 0x004fe200078e02be */
[----:B------:R-:W-:Y:S04]  /*f470*/  STL.64 [R1+0x4c8], R192 ;  /* 0x0004c8c001007387 */ /* 0x000fe80000100a00 */
[----:B------:R2:W-:Y:S01]  /*f480*/  LDGSTS.E [R245+0x14008], desc[UR60][R2.64], !P0 ;  /* 0x1400800002f57fae */ /* 0x0005e2000c12187c */
[----:B------:R-:W-:Y:S01]  /*f490*/  ISETP.GE.U32.AND P0, PT, R66, 0x7ffffeba, PT ;  /* 0x7ffffeba4200780c */ /* 0x000fe20003f06070 */
[C---:B------:R-:W-:Y:S02]  /*f4a0*/  IMAD.WIDE R190, R184.reuse, 0x4, R128 ;  /* 0x00000004b8be7825 */ /* 0x040fe400078e0280 */
[----:B------:R2:W-:Y:S04]  /*f4b0*/  STL.64 [R1+0x4d0], R2 ;  /* 0x0004d00201007387 */ /* 0x0005e80000100a00 */
[----:B------:R4:W-:Y:S04]  /*f4c0*/  STL.64 [R1+0x4d8], R188 ;  /* 0x0004d8bc01007387 */ /* 0x0009e80000100a00 */
[----:B------:R4:W-:Y:S01]  /*f4d0*/  LDGSTS.E [R245+0x1400c], desc[UR60][R188.64], !P6 ;  /* 0x1400c000bcf57fae */ /* 0x0009e2000f12187c */
[----:B--2---:R-:W-:-:S03]  /*f4e0*/  IMAD.WIDE R2, R184, 0x4, R126 ;  /* 0x00000004b8027825 */ /* 0x004fc600078e027e */
[----:B------:R2:W-:Y:S04]  /*f4f0*/  STL.64 [R1+0x5c0], R190 ;  /* 0x0005c0be01007387 */ /* 0x0005e80000100a00 */
[----:B------:R-:W-:Y:S01]  /*f500*/  LDGSTS.E [R245+0x18000], desc[UR60][R190.64], !P5 ;  /* 0x18000000bef57fae */ /* 0x000fe2000e92187c */
[----:B----4-:R-:W-:-:S03]  /*f510*/  IMAD.WIDE R188, R184, 0x4, R124 ;  /* 0x00000004b8bc7825 */ /* 0x010fc600078e027c */
[----:B------:R4:W-:Y:S04]  /*f520*/  STL.64 [R1+0x5c8], R2 ;  /* 0x0005c80201007387 */ /* 0x0009e80000100a00 */
[----:B------:R4:W-:Y:S04]  /*f530*/  LDGSTS.E [R245+0x18004], desc[UR60][R2.64], !P2 ;  /* 0x1800400002f57fae */ /* 0x0009e8000d12187c */
[----:B--2---:R-:W2:Y:S04]  /*f540*/  LDL.LU.64 R190, [R1+0x28] ;  /* 0x0000280001be7983 */ /* 0x004ea80000300a00 */
[----:B------:R1:W-:Y:S01]  /*f550*/  STL.64 [R1+0x5d0], R188 ;  /* 0x0005d0bc01007387 */ /* 0x0003e20000100a00 */
[----:B----4-:R-:W-:-:S03]  /*f560*/  IMAD.WIDE R2, R184, 0x4, R122 ;  /* 0x00000004b8027825 */ /* 0x010fc600078e027a */
[----:B------:R-:W-:Y:S04]  /*f570*/  LDGSTS.E [R245+0x18008], desc[UR60][R188.64], !P0 ;  /* 0x18008000bcf57fae */ /* 0x000fe8000c12187c */
[----:B------:R4:W-:Y:S04]  /*f580*/  STL.64 [R1+0x5d8], R2 ;  /* 0x0005d80201007387 */ /* 0x0009e80000100a00 */
[----:B-1----:R-:W2:Y:S04]  /*f590*/  LDL.LU.64 R188, [R1+0x20] ;  /* 0x0000200001bc7983 */ /* 0x002ea80000300a00 */
[----:B------:R-:W2:Y:S04]  /*f5a0*/  LDL.LU.64 R192, [R1+0x18] ;  /* 0x0000180001c07983 */ /* 0x000ea80000300a00 */
[----:B------:R-:W2:Y:S01]  /*f5b0*/  LDL.LU.64 R194, [R1+0x10] ;  /* 0x0000100001c27983 */ /* 0x000ea20000300a00 */
[----:B------:R-:W-:-:S02]  /*f5c0*/  VIADD R66, R68, 0xffffff38 ;  /* 0xffffff3844427836 */ /* 0x000fc40000000000 */
[----:B------:R-:W-:Y:S01]  /*f5d0*/  VIADD R67, R69, 0xffffff1b ;  /* 0xffffff1b45437836 */ /* 0x000fe20000000000 */
[----:B------:R-:W1:Y:S02]  /*f5e0*/  LDC R68, c[0x0][0x230] ;  /* 0x00008c00ff447b82 */ /* 0x000e640000000800 */
[----:B------:R-:W-:Y:S01]  /*f5f0*/  ISETP.GE.U32.AND P6, PT, R66, 0x7ffffeb9, PT ;  /* 0x7ffffeb94200780c */ /* 0x000fe20003fc6070 */
[----:B------:R-:W-:-:S05]  /*f600*/  VIADD R66, R70, 0xffffff1a ;  /* 0xffffff1a46427836 */ /* 0x000fca0000000000 */
[----:B------:R-:W-:Y:S01]  /*f610*/  ISETP.GE.U32.AND P2, PT, R66, 0x7ffffe9b, PT ;  /* 0x7ffffe9b4200780c */ /* 0x000fe20003f46070 */
[----:B------:R-:W-:Y:S01]  /*f620*/  VIADD R66, R71, 0xffffff19 ;  /* 0xffffff1947427836 */ /* 0x000fe20000000000 */
[----:B------:R-:W-:Y:S01]  /*f630*/  ISETP.GE.U32.AND P5, PT, R67, 0x7ffffe9c, PT ;  /* 0x7ffffe9c4300780c */ /* 0x000fe20003fa6070 */
[----:B------:R-:W1:Y:S04]  /*f640*/  LDC R70, c[0x0][0x230] ;  /* 0x00008c00ff467b82 */ /* 0x000e680000000800 */
[----:B------:R4:W-:Y:S01]  /*f650*/  LDGSTS.E [R245+0x1800c], desc[UR60][R2.64], !P6 ;  /* 0x1800c00002f57fae */ /* 0x0009e2000f12187c */
[----:B------:R-:W-:-:S03]  /*f660*/  ISETP.GE.U32.AND P6, PT, R66, 0x7ffffe9a, PT ;  /* 0x7ffffe9a4200780c */ /* 0x000fc60003fc6070 */
[----:B------:R-:W1:Y:S01]  /*f670*/  LDC R66, c[0x0][0x230] ;  /* 0x00008c00ff427b82 */ /* 0x000e620000000800 */
[----:B------:R-:W-:-:S04]  /*f680*/  IMAD.WIDE R242, R184, 0x4, R64 ;  /* 0x00000004b8f27825 */ /* 0x000fc800078e0240 */
[----:B----4-:R-:W-:-:S03]  /*f690*/  IMAD.WIDE R2, R184, 0x4, R62 ;  /* 0x00000004b8027825 */ /* 0x010fc600078e023e */
[----:B------:R-:W4:Y:S01]  /*f6a0*/  LDC R65, c[0x0][0x230] ;  /* 0x00008c00ff417b82 */ /* 0x000f220000000800 */
[----:B------:R3:W-:Y:S02]  /*f6b0*/  LDGSTS.E [R245+0x1c000], desc[UR60][R242.64], !P5 ;  /* 0x1c000000f2f57fae */ /* 0x0007e4000e92187c */
[----:B---3--:R-:W-:-:S05]  /*f6c0*/  VIADD R64, R73, 0xffffff18 ;  /* 0xffffff1849407836 */ /* 0x008fca0000000000 */
[----:B------:R-:W3:Y:S01]  /*f6d0*/  LDC R63, c[0x0][0x230] ;  /* 0x00008c00ff3f7b82 */ /* 0x000ee20000000800 */
[----:B------:R-:W-:Y:S01]  /*f6e0*/  ISETP.GE.U32.AND P5, PT, R64, 0x7ffffe99, PT ;  /* 0x7ffffe994000780c */ /* 0x000fe20003fa6070 */
[----:B------:R-:W-:Y:S01]  /*f6f0*/  VIADD R67, R72, 0xffffff75 ;  /* 0xffffff7548437836 */ /* 0x000fe20000000000 */
[----:B------:R1:W-:Y:S01]  /*f700*/  STL.64 [R1+0x720], R242 ;  /* 0x000720f201007387 */ /* 0x0003e20000100a00 */
[----:B------:R-:W-:-:S03]  /*f710*/  VIADD R62, R130, 0xffffff74 ;  /* 0xffffff74823e7836 */ /* 0x000fc60000000000 */
[----:B------:R-:W-:Y:S01]  /*f720*/  ISETP.GE.U32.AND P0, PT, R67, 0x7ffffef6, PT ;  /* 0x7ffffef64300780c */ /* 0x000fe20003f06070 */
[----:B------:R1:W-:Y:S01]  /*f730*/  STL.64 [R1+0x728], R2 ;  /* 0x0007280201007387 */ /* 0x0003e20000100a00 */
[----:B------:R-:W-:Y:S01]  /*f740*/  IMAD.WIDE R186, R184, 0x4, R186 ;  /* 0x00000004b8ba7825 */ /* 0x000fe200078e02ba */
[----:B------:R-:W4:Y:S02]  /*f750*/  LDC R69, c[0x0][0x230] ;  /* 0x00008c00ff457b82 */ /* 0x000f240000000800 */
[----:B------:R1:W-:Y:S01]  /*f760*/  LDGSTS.E [R245+0x1c004], desc[UR60][R2.64], !P2 ;  /* 0x1c00400002f57fae */ /* 0x0003e2000d12187c */
[----:B------:R-:W-:Y:S01]  /*f770*/  ISETP.GE.U32.AND P2, PT, R62, 0x7ffffef5, PT ;  /* 0x7ffffef53e00780c */ /* 0x000fe20003f46070 */
[----:B-1----:R-:W-:-:S04]  /*f780*/  IMAD.WIDE R242, R184, 0x4, R60 ;  /* 0x00000004b8f27825 */ /* 0x002fc800078e023c */
[----:B------:R-:W1:Y:S01]  /*f790*/  LDC R67, c[0x0][0x230] ;  /* 0x00008c00ff437b82 */ /* 0x000e620000000800 */
[----:B------:R-:W-:Y:S01]  /*f7a0*/  LDGSTS.E [R245+0x1c008], desc[UR60][R242.64], !P6 ;  /* 0x1c008000f2f57fae */ /* 0x000fe2000f12187c */
[----:B------:R-:W-:Y:S01]  /*f7b0*/  IMAD.WIDE R2, R184, 0x4, R58 ;  /* 0x00000004b8027825 */ /* 0x000fe200078e023a */
[----:B------:R-:W-:Y:S02]  /*f7c0*/  IADD3 R59, R66, -0xaa, RZ ;  /* 0xffffff56423b7810 */ /* 0x000fe40007ffe0ff */
[----:B------:R3:W-:Y:S03]  /*f7d0*/  STL.64 [R1+0x730], R242 ;  /* 0x000730f201007387 */ /* 0x0007e60000100a00 */
[----:B------:R-:W1:Y:S01]  /*f7e0*/  LDC R62, c[0x0][0x230] ;  /* 0x00008c00ff3e7b82 */ /* 0x000e620000000800 */
[----:B------:R-:W-:Y:S01]  /*f7f0*/  VIADD R58, R70, 0xffffff57 ;  /* 0xffffff57463a7836 */ /* 0x000fe20000000000 */
[----:B------:R-:W-:Y:S01]  /*f800*/  LDGSTS.E [R245+0x1c00c], desc[UR60][R2.64], !P5 ;  /* 0x1c00c00002f57fae */ /* 0x000fe2000e92187c */
[----:B------:R-:W-:-:S04]  /*f810*/  IMAD.WIDE R182, R184, 0x4, R182 ;  /* 0x00000004b8b67825 */ /* 0x000fc800078e02b6 */
[C---:B------:R-:W-:Y:S01]  /*f820*/  IMAD.WIDE R180, R184.reuse, 0x4, R180 ;  /* 0x00000004b8b47825 */ /* 0x040fe200078e02b4 */
[----:B------:R-:W1:Y:S01]  /*f830*/  LDC R64, c[0x0][0x230] ;  /* 0x00008c00ff407b82 */ /* 0x000e620000000800 */
[----:B---3--:R-:W3:Y:S02]  /*f840*/  LDL.LU.64 R242, [R1+0xba0] ;  /* 0x000ba00001f27983 */ /* 0x008ee40000300a00 */
[C---:B------:R-:W-:Y:S02]  /*f850*/  IMAD.WIDE R178, R184.reuse, 0x4, R178 ;  /* 0x00000004b8b27825 */ /* 0x040fe400078e02b2 */
[----:B------:R4:W-:Y:S02]  /*f860*/  STL.64 [R1+0x738], R2 ;  /* 0x0007380201007387 */ /* 0x0009e40000100a00 */
[----:B--2---:R-:W-:Y:S02]  /*f870*/  IMAD.WIDE R190, R184, 0x4, R190 ;  /* 0x00000004b8be7825 */ /* 0x004fe400078e02be */
[----:B----4-:R-:W5:Y:S01]  /*f880*/  LDL.LU.64 R2, [R1+0xb98] ;  /* 0x000b980001027983 */ /* 0x010f620000300a00 */
[----:B------:R-:W2:Y:S03]  /*f890*/  LDC R66, c[0x0][0x230] ;  /* 0x00008c00ff427b82 */ /* 0x000ea60000000800 */
[----:B------:R-:W-:Y:S01]  /*f8a0*/  LDGSTS.E [R246+0x10000], desc[UR60][R190.64], !P3 ;  /* 0x10000000bef67fae */ /* 0x000fe2000d92187c */
[----:B------:R-:W-:Y:S01]  /*f8b0*/  ISETP.GE.U32.AND P3, PT, R58, 0x7ffffed8, PT ;  /* 0x7ffffed83a00780c */ /* 0x000fe20003f66070 */
[----:B------:R-:W-:-:S02]  /*f8c0*/  VIADD R58, R63, 0xffffff55 ;  /* 0xffffff553f3a7836 */ /* 0x000fc40000000000 */
[----:B------:R-:W-:-:S04]  /*f8d0*/  IMAD.WIDE R188, R184, 0x4, R188 ;  /* 0x00000004b8bc7825 */ /* 0x000fc800078e02bc */
[C---:B------:R-:W-:Y:S01]  /*f8e0*/  IMAD.WIDE R192, R184.reuse, 0x4, R192 ;  /* 0x00000004b8c07825 */ /* 0x040fe200078e02c0 */
[----:B------:R-:W-:Y:S01]  /*f8f0*/  LDGSTS.E [R246+0x10004], desc[UR60][R188.64], !P4 ;  /* 0x10004000bcf67fae */ /* 0x000fe2000e12187c */
[----:B------:R-:W-:Y:S01]  /*f900*/  ISETP.GE.U32.AND P4, PT, R59, 0x7ffffed7, PT ;  /* 0x7ffffed73b00780c */ /* 0x000fe20003f86070 */
[----:B------:R-:W4:Y:S01]  /*f910*/  LDC R63, c[0x0][0x230] ;  /* 0x00008c00ff3f7b82 */ /* 0x000f220000000800 */
[----:B------:R-:W-:Y:S01]  /*f920*/  IMAD.WIDE R194, R184, 0x4, R194 ;  /* 0x00000004b8c27825 */ /* 0x000fe200078e02c2 */
[----:B------:R-:W-:Y:S03]  /*f930*/  LDGSTS.E [R246+0x10008], desc[UR60][R192.64], !P0 ;  /* 0x10008000c0f67fae */ /* 0x000fe6000c12187c */
[----:B------:R-:W-:Y:S01]  /*f940*/  VIADD R59, R65, 0xffffff54 ;  /* 0xffffff54413b7836 */ /* 0x000fe20000000000 */
[----:B------:R-:W-:Y:S01]  /*f950*/  ISETP.GE.U32.AND P0, PT, R58, 0x7ffffed6, PT ;  /* 0x7ffffed63a00780c */ /* 0x000fe20003f06070 */
[----:B------:R-:W-:Y:S01]  /*f960*/  LDGSTS.E [R246+0x1000c], desc[UR60][R194.64], !P2 ;  /* 0x1000c000c2f67fae */ /* 0x000fe2000d12187c */
[----:B------:R-:W-:Y:S01]  /*f970*/  VIADD R60, R68, 0xffffff73 ;  /* 0xffffff73443c7836 */ /* 0x000fe20000000000 */
[----:B------:R-:W2:Y:S01]  /*f980*/  LDC R65, c[0x0][0x230] ;  /* 0x00008c00ff417b82 */ /* 0x000ea20000000800 */
[----:B------:R-:W-:Y:S01]  /*f990*/  ISETP.GE.U32.AND P2, PT, R59, 0x7ffffed5, PT ;  /* 0x7ffffed53b00780c */ /* 0x000fe20003f46070 */
[----:B------:R-:W-:Y:S04]  /*f9a0*/  STL.64 [R1+0x4a0], R186 ;  /* 0x0004a0ba01007387 */ /* 0x000fe80000100a00 */
[----:B------:R-:W-:Y:S04]  /*f9b0*/  LDGSTS.E [R246+0x14000], desc[UR60][R186.64], !P3 ;  /* 0x14000000baf67fae */ /* 0x000fe8000d92187c */
[----:B------:R-:W-:Y:S04]  /*f9c0*/  STL.64 [R1+0x4a8], R182 ;  /* 0x0004a8b601007387 */ /* 0x000fe80000100a00 */
[----:B------:R-:W-:Y:S04]  /*f9d0*/  LDGSTS.E [R246+0x14004], desc[UR60][R182.64], !P4 ;  /* 0x14004000b6f67fae */ /* 0x000fe8000e12187c */
[----:B------:R1:W-:Y:S04]  /*f9e0*/  STL.64 [R1+0x4b0], R180 ;  /* 0x0004b0b401007387 */ /* 0x0003e80000100a00 */
[----:B------:R1:W-:Y:S04]  /*f9f0*/  LDGSTS.E [R246+0x14008], desc[UR60][R180.64], !P0 ;  /* 0x14008000b4f67fae */ /* 0x0003e8000c12187c */
[----:B------:R4:W-:Y:S04]  /*fa00*/  STL.64 [R1+0x4b8], R178 ;  /* 0x0004b8b201007387 */ /* 0x0009e80000100a00 */
[----:B------:R4:W-:Y:S01]  /*fa10*/  LDGSTS.E [R246+0x1400c], desc[UR60][R178.64], !P2 ;  /* 0x1400c000b2f67fae */ /* 0x0009e2000d12187c */
[----:B-1----:R-:W-:-:S04]  /*fa20*/  IMAD.WIDE R180, R184, 0x4, R120 ;  /* 0x00000004b8b47825 */ /* 0x002fc800078e0278 */
[----:B----4-:R-:W-:Y:S01]  /*fa30*/  IMAD.WIDE R178, R184, 0x4, R118 ;  /* 0x00000004b8b27825 */ /* 0x010fe200078e0276 */
[----:B------:R1:W-:Y:S04]  /*fa40*/  STL.64 [R1+0x5a0], R180 ;  /* 0x0005a0b401007387 */ /* 0x0003e80000100a00 */
[----:B------:R4:W-:Y:S04]  /*fa50*/  STL.64 [R1+0x5a8], R178 ;  /* 0x0005a8b201007387 */ /* 0x0009e80000100a00 */
[----:B------:R-:W3:Y:S04]  /*fa60*/  LDL.LU.64 R186, [R1+0x8] ;  /* 0x0000080001ba7983 */ /* 0x000ee80000300a00 */
[----:B------:R-:W3:Y:S01]  /*fa70*/  LDL.LU.64 R244, [R1] ;  /* 0x0000000001f47983 */ /* 0x000ee20000300a00 */
[----:B------:R-:W-:Y:S01]  /*fa80*/  VIADD R61, R69, 0xffffff72 ;  /* 0xffffff72453d7836 */ /* 0x000fe20000000000 */
[----:B------:R-:W-:-:S02]  /*fa90*/  ISETP.GE.U32.AND P6, PT, R60, 0x7ffffef4, PT ;  /* 0x7ffffef43c00780c */ /* 0x000fc40003fc6070 */
[----:B------:R-:W2:Y:S02]  /*faa0*/  LDC R60, c[0x0][0x230] ;  /* 0x00008c00ff3c7b82 */ /* 0x000ea40000000800 */
[----:B------:R-:W-:-:S06]  /*fab0*/  ISETP.GE.U32.AND P5, PT, R61, 0x7ffffef3, PT ;  /* 0x7ffffef33d00780c */ /* 0x000fcc0003fa6070 */
[----:B------:R-:W1:Y:S01]  /*fac0*/  LDC R61, c[0x0][0x230] ;  /* 0x00008c00ff3d7b82 */ /* 0x000e620000000800 */
[----:B------:R-:W-:-:S05]  /*fad0*/  VIADD R58, R67, 0xffffff37 ;  /* 0xffffff37433a7836 */ /* 0x000fca0000000000 */
[----:B------:R-:W-:Y:S01]  /*fae0*/  ISETP.GE.U32.AND P3, PT, R58, 0x7ffffeb8, PT ;  /* 0x7ffffeb83a00780c */ /* 0x000fe20003f66070 */
[----:B--2---:R-:W-:Y:S02]  /*faf0*/  VIADD R58, R60, 0xffffff36 ;  /* 0xffffff363c3a7836 */ /* 0x004fe40000000000 */
[----:B------:R-:W2:Y:S10]  /*fb00*/  LDC R60, c[0x0][0x230] ;  /* 0x00008c00ff3c7b82 */ /* 0x000eb40000000800 */
[----:B------:R4:W-:Y:S01]  /*fb10*/  LDGSTS.E [R246+0x18000], desc[UR60][R180.64], !P3 ;  /* 0x18000000b4f67fae */ /* 0x0009e2000d92187c */
[----:B------:R-:W-:Y:S01]  /*fb20*/  ISETP.GE.U32.AND P4, PT, R58, 0x7ffffeb7, PT ;  /* 0x7ffffeb73a00780c */ /* 0x000fe20003f86070 */
[----:B------:R-:W-:-:S02]  /*fb30*/  VIADD R58, R62, 0xffffff34 ;  /* 0xffffff343e3a7836 */ /* 0x000fc40000000000 */
[----:B-1----:R-:W-:Y:S01]  /*fb40*/  VIADD R59, R61, 0xffffff35 ;  /* 0xffffff353d3b7836 */ /* 0x002fe20000000000 */
[----:B------:R-:W1:Y:S02]  /*fb50*/  LDC R62, c[0x0][0x230] ;  /* 0x00008c00ff3e7b82 */ /* 0x000e640000000800 */
[----:B------:R-:W-:Y:S02]  /*fb60*/  ISETP.GE.U32.AND P2, PT, R58, 0x7ffffeb5, PT ;  /* 0x7ffffeb53a00780c */ /* 0x000fe40003f46070 */
[----:B------:R-:W-:Y:S01]  /*fb70*/  ISETP.GE.U32.AND P0, PT, R59, 0x7ffffeb6, PT ;  /* 0x7ffffeb63b00780c */ /* 0x000fe20003f06070 */
[----:B------:R-:W-:Y:S02]  /*fb80*/  VIADD R59, R64, 0xffffff71 ;  /* 0xffffff71403b7836 */ /* 0x000fe40000000000 */
[----:B------:R-:W-:Y:S01]  /*fb90*/  VIADD R58, R63, 0xffffff17 ;  /* 0xffffff173f3a7836 */ /* 0x000fe20000000000 */
[----:B------:R-:W2:Y:S02]  /*fba0*/  LDC R61, c[0x0][0x230] ;  /* 0x00008c00ff3d7b82 */ /* 0x000ea40000000800 */
[----:B------:R-:W-:Y:S01]  /*fbb0*/  ISETP.GE.U32.AND P3, PT, R59, 0x7ffffef2, PT ;  /* 0x7ffffef23b00780c */ /* 0x000fe20003f66070 */
[----:B------:R4:W-:Y:S02]  /*fbc0*/  LDGSTS.E [R246+0x18004], desc[UR60][R178.64], !P4 ;  /* 0x18004000b2f67fae */ /* 0x0009e4000e12187c */
[----:B----4-:R-:W-:Y:S01]  /*fbd0*/  IMAD.WIDE R180, R184, 0x4, R116 ;  /* 0x00000004b8b47825 */ /* 0x010fe200078e0274 */
[----:B------:R-:W-:-:S03]  /*fbe0*/  ISETP.GE.U32.AND P4, PT, R58, 0x7ffffe98, PT ;  /* 0x7ffffe983a00780c */ /* 0x000fc60003f86070 */
[----:B------:R-:W-:Y:S01]  /*fbf0*/  VIADD R59, R65, 0xffffff16 ;  /* 0xffffff16413b7836 */ /* 0x000fe20000000000 */
[----:B------:R4:W-:Y:S01]  /*fc00*/  LDGSTS.E [R246+0x18008], desc[UR60][R180.64], !P0 ;  /* 0x18008000b4f67fae */ /* 0x0009e2000c12187c */
[----:B------:R-:W-:Y:S01]  /*fc10*/  VIADD R58, R66, 0xffffff15 ;  /* 0xffffff15423a7836 */ /* 0x000fe20000000000 */
[----:B------:R-:W1:Y:S01]  /*fc20*/  LDC R64, c[0x0][0x230] ;  /* 0x00008c00ff407b82 */ /* 0x000e620000000800 */
[----:B------:R-:W-:Y:S01]  /*fc30*/  IMAD.WIDE R178, R184, 0x4, R114 ;  /* 0x00000004b8b27825 */ /* 0x000fe200078e0272 */
[----:B------:R-:W-:-:S06]  /*fc40*/  ISETP.GE.U32.AND P0, PT, R59, 0x7ffffe97, PT ;  /* 0x7ffffe973b00780c */ /* 0x000fcc0003f06070 */
[----:B------:R-:W1:Y:S01]  /*fc50*/  LDC R63, c[0x0][0x230] ;  /* 0x00008c00ff3f7b82 */ /* 0x000e620000000800 */
[----:B------:R4:W-:Y:S01]  /*fc60*/  LDGSTS.E [R246+0x1800c], desc[UR60][R178.64], !P2 ;  /* 0x1800c000b2f67fae */ /* 0x0009e2000d12187c */
[----:B------:R-:W-:Y:S01]  /*fc70*/  ISETP.GE.U32.AND P2, PT, R58, 0x7ffffe96, PT ;  /* 0x7ffffe963a00780c */ /* 0x000fe20003f46070 */
[----:B------:R-:W-:Y:S02]  /*fc80*/  IMAD.WIDE R182, R184, 0x4, R56 ;  /* 0x00000004b8b67825 */ /* 0x000fe400078e0238 */
[----:B------:R4:W-:Y:S03]  /*fc90*/  STL.64 [R1+0x5b0], R180 ;  /* 0x0005b0b401007387 */ /* 0x0009e60000100a00 */
[----:B------:R-:W1:Y:S01]  /*fca0*/  LDC R58, c[0x0][0x230] ;  /* 0x00008c00ff3a7b82 */ /* 0x000e620000000800 */
[----:B------:R4:W-:Y:S01]  /*fcb0*/  STL.64 [R1+0x5b8], R178 ;  /* 0x0005b8b201007387 */ /* 0x0009e20000100a00 */
[----:B--2---:R-:W-:-:S03]  /*fcc0*/  VIADD R56, R61, 0xffffff14 ;  /* 0xffffff143d387836 */ /* 0x004fc60000000000 */
[----:B------:R-:W-:Y:S03]  /*fcd0*/  LDGSTS.E [R246+0x1c000], desc[UR60][R182.64], !P4 ;  /* 0x1c000000b6f67fae */ /* 0x000fe6000e12187c */
[----:B------:R-:W2:Y:S01]  /*fce0*/  LDC R59, c[0x0][0x230] ;  /* 0x00008c00ff3b7b82 */ /* 0x000ea20000000800 */
[----:B----4-:R-:W-:-:S04]  /*fcf0*/  IMAD.WIDE R180, R184, 0x4, R54 ;  /* 0x00000004b8b47825 */ /* 0x010fc800078e0236 */
[----:B------:R-:W-:Y:S01]  /*fd00*/  IMAD.WIDE R178, R184, 0x4, R52 ;  /* 0x00000004b8b27825 */ /* 0x000fe200078e0234 */
[----:B-1----:R-:W-:Y:S01]  /*fd10*/  IADD3 R52, R62, -0x91, RZ ;  /* 0xffffff6f3e347810 */ /* 0x002fe20007ffe0ff */
[----:B------:R-:W-:Y:S01]  /*fd20*/  LDGSTS.E [R246+0x1c004], desc[UR60][R180.64], !P0 ;  /* 0x1c004000b4f67fae */ /* 0x000fe2000c12187c */
[----:B------:R-:W-:Y:S01]  /*fd30*/  ISETP.GE.U32.AND P4, PT, R56, 0x7ffffe95, PT ;  /* 0x7ffffe953800780c */ /* 0x000fe20003f86070 */
[----:B------:R-:W1:Y:S02]  /*fd40*/  LDC R53, c[0x0][0x230] ;  /* 0x00008c00ff357b82 */ /* 0x000e640000000800 */
[----:B------:R4:W-:Y:S01]  /*fd50*/  LDGSTS.E [R246+0x1c008], desc[UR60][R178.64], !P2 ;  /* 0x1c008000b2f67fae */ /* 0x0009e2000d12187c */
[----:B------:R-:W-:-:S05]  /*fd60*/  ISETP.GE.U32.AND P2, PT, R52, 0x7ffffef0, PT ;  /* 0x7ffffef03400780c */ /* 0x000fca0003f46070 */
[----:B------:R-:W1:Y:S01]  /*fd70*/  LDC R52, c[0x0][0x230] ;  /* 0x00008c00ff347b82 */ /* 0x000e620000000800 */
[----:B------:R-:W-:Y:S01]  /*fd80*/  STL.64 [R1+0x6d0], R182 ;  /* 0x0006d0b601007387 */ /* 0x000fe20000100a00 */
[----:B------:R-:W-:-:S03]  /*fd90*/  VIADD R57, R60, 0xffffff70 ;  /* 0xffffff703c397836 */ /* 0x000fc60000000000 */
[----:B------:R-:W-:Y:S03]  /*fda0*/  STL.64 [R1+0x6d8], R180 ;  /* 0x0006d8b401007387 */ /* 0x000fe60000100a00 */
[----:B------:R-:W1:Y:S01]  /*fdb0*/  LDC R54, c[0x0][0x230] ;  /* 0x00008c00ff367b82 */ /* 0x000e620000000800 */
[----:B------:R4:W-:Y:S01]  /*fdc0*/  STL.64 [R1+0x710], R178 ;  /* 0x000710b201007387 */ /* 0x0009e20000100a00 */
[----:B------:R-:W-:Y:S01]  /*fdd0*/  ISETP.GE.U32.AND P0, PT, R57, 0x7ffffef1, PT ;  /* 0x7ffffef13900780c */ /* 0x000fe20003f06070 */
[----:B------:R-:W-:-:S05]  /*fde0*/  IMAD.WIDE R238, R184, 0x4, R238 ;  /* 0x00000004b8ee7825 */ /* 0x000fca00078e02ee */
[----:B------:R-:W1:Y:S01]  /*fdf0*/  LDC R56, c[0x0][0x230] ;  /* 0x00008c00ff387b82 */ /* 0x000e620000000800 */
[----:B----4-:R-:W-:-:S07]  /*fe00*/  IMAD.WIDE R178, R184, 0x4, R50 ;  /* 0x00000004b8b27825 */ /* 0x010fce00078e0232 */
[----:B------:R-:W4:Y:S01]  /*fe10*/  LDC R55, c[0x0][0x230] ;  /* 0x00008c00ff377b82 */ /* 0x000f220000000800 */
[----:B------:R-:W-:Y:S02]  /*fe20*/  VIADD R51, R64, 0xffffff6e ;  /* 0xffffff6e40337836 */ /* 0x000fe40000000000 */
[----:B------:R-:W-:Y:S01]  /*fe30*/  VIADD R50, R63, 0xffffff53 ;  /* 0xffffff533f327836 */ /* 0x000fe20000000000 */
[----:B------:R2:W-:Y:S04]  /*fe40*/  STL.64 [R1+0x718], R178 ;  /* 0x000718b201007387 */ /* 0x0005e80000100a00 */
[----:B------:R2:W-:Y:S01]  /*fe50*/  LDGSTS.E [R246+0x1c00c], desc[UR60][R178.64], !P4 ;  /* 0x1c00c000b2f67fae */ /* 0x0005e2000e12187c */
[----:B------:R-:W-:Y:S01]  /*fe60*/  ISETP.GE.U32.AND P4, PT, R51, 0x7ffffeef, PT ;  /* 0x7ffffeef3300780c */ /* 0x000fe20003f86070 */
[----:B------:R-:W-:Y:S01]  /*fe70*/  VIADD R51, R58, 0xffffff52 ;  /* 0xffffff523a337836 */ /* 0x000fe20000000000 */
[----:B------:R-:W4:Y:S01]  /*fe80*/  LDC R57, c[0x0][0x230] ;  /* 0x00008c00ff397b82 */ /* 0x000f220000000800 */
[----:B------:R-:W-:-:S04]  /*fe90*/  IMAD.WIDE R236, R184, 0x4, R236 ;  /* 0x00000004b8ec7825 */ /* 0x000fc800078e02ec */
[----:B------:R-:W-:-:S03]  /*fea0*/  IMAD.WIDE R176, R184, 0x4, R176 ;  /* 0x00000004b8b07825 */ /* 0x000fc600078e02b0 */
[----:B------:R-:W4:Y:S01]  /*feb0*/  LDC R58, c[0x0][0x230] ;  /* 0x00008c00ff3a7b82 */ /* 0x000f220000000800 */
[C---:B------:R-:W-:Y:S01]  /*fec0*/  IMAD.WIDE R174, R184.reuse, 0x4, R174 ;  /* 0x00000004b8ae7825 */ /* 0x040fe200078e02ae */
[----:B------:R-:W-:Y:S03]  /*fed0*/  STL.64 [R1+0x480], R176 ;  /* 0x000480b001007387 */ /* 0x000fe60000100a00 */
[C---:B------:R-:W-:Y:S01]  /*fee0*/  IMAD.WIDE R172, R184.reuse, 0x4, R172 ;  /* 0x00000004b8ac7825 */ /* 0x040fe200078e02ac */
[----:B------:R-:W-:Y:S03]  /*fef0*/  STL.64 [R1+0x488], R174 ;  /* 0x000488ae01007387 */ /* 0x000fe60000100a00 */
[C---:B------:R-:W-:Y:S01]  /*ff00*/  IMAD.WIDE R170, R184.reuse, 0x4, R170 ;  /* 0x00000004b8aa7825 */ /* 0x040fe200078e02aa */
[----:B------:R4:W-:Y:S04]  /*ff10*/  STL.64 [R1+0x490], R172 ;  /* 0x000490ac01007387 */ /* 0x0009e80000100a00 */
[----:B------:R4:W-:Y:S01]  /*ff20*/  STL.64 [R1+0x498], R170 ;  /* 0x000498aa01007387 */ /* 0x0009e20000100a00 */
[----:B------:R-:W-:-:S04]  /*ff30*/  IMAD.WIDE R234, R184, 0x4, R234 ;  /* 0x00000004b8ea7825 */ /* 0x000fc800078e02ea */
[----:B------:R-:W-:-:S04]  /*ff40*/  IMAD.WIDE R232, R184, 0x4, R232 ;  /* 0x00000004b8e87825 */ /* 0x000fc800078e02e8 */
[----:B------:R-:W-:-:S04]  /*ff50*/  IMAD.WIDE R230, R184, 0x4, R230 ;  /* 0x00000004b8e67825 */ /* 0x000fc800078e02e6 */
[----:B------:R-:W-:-:S04]  /*ff60*/  IMAD.WIDE R228, R184, 0x4, R228 ;  /* 0x00000004b8e47825 */ /* 0x000fc800078e02e4 */
[----:B------:R-:W-:-:S04]  /*ff70*/  IMAD.WIDE R164, R184, 0x4, R164 ;  /* 0x00000004b8a47825 */ /* 0x000fc800078e02a4 */
[----:B------:R-:W-:-:S04]  /*ff80*/  IMAD.WIDE R162, R184, 0x4, R162 ;  /* 0x00000004b8a27825 */ /* 0x000fc800078e02a2 */
[----:B---3--:R-:W-:-:S04]  /*ff90*/  IMAD.WIDE R180, R184, 0x4, R186 ;  /* 0x00000004b8b47825 */ /* 0x008fc800078e02ba */
[----:B--2---:R-:W-:Y:S01]  /*ffa0*/  IMAD.WIDE R178, R184, 0x4, R244 ;  /* 0x00000004b8b27825 */ /* 0x004fe200078e02f4 */
[----:B------:R-:W-:Y:S01]  /*ffb0*/  LDGSTS.E [R247+0x10000], desc[UR60][R180.64], !P6 ;  /* 0x10000000b4f77fae */ /* 0x000fe2000f12187c */
[----:B------:R-:W-:Y:S02]  /*ffc0*/  ISETP.GE.U32.AND P6, PT, R50, 0x7ffffed4, PT ;  /* 0x7ffffed43200780c */ /* 0x000fe40003fc6070 */
[----:B------:R-:W-:Y:S01]  /*ffd0*/  VIADD R50, R59, 0xffffff51 ;  /* 0xffffff513b327836 */ /* 0x000fe20000000000 */
[----:B------:R-:W-:Y:S01]  /*ffe0*/  LDGSTS.E [R247+0x10004], desc[UR60][R178.64], !P5 ;  /* 0x10004000b2f77fae */ /* 0x000fe2000e92187c */
[----:B------:R-:W2:Y:S01]  /*fff0*/  LDC R59, c[0x0][0x230] ;  /* 0x00008c00ff3b7b82 */ /* 0x000ea20000000800 */
[----:B------:R-:W-:Y:S02]  /*10000*/  ISETP.GE.U32.AND P5, PT, R51, 0x7ffffed3, PT ;  /* 0x7ffffed33300780c */ /* 0x000fe40003fa6070 */
[----:B------:R-:W-:Y:S01]  /*10010*/  LDGSTS.E [R247+0x10008], desc[UR60][R238.64], !P3 ;  /* 0x10008000eef77fae */ /* 0x000fe2000d92187c */
[----:B------:R-:W-:Y:S01]  /*10020*/  ISETP.GE.U32.AND P3, PT, R50, 0x7ffffed2, PT ;  /* 0x7ffffed23200780c */ /* 0x000fe20003f66070 */
[----:B-1----:R-:W-:-:S02]  /*10030*/  VIADD R50, R52, 0xffffff50 ;  /* 0xffffff5034327836 */ /* 0x002fc40000000000 */
[----:B------:R-:W-:Y:S01]  /*10040*/  LDGSTS.E [R247+0x1000c], desc[UR60][R236.64], !P0 ;  /* 0x1000c000ecf77fae */ /* 0x000fe2000c12187c */
[----:B------:R-:W-:Y:S01]  /*10050*/  VIADD R51, R53, 0xffffff33 ;  /* 0xffffff3335337836 */ /* 0x000fe20000000000 */
[----:B------:R-:W1:Y:S01]  /*10060*/  LDC R52, c[0x0][0x230] ;  /* 0x00008c00ff347b82 */ /* 0x000e620000000800 */
[----:B------:R-:W-:Y:S01]  /*10070*/  ISETP.GE.U32.AND P0, PT, R50, 0x7ffffed1, PT ;  /* 0x7ffffed13200780c */ /* 0x000fe20003f06070 */
[----:B------:R-:W-:Y:S01]  /*10080*/  VIADD R50, R54, 0xffffff32 ;  /* 0xffffff3236327836 */ /* 0x000fe20000000000 */
[----:B------:R-:W-:Y:S01]  /*10090*/  LDGSTS.E [R247+0x14000], desc[UR60][R176.64], !P6 ;  /* 0x14000000b0f77fae */ /* 0x000fe2000f12187c */
[----:B------:R-:W-:-:S03]  /*100a0*/  ISETP.GE.U32.AND P6, PT, R51, 0x7ffffeb4, PT ;  /* 0x7ffffeb43300780c */ /* 0x000fc60003fc6070 */
[----:B------:R-:W-:Y:S01]  /*100b0*/  LDGSTS.E [R247+0x14004], desc[UR60][R174.64], !P5 ;  /* 0x14004000aef77fae */ /* 0x000fe2000e92187c */
[----:B------:R-:W3:Y:S01]  /*100c0*/  LDC R54, c[0x0][0x230] ;  /* 0x00008c00ff367b82 */ /* 0x000ee20000000800 */
[----:B------:R-:W-:Y:S01]  /*100d0*/  ISETP.GE.U32.AND P5, PT, R50, 0x7ffffeb3, PT ;  /* 0x7ffffeb33200780c */ /* 0x000fe20003fa6070 */
[----:B------:R-:W-:Y:S01]  /*100e0*/  VIADD R51, R56, 0xffffff6d ;  /* 0xffffff6d38337836 */ /* 0x000fe20000000000 */
[----:B------:R2:W-:Y:S01]  /*100f0*/  LDGSTS.E [R247+0x14008], desc[UR60][R172.64], !P3 ;  /* 0x14008000acf77fae */ /* 0x0005e2000d92187c */
[----:B----4-:R-:W-:-:S03]  /*10100*/  VIADD R50, R55, 0xffffff31 ;  /* 0xffffff3137327836 */ /* 0x010fc60000000000 */
[----:B------:R-:W-:Y:S01]  /*10110*/  ISETP.GE.U32.AND P3, PT, R51, 0x7ffffeee, PT ;  /* 0x7ffffeee3300780c */ /* 0x000fe20003f66070 */
[----:B------:R4:W-:Y:S01]  /*10120*/  LDGSTS.E [R247+0x1400c], desc[UR60][R170.64], !P0 ;  /* 0x1400c000aaf77fae */ /* 0x0009e2000c12187c */
[----:B------:R-:W3:Y:S01]  /*10130*/  LDC R53, c[0x0][0x230] ;  /* 0x00008c00ff357b82 */ /* 0x000ee20000000800 */
[----:B------:R-:W-:Y:S01]  /*10140*/  ISETP.GE.U32.AND P0, PT, R50, 0x7ffffeb2, PT ;  /* 0x7ffffeb23200780c */ /* 0x000fe20003f06070 */
[----:B------:R-:W-:Y:S02]  /*10150*/  VIADD R51, R57, 0xffffff30 ;  /* 0xffffff3039337836 */ /* 0x000fe40000000000 */
[----:B--2---:R-:W-:Y:S02]  /*10160*/  VIADD R50, R59, 0xffffff13 ;  /* 0xffffff133b327836 */ /* 0x004fe40000000000 */
[C---:B------:R-:W-:Y:S02]  /*10170*/  IMAD.WIDE R172, R184.reuse, 0x4, R112 ;  /* 0x00000004b8ac7825 */ /* 0x040fe400078e0270 */
[----:B------:R-:W2:Y:S02]  /*10180*/  LDC R57, c[0x0][0x230] ;  /* 0x00008c00ff397b82 */ /* 0x000ea40000000800 */
[----:B----4-:R-:W-:Y:S01]  /*10190*/  IMAD.WIDE R170, R184, 0x4, R110 ;  /* 0x00000004b8aa7825 */ /* 0x010fe200078e026e */
[----:B------:R4:W-:Y:S01]  /*101a0*/  LDGSTS.E [R247+0x18000], desc[UR60][R172.64], !P6 ;  /* 0x18000000acf77fae */ /* 0x0009e2000f12187c */
[----:B------:R-:W-:-:S03]  /*101b0*/  ISETP.GE.U32.AND P6, PT, R51, 0x7ffffeb1, PT ;  /* 0x7ffffeb13300780c */ /* 0x000fc60003fc6070 */
[----:B------:R3:W-:Y:S01]  /*101c0*/  LDGSTS.E [R247+0x18004], desc[UR60][R170.64], !P5 ;  /* 0x18004000aaf77fae */ /* 0x0007e2000e92187c */
[----:B------:R-:W-:Y:S01]  /*101d0*/  ISETP.GE.U32.AND P5, PT, R50, 0x7ffffe94, PT ;  /* 0x7ffffe943200780c */ /* 0x000fe20003fa6070 */
[----:B------:R-:W-:Y:S01]  /*101e0*/  IMAD.WIDE R174, R184, 0x4, R108 ;  /* 0x00000004b8ae7825 */ /* 0x000fe200078e026c */
[----:B------:R-:W2:Y:S01]  /*101f0*/  LDC R55, c[0x0][0x230] ;  /* 0x00008c00ff377b82 */ /* 0x000ea20000000800 */
[----:B------:R4:W-:Y:S02]  /*10200*/  STL.64 [R1+0x580], R172 ;  /* 0x000580ac01007387 */ /* 0x0009e40000100a00 */
[----:B-1----:R-:W-:Y:S02]  /*10210*/  VIADD R50, R52, 0xffffff12 ;  /* 0xffffff1234327836 */ /* 0x002fe40000000000 */
[----:B------:R1:W-:Y:S03]  /*10220*/  STL.64 [R1+0x588], R170 ;  /* 0x000588aa01007387 */ /* 0x0003e60000100a00 */
[----:B------:R-:W2:Y:S01]  /*10230*/  LDC R56, c[0x0][0x230] ;  /* 0x00008c00ff387b82 */ /* 0x000ea20000000800 */
[----:B------:R-:W-:Y:S01]  /*10240*/  LDGSTS.E [R247+0x18008], desc[UR60][R174.64], !P0 ;  /* 0x18008000aef77fae */ /* 0x000fe2000c12187c */
[----:B----4-:R-:W-:Y:S01]  /*10250*/  IMAD.WIDE R172, R184, 0x4, R106 ;  /* 0x00000004b8ac7825 */ /* 0x010fe200078e026a */
[----:B---3--:R-:W-:-:S05]  /*10260*/  IADD3 R51, R53, -0xef, RZ ;  /* 0xffffff1135337810 */ /* 0x008fca0007ffe0ff */
[----:B------:R-:W3:Y:S01]  /*10270*/  LDC R52, c[0x0][0x230] ;  /* 0x00008c00ff347b82 */ /* 0x000ee20000000800 */
[----:B-1----:R-:W-:Y:S01]  /*10280*/  IMAD.WIDE R170, R184, 0x4, R48 ;  /* 0x00000004b8aa7825 */ /* 0x002fe200078e0230 */
[----:B------:R-:W-:Y:S01]  /*10290*/  ISETP.GE.U32.AND P0, PT, R50, 0x7ffffe93, PT ;  /* 0x7ffffe933200780c */ /* 0x000fe20003f06070 */
[----:B------:R1:W-:Y:S02]  /*102a0*/  LDGSTS.E [R247+0x1800c], desc[UR60][R172.64], !P6 ;  /* 0x1800c000acf77fae */ /* 0x0003e4000f12187c */
[----:B------:R-:W-:Y:S02]  /*102b0*/  VIADD R48, R54, 0xffffff10 ;  /* 0xffffff1036307836 */ /* 0x000fe40000000000 */
[----:B------:R4:W-:Y:S01]  /*102c0*/  LDGSTS.E [R247+0x1c000], desc[UR60][R170.64], !P5 ;  /* 0x1c000000aaf77fae */ /* 0x0009e2000e92187c */
[----:B------:R-:W3:Y:S02]  /*102d0*/  LDC R49, c[0x0][0x230] ;  /* 0x00008c00ff317b82 */ /* 0x000ee40000000800 */
[----:B------:R-:W-:Y:S01]  /*102e0*/  ISETP.GE.U32.AND P5, PT, R48, 0x7ffffe91, PT ;  /* 0x7ffffe913000780c */ /* 0x000fe20003fa6070 */
[----:B------:R-:W-:Y:S05]  /*102f0*/  STL.64 [R1+0x590], R174 ;  /* 0x000590ae01007387 */ /* 0x000fea0000100a00 */
[----:B------:R-:W3:Y:S01]  /*10300*/  LDC R48, c[0x0][0x230] ;  /* 0x00008c00ff307b82 */ /* 0x000ee20000000800 */
[----:B------:R1:W-:Y:S01]  /*10310*/  STL.64 [R1+0x598], R172 ;  /* 0x000598ac01007387 */ /* 0x0003e20000100a00 */
[----:B------:R-:W-:-:S03]  /*10320*/  ISETP.GE.U32.AND P6, PT, R51, 0x7ffffe92, PT ;  /* 0x7ffffe923300780c */ /* 0x000fc60003fc6070 */
[----:B------:R4:W-:Y:S03]  /*10330*/  STL.64 [R1+0x6b0], R170 ;  /* 0x0006b0aa01007387 */ /* 0x0009e60000100a00 */
[----:B------:R-:W3:Y:S01]  /*10340*/  LDC R50, c[0x0][0x230] ;  /* 0x00008c00ff327b82 */ /* 0x000ee20000000800 */
[----:B-1----:R-:W-:-:S07]  /*10350*/  IMAD.WIDE R172, R184, 0x4, R44 ;  /* 0x00000004b8ac7825 */ /* 0x002fce00078e022c */
[----:B------:R-:W1:Y:S01]  /*10360*/  LDC R51, c[0x0][0x230] ;  /* 0x00008c00ff337b82 */ /* 0x000e620000000800 */
[----:B----4-:R-:W-:-:S04]  /*10370*/  IMAD.WIDE R170, R184, 0x4, R46 ;  /* 0x00000004b8aa7825 */ /* 0x010fc800078e022e */
[----:B------:R-:W-:Y:S01]  /*10380*/  VIADD R46, R58, 0xffffff6c ;  /* 0xffffff6c3a2e7836 */ /* 0x000fe20000000000 */
[----:B------:R4:W-:Y:S02]  /*10390*/  LDGSTS.E [R247+0x1c004], desc[UR60][R170.64], !P0 ;  /* 0x1c004000aaf77fae */ /* 0x0009e4000c12187c */
[----:B------:R-:W1:Y:S02]  /*103a0*/  LDC R47, c[0x0][0x230] ;  /* 0x00008c00ff2f7b82 */ /* 0x000e640000000800 */
[----:B------:R-:W-:Y:S01]  /*103b0*/  ISETP.GE.U32.AND P0, PT, R46, 0x7ffffeed, PT ;  /* 0x7ffffeed2e00780c */ /* 0x000fe20003f06070 */
[----:B------:R4:W-:Y:S01]  /*103c0*/  STL.64 [R1+0x6b8], R170 ;  /* 0x0006b8aa01007387 */ /* 0x0009e20000100a00 */
[----:B--2---:R-:W-:-:S03]  /*103d0*/  VIADD R44, R55, 0xffffff6b ;  /* 0xffffff6b372c7836 */ /* 0x004fc60000000000 */
[----:B------:R-:W-:Y:S01]  /*103e0*/  LDGSTS.E [R247+0x1c008], desc[UR60][R172.64], !P6 ;  /* 0x1c008000acf77fae */ /* 0x000fe2000f12187c */
[----:B------:R-:W2:Y:S01]  /*103f0*/  LDC R46, c[0x0][0x230] ;  /* 0x00008c00ff2e7b82 */ /* 0x000ea20000000800 */
[----:B----4-:R-:W-:-:S07]  /*10400*/  IMAD.WIDE R170, R184, 0x4, R42 ;  /* 0x00000004b8aa7825 */ /* 0x010fce00078e022a */
[----:B------:R-:W4:Y:S01]  /*10410*/  LDC R45, c[0x0][0x230] ;  /* 0x00008c00ff2d7b82 */ /* 0x000f220000000800 */
[----:B------:R-:W-:Y:S01]  /*10420*/  VIADD R42, R57, 0xffffff4f ;  /* 0xffffff4f392a7836 */ /* 0x000fe20000000000 */
[----:B------:R2:W-:Y:S01]  /*10430*/  LDGSTS.E [R247+0x1c00c], desc[UR60][R170.64], !P5 ;  /* 0x1c00c000aaf77fae */ /* 0x0005e2000e92187c */
[----:B------:R-:W-:-:S03]  /*10440*/  VIADD R43, R56, 0xffffff6a ;  /* 0xffffff6a382b7836 */ /* 0x000fc60000000000 */
[----:B------:R-:W-:Y:S01]  /*10450*/  LDGSTS.E [R248+0x10000], desc[UR60][R234.64], !P2 ;  /* 0x10000000eaf87fae */ /* 0x000fe2000d12187c */
[----:B------:R-:W-:Y:S01]  /*10460*/  ISETP.GE.U32.AND P2, PT, R42, 0x7ffffed0, PT ;  /* 0x7ffffed02a00780c */ /* 0x000fe20003f46070 */
[----:B---3--:R-:W-:Y:S01]  /*10470*/  VIADD R42, R48, 0xffffff4e ;  /* 0xffffff4e302a7836 */ /* 0x008fe20000000000 */
[----:B------:R-:W-:Y:S01]  /*10480*/  ISETP.GE.U32.AND P6, PT, R44, 0x7ffffeec, PT ;  /* 0x7ffffeec2c00780c */ /* 0x000fe20003fc6070 */
[----:B------:R-:W-:Y:S01]  /*10490*/  LDGSTS.E [R248+0x10004], desc[UR60][R232.64], !P4 ;  /* 0x10004000e8f87fae */ /* 0x000fe2000e12187c */
[----:B------:R-:W3:Y:S01]  /*104a0*/  LDC R44, c[0x0][0x230] ;  /* 0x00008c00ff2c7b82 */ /* 0x000ee20000000800 */
[----:B------:R-:W-:Y:S01]  /*104b0*/  ISETP.GE.U32.AND P5, PT, R43, 0x7ffffeeb, PT ;  /* 0x7ffffeeb2b00780c */ /* 0x000fe20003fa6070 */
[----:B------:R-:W-:Y:S01]  /*104c0*/  VIADD R43, R49, 0xffffff4d ;  /* 0xffffff4d312b7836 */ /* 0x000fe20000000000 */
[----:B------:R-:W-:Y:S01]  /*104d0*/  ISETP.GE.U32.AND P4, PT, R42, 0x7ffffecf, PT ;  /* 0x7ffffecf2a00780c */ /* 0x000fe20003f86070 */
[----:B------:R-:W-:Y:S01]  /*104e0*/  VIADD R42, R50, 0xffffff4c ;  /* 0xffffff4c322a7836 */ /* 0x000fe20000000000 */
[----:B------:R-:W-:Y:S01]  /*104f0*/  LDGSTS.E [R248+0x10008], desc[UR60][R230.64], !P3 ;  /* 0x10008000e6f87fae */ /* 0x000fe2000d92187c */
[----:B------:R-:W-:Y:S01]  /*10500*/  IMAD.WIDE R244, R184, 0x4, R168 ;  /* 0x00000004b8f47825 */ /* 0x000fe200078e02a8 */
[----:B------:R-:W-:Y:S01]  /*10510*/  ISETP.GE.U32.AND P3, PT, R43, 0x7ffffece, PT ;  /* 0x7ffffece2b00780c */ /* 0x000fe20003f66070 */
[----:B------:R-:W3:Y:S01]  /*10520*/  LDC R48, c[0x0][0x230] ;  /* 0x00008c00ff307b82 */ /* 0x000ee20000000800 */
[----:B------:R-:W-:Y:S01]  /*10530*/  LDGSTS.E [R248+0x1000c], desc[UR60][R228.64], !P0 ;  /* 0x1000c000e4f87fae */ /* 0x000fe2000c12187c */
[----:B------:R-:W-:Y:S01]  /*10540*/  ISETP.GE.U32.AND P0, PT, R42, 0x7ffffecd, PT ;  /* 0x7ffffecd2a00780c */ /* 0x000fe20003f06070 */
[----:B--2---:R-:W-:-:S02]  /*10550*/  VIADD R43, R46, 0xffffff2f ;  /* 0xffffff2f2e2b7836 */ /* 0x004fc40000000000 */
[----:B------:R-:W-:Y:S01]  /*10560*/  IMAD.WIDE R246, R184, 0x4, R166 ;  /* 0x00000004b8f67825 */ /* 0x000fe200078e02a6 */
[----:B------:R-:W-:Y:S02]  /*10570*/  LDGSTS.E [R248+0x14000], desc[UR60][R244.64], !P2 ;  /* 0x14000000f4f87fae */ /* 0x000fe4000d12187c */
[----:B------:R-:W2:Y:S01]  /*10580*/  LDC R46, c[0x0][0x230] ;  /* 0x00008c00ff2e7b82 */ /* 0x000ea20000000800 */
[----:B-1----:R-:W-:Y:S01]  /*10590*/  VIADD R42, R47, 0xffffff2e ;  /* 0xffffff2e2f2a7836 */ /* 0x002fe20000000000 */
[----:B------:R-:W-:Y:S01]  /*105a0*/  ISETP.GE.U32.AND P2, PT, R43, 0x7ffffeb0, PT ;  /* 0x7ffffeb02b00780c */ /* 0x000fe20003f46070 */
[----:B------:R-:W-:Y:S01]  /*105b0*/  LDGSTS.E [R248+0x14004], desc[UR60][R246.64], !P4 ;  /* 0x14004000f6f87fae */ /* 0x000fe2000e12187c */
[----:B------:R-:W-:Y:S02]  /*105c0*/  VIADD R43, R51, 0xffffff2d ;  /* 0xffffff2d332b7836 */ /* 0x000fe40000000000 */
[----:B------:R-:W-:Y:S01]  /*105d0*/  ISETP.GE.U32.AND P4, PT, R42, 0x7ffffeaf, PT ;  /* 0x7ffffeaf2a00780c */ /* 0x000fe20003f86070 */
[----:B------:R-:W-:Y:S01]  /*105e0*/  VIADD R42, R52, 0xffffff2c ;  /* 0xffffff2c342a7836 */ /* 0x000fe20000000000 */
[----:B------:R-:W1:Y:S01]  /*105f0*/  LDC R47, c[0x0][0x230] ;  /* 0x00008c00ff2f7b82 */ /* 0x000e620000000800 */
[----:B------:R-:W-:Y:S01]  /*10600*/  STL.64 [R1+0x6c0], R172 ;  /* 0x0006c0ac01007387 */ /* 0x000fe20000100a00 */
[----:B------:R-:W-:-:S03]  /*10610*/  IMAD.WIDE R166, R184, 0x4, R104 ;  /* 0x00000004b8a67825 */ /* 0x000fc600078e0268 */
[----:B------:R3:W-:Y:S01]  /*10620*/  LDGSTS.E [R248+0x14008], desc[UR60][R164.64], !P3 ;  /* 0x14008000a4f87fae */ /* 0x0007e2000d92187c */
[----:B------:R-:W-:Y:S02]  /*10630*/  ISETP.GE.U32.AND P3, PT, R43, 0x7ffffeae, PT ;  /* 0x7ffffeae2b00780c */ /* 0x000fe40003f66070 */
[----:B------:R-:W1:Y:S01]  /*10640*/  LDC R50, c[0x0][0x230] ;  /* 0x00008c00ff327b82 */ /* 0x000e620000000800 */
[----:B------:R-:W-:Y:S01]  /*10650*/  STL.64 [R1+0x6c8], R170 ;  /* 0x0006c8aa01007387 */ /* 0x000fe20000100a00 */
[----:B----4-:R-:W-:-:S03]  /*10660*/  VIADD R43, R45, 0xffffff0e ;  /* 0xffffff0e2d2b7836 */ /* 0x010fc60000000000 */
[----:B------:R4:W-:Y:S01]  /*10670*/  LDGSTS.E [R248+0x1400c], desc[UR60][R162.64], !P0 ;  /* 0x1400c000a2f87fae */ /* 0x0009e2000c12187c */
[----:B------:R-:W-:Y:S02]  /*10680*/  ISETP.GE.U32.AND P0, PT, R42, 0x7ffffead, PT ;  /* 0x7ffffead2a00780c */ /* 0x000fe40003f06070 */
[----:B---3--:R-:W-:Y:S01]  /*10690*/  IADD3 R42, R44, -0xf1, RZ ;  /* 0xffffff0f2c2a7810 */ /* 0x008fe20007ffe0ff */
[----:B------:R3:W-:Y:S01]  /*106a0*/  STL.64 [R1+0x470], R164 ;  /* 0x000470a401007387 */ /* 0x0007e20000100a00 */
[----:B------:R-:W1:Y:S03]  /*106b0*/  LDC R49, c[0x0][0x230] ;  /* 0x00008c00ff317b82 */ /* 0x000e660000000800 */
[----:B------:R-:W-:Y:S01]  /*106c0*/  LDGSTS.E [R248+0x18000], desc[UR60][R166.64], !P2 ;  /* 0x18000000a6f87fae */ /* 0x000fe2000d12187c */
[----:B------:R-:W-:-:S04]  /*106d0*/  ISETP.GE.U32.AND P2, PT, R42, 0x7ffffe90, PT ;  /* 0x7ffffe902a00780c */ /* 0x000fc80003f46070 */
[----:B------:R-:W1:Y:S01]  /*106e0*/  LDC R44, c[0x0][0x230] ;  /* 0x00008c00ff2c7b82 */ /* 0x000e620000000800 */
[C---:B---3--:R-:W-:Y:S01]  /*106f0*/  IMAD.WIDE R164, R184.reuse, 0x4, R102 ;  /* 0x00000004b8a47825 */ /* 0x048fe200078e0266 */
[----:B------:R4:W-:Y:S04]  /*10700*/  STL.64 [R1+0x478], R162 ;  /* 0x000478a201007387 */ /* 0x0009e80000100a00 */
[----:B------:R3:W-:Y:S01]  /*10710*/  LDGSTS.E [R248+0x18004], desc[UR60][R164.64], !P4 ;  /* 0x18004000a4f87fae */ /* 0x0007e2000e12187c */
[----:B------:R-:W-:Y:S01]  /*10720*/  ISETP.GE.U32.AND P4, PT, R43, 0x7ffffe8f, PT ;  /* 0x7ffffe8f2b00780c */ /* 0x000fe20003f86070 */
[----:B------:R-:W1:Y:S02]  /*10730*/  LDC R45, c[0x0][0x230] ;  /* 0x00008c00ff2d7b82 */ /* 0x000e640000000800 */
[----:B------:R-:W-:Y:S01]  /*10740*/  STL.64 [R1+0x560], R166 ;  /* 0x000560a601007387 */ /* 0x000fe20000100a00 */
[----:B----4-:R-:W-:-:S05]  /*10750*/  IMAD.WIDE R162, R184, 0x4, R100 ;  /* 0x00000004b8a27825 */ /* 0x010fca00078e0264 */
[----:B------:R-:W4:Y:S01]  /*10760*/  LDC R43, c[0x0][0x230] ;  /* 0x00008c00ff2b7b82 */ /* 0x000f220000000800 */
[----:B------:R3:W-:Y:S01]  /*10770*/  STL.64 [R1+0x568], R164 ;  /* 0x000568a401007387 */ /* 0x0007e20000100a00 */
[----:B--2---:R-:W-:-:S03]  /*10780*/  VIADD R42, R46, 0xffffff0d ;  /* 0xffffff0d2e2a7836 */ /* 0x004fc60000000000 */
[----:B------:R2:W-:Y:S04]  /*10790*/  STL.64 [R1+0x570], R162 ;  /* 0x000570a201007387 */ /* 0x0005e80000100a00 */
[----:B------:R2:W-:Y:S01]  /*107a0*/  LDGSTS.E [R248+0x18008], desc[UR60][R162.64], !P3 ;  /* 0x18008000a2f87fae */ /* 0x0005e2000d92187c */
[----:B---3--:R-:W-:Y:S01]  /*107b0*/  IMAD.WIDE R164, R184, 0x4, R98 ;  /* 0x00000004b8a47825 */ /* 0x008fe200078e0262 */
[----:B------:R-:W-:-:S03]  /*107c0*/  ISETP.GE.U32.AND P3, PT, R42, 0x7ffffe8e, PT ;  /* 0x7ffffe8e2a00780c */ /* 0x000fc60003f66070 */
[----:B--2---:R-:W-:Y:S01]  /*107d0*/  IMAD.WIDE R162, R184, 0x4, R40 ;  /* 0x00000004b8a27825 */ /* 0x004fe200078e0228 */
[----:B------:R2:W-:Y:S01]  /*107e0*/  LDGSTS.E [R248+0x1800c], desc[UR60][R164.64], !P0 ;  /* 0x1800c000a4f87fae */ /* 0x0005e2000c12187c */
[----:B------:R-:W3:Y:S02]  /*107f0*/  LDC R41, c[0x0][0x230] ;  /* 0x00008c00ff297b82 */ /* 0x000ee40000000800 */
[----:B------:R-:W-:Y:S01]  /*10800*/  VIADD R40, R48, 0xffffff69 ;  /* 0xffffff6930287836 */ /* 0x000fe20000000000 */
[----:B------:R2:W-:Y:S01]  /*10810*/  LDGSTS.E [R248+0x1c000], desc[UR60][R162.64], !P2 ;  /* 0x1c000000a2f87fae */ /* 0x0005e2000d12187c */
[----:B-1----:R-:W-:-:S03]  /*10820*/  VIADD R42, R47, 0xffffff0c ;  /* 0xffffff0c2f2a7836 */ /* 0x002fc60000000000 */
[----:B------:R-:W-:Y:S02]  /*10830*/  ISETP.GE.U32.AND P2, PT, R40, 0x7ffffeea, PT ;  /* 0x7ffffeea2800780c */ /* 0x000fe40003f46070 */
[----:B------:R-:W1:Y:S01]  /*10840*/  LDC R40, c[0x0][0x230] ;  /* 0x00008c00ff287b82 */ /* 0x000e620000000800 */
[----:B------:R-:W-:Y:S01]  /*10850*/  ISETP.GE.U32.AND P0, PT, R42, 0x7ffffe8d, PT ;  /* 0x7ffffe8d2a00780c */ /* 0x000fe20003f06070 */
[----:B------:R-:W-:Y:S01]  /*10860*/  IMAD.WIDE R166, R184, 0x4, R38 ;  /* 0x00000004b8a67825 */ /* 0x000fe200078e0226 */
[----:B------:R2:W-:Y:S05]  /*10870*/  STL.64 [R1+0x578], R164 ;  /* 0x000578a401007387 */ /* 0x0005ea0000100a00 */
[----:B------:R-:W1:Y:S01]  /*10880*/  LDC R39, c[0x0][0x230] ;  /* 0x00008c00ff277b82 */ /* 0x000e620000000800 */
[----:B------:R4:W-:Y:S01]  /*10890*/  STL.64 [R1+0x678], R162 ;  /* 0x000678a201007387 */ /* 0x0009e20000100a00 */
[----:B------:R-:W-:-:S03]  /*108a0*/  VIADD R38, R49, 0xffffff68 ;  /* 0xffffff6831267836 */ /* 0x000fc60000000000 */
[----:B------:R-:W-:Y:S01]  /*108b0*/  LDGSTS.E [R248+0x1c004], desc[UR60][R166.64], !P4 ;  /* 0x1c004000a6f87fae */ /* 0x000fe2000e12187c */
[----:B--2---:R-:W-:Y:S02]  /*108c0*/  IMAD.WIDE R164, R184, 0x4, R36 ;  /* 0x00000004b8a47825 */ /* 0x004fe400078e0224 */
[----:B------:R-:W2:Y:S02]  /*108d0*/  LDC R42, c[0x0][0x230] ;  /* 0x00008c00ff2a7b82 */ /* 0x000ea40000000800 */
[----:B------:R-:W-:Y:S01]  /*108e0*/  VIADD R36, R50, 0xffffff67 ;  /* 0xffffff6732247836 */ /* 0x000fe20000000000 */
[----:B------:R-:W-:Y:S01]  /*108f0*/  LDGSTS.E [R248+0x1c008], desc[UR60][R164.64], !P3 ;  /* 0x1c008000a4f87fae */ /* 0x000fe2000d92187c */
[----:B----4-:R-:W-:-:S03]  /*10900*/  IMAD.WIDE R162, R184, 0x4, R34 ;  /* 0x00000004b8a27825 */ /* 0x010fc600078e0222 */
[----:B------:R-:W-:Y:S01]  /*10910*/  ISETP.GE.U32.AND P3, PT, R36, 0x7ffffee8, PT ;  /* 0x7ffffee82400780c */ /* 0x000fe20003f66070 */
[----:B------:R-:W-:Y:S01]  /*10920*/  VIADD R34, R43, 0xffffff66 ;  /* 0xffffff662b227836 */ /* 0x000fe20000000000 */
[----:B------:R-:W4:Y:S01]  /*10930*/  LDC R36, c[0x0][0x230] ;  /* 0x00008c00ff247b82 */ /* 0x000f220000000800 */
[----:B------:R-:W-:Y:S01]  /*10940*/  IMAD.WIDE R226, R184, 0x4, R226 ;  /* 0x00000004b8e27825 */ /* 0x000fe200078e02e2 */
[----:B------:R-:W-:Y:S01]  /*10950*/  LDGSTS.E [R248+0x1c00c], desc[UR60][R162.64], !P0 ;  /* 0x1c00c000a2f87fae */ /* 0x000fe2000c12187c */
[----:B------:R-:W-:Y:S02]  /*10960*/  ISETP.GE.U32.AND P4, PT, R38, 0x7ffffee9, PT ;  /* 0x7ffffee92600780c */ /* 0x000fe40003f86070 */
[----:B------:R-:W-:Y:S01]  /*10970*/  VIADD R35, R44, 0xffffff4b ;  /* 0xffffff4b2c237836 */ /* 0x000fe20000000000 */
[----:B------:R-:W-:Y:S01]  /*10980*/  ISETP.GE.U32.AND P0, PT, R34, 0x7ffffee7, PT ;  /* 0x7ffffee72200780c */ /* 0x000fe20003f06070 */
[----:B------:R-:W-:Y:S01]  /*10990*/  IMAD.WIDE R224, R184, 0x4, R224 ;  /* 0x00000004b8e07825 */ /* 0x000fe200078e02e0 */
[----:B------:R-:W4:Y:S01]  /*109a0*/  LDC R37, c[0x0][0x230] ;  /* 0x00008c00ff257b82 */ /* 0x000f220000000800 */
[----:B------:R-:W-:Y:S02]  /*109b0*/  LDGSTS.E [R249+0x10000], desc[UR60][R226.64], !P6 ;  /* 0x10000000e2f97fae */ /* 0x000fe4000f12187c */
[----:B---3--:R-:W-:Y:S01]  /*109c0*/  VIADD R34, R41, 0xffffff4a ;  /* 0xffffff4a29227836 */ /* 0x008fe20000000000 */
[----:B------:R-:W-:Y:S01]  /*109d0*/  ISETP.GE.U32.AND P6, PT, R35, 0x7ffffecc, PT ;  /* 0x7ffffecc2300780c */ /* 0x000fe20003fc6070 */
[----:B------:R-:W-:Y:S03]  /*109e0*/  LDGSTS.E [R249+0x10004], desc[UR60][R224.64], !P5 ;  /* 0x10004000e0f97fae */ /* 0x000fe6000e92187c */
[----:B------:R-:W3:Y:S01]  /*109f0*/  LDC R38, c[0x0][0x230] ;  /* 0x00008c00ff267b82 */ /* 0x000ee20000000800 */
[----:B------:R-:W-:Y:S01]  /*10a00*/  ISETP.GE.U32.AND P5, PT, R34, 0x7ffffecb, PT ;  /* 0x7ffffecb2200780c */ /* 0x000fe20003fa6070 */
[----:B------:R-:W-:-:S04]  /*10a10*/  IMAD.WIDE R222, R184, 0x4, R222 ;  /* 0x00000004b8de7825 */ /* 0x000fc800078e02de */
[----:B-1----:R-:W-:Y:S01]  /*10a20*/  VIADD R35, R40, 0xffffff49 ;  /* 0xffffff4928237836 */ /* 0x002fe20000000000 */
[----:B------:R-:W-:Y:S01]  /*10a30*/  LDGSTS.E [R249+0x10008], desc[UR60][R222.64], !P2 ;  /* 0x10008000def97fae */ /* 0x000fe2000d12187c */
[C---:B------:R-:W-:Y:S01]  /*10a40*/  IMAD.WIDE R220, R184.reuse, 0x4, R220 ;  /* 0x00000004b8dc7825 */ /* 0x040fe200078e02dc */
[----:B------:R-:W1:Y:S03]  /*10a50*/  LDC R40, c[0x0][0x230] ;  /* 0x00008c00ff287b82 */ /* 0x000e660000000800 */
[----:B------:R-:W-:Y:S01]  /*10a60*/  VIADD R34, R45, 0xffffff48 ;  /* 0xffffff482d227836 */ /* 0x000fe20000000000 */
[----:B------:R-:W-:Y:S01]  /*10a70*/  ISETP.GE.U32.AND P2, PT, R35, 0x7ffffeca, PT ;  /* 0x7ffffeca2300780c */ /* 0x000fe20003f46070 */
[----:B------:R-:W-:Y:S01]  /*10a80*/  IMAD.WIDE R160, R184, 0x4, R160 ;  /* 0x00000004b8a07825 */ /* 0x000fe200078e02a0 */
[----:B------:R-:W-:Y:S02]  /*10a90*/  LDGSTS.E [R249+0x1000c], desc[UR60][R220.64], !P4 ;  /* 0x1000c000dcf97fae */ /* 0x000fe4000e12187c */
[----:B------:R-:W1:Y:S01]  /*10aa0*/  LDC R41, c[0x0][0x230] ;  /* 0x00008c00ff297b82 */ /* 0x000e620000000800 */
[----:B------:R-:W-:Y:S01]  /*10ab0*/  VIADD R35, R39, 0xffffff2b ;  /* 0xffffff2b27237836 */ /* 0x000fe20000000000 */
[----:B------:R-:W-:Y:S01]  /*10ac0*/  ISETP.GE.U32.AND P4, PT, R34, 0x7ffffec9, PT ;  /* 0x7ffffec92200780c */ /* 0x000fe20003f86070 */
[----:B------:R-:W-:Y:S01]  /*10ad0*/  IMAD.WIDE R158, R184, 0x4, R158 ;  /* 0x00000004b89e7825 */ /* 0x000fe200078e029e */
[----:B--2---:R-:W-:Y:S01]  /*10ae0*/  IADD3 R34, R42, -0xd6, RZ ;  /* 0xffffff2a2a227810 */ /* 0x004fe20007ffe0ff */
[----:B------:R-:W-:Y:S01]  /*10af0*/  LDGSTS.E [R249+0x14000], desc[UR60][R160.64], !P6 ;  /* 0x14000000a0f97fae */ /* 0x000fe2000f12187c */
[----:B------:R-:W-:-:S02]  /*10b00*/  ISETP.GE.U32.AND P6, PT, R35, 0x7ffffeac, PT ;  /* 0x7ffffeac2300780c */ /* 0x000fc40003fc6070 */
[----:B------:R-:W2:Y:S01]  /*10b10*/  LDC R39, c[0x0][0x230] ;  /* 0x00008c00ff277b82 */ /* 0x000ea20000000800 */
[----:B------:R3:W-:Y:S01]  /*10b20*/  LDGSTS.E [R249+0x14004], desc[UR60][R158.64], !P5 ;  /* 0x140040009ef97fae */ /* 0x0007e2000e92187c */
[----:B------:R-:W-:Y:S01]  /*10b30*/  ISETP.GE.U32.AND P5, PT, R34, 0x7ffffeab, PT ;  /* 0x7ffffeab2200780c */ /* 0x000fe20003fa6070 */
[----:B------:R-:W-:-:S05]  /*10b40*/  IMAD.WIDE R156, R184, 0x4, R156 ;  /* 0x00000004b89c7825 */ /* 0x000fca00078e029c */
[----:B------:R-:W2:Y:S01]  /*10b50*/  LDC R42, c[0x0][0x230] ;  /* 0x00008c00ff2a7b82 */ /* 0x000ea20000000800 */
[----:B------:R-:W-:Y:S01]  /*10b60*/  STL.64 [R1+0x680], R166 ;  /* 0x000680a601007387 */ /* 0x000fe20000100a00 */
[----:B----4-:R-:W-:-:S03]  /*10b70*/  VIADD R34, R36, 0xffffff29 ;  /* 0xffffff2924227836 */ /* 0x010fc60000000000 */
[----:B------:R-:W-:Y:S01]  /*10b80*/  STL.64 [R1+0x688], R164 ;  /* 0x000688a401007387 */ /* 0x000fe20000100a00 */
[----:B------:R-:W-:Y:S02]  /*10b90*/  IMAD.WIDE R154, R184, 0x4, R154 ;  /* 0x00000004b89a7825 */ /* 0x000fe400078e029a */
[----:B------:R-:W4:Y:S01]  /*10ba0*/  LDC R36, c[0x0][0x230] ;  /* 0x00008c00ff247b82 */ /* 0x000f220000000800 */
[----:B------:R-:W-:Y:S01]  /*10bb0*/  STL.64 [R1+0x690], R162 ;  /* 0x000690a201007387 */ /* 0x000fe20000100a00 */
[----:B------:R-:W-:-:S03]  /*10bc0*/  VIADD R35, R37, 0xffffff28 ;  /* 0xffffff2825237836 */ /* 0x000fc60000000000 */
[----:B------:R-:W-:Y:S03]  /*10bd0*/  STL.64 [R1], R160 ;  /* 0x000000a001007387 */ /* 0x000fe60000100a00 */
[----:B------:R-:W4:Y:S01]  /*10be0*/  LDC R37, c[0x0][0x230] ;  /* 0x00008c00ff257b82 */ /* 0x000f220000000800 */
[----:B------:R1:W-:Y:S04]  /*10bf0*/  STL.64 [R1+0x28], R158 ;  /* 0x0000289e01007387 */ /* 0x0003e80000100a00 */
[----:B------:R1:W-:Y:S01]  /*10c00*/  LDGSTS.E [R249+0x14008], desc[UR60][R156.64], !P2 ;  /* 0x140080009cf97fae */ /* 0x0003e2000d12187c */
[----:B------:R-:W-:Y:S01]  /*10c10*/  ISETP.GE.U32.AND P2, PT, R34, 0x7ffffeaa, PT ;  /* 0x7ffffeaa2200780c */ /* 0x000fe20003f46070 */
[----:B---3--:R-:W-:-:S02]  /*10c20*/  VIADD R34, R38, 0xffffff0b ;  /* 0xffffff0b26227836 */ /* 0x008fc40000000000 */
[----:B------:R3:W-:Y:S01]  /*10c30*/  LDGSTS.E [R249+0x1400c], desc[UR60][R154.64], !P4 ;  /* 0x1400c0009af97fae */ /* 0x0007e2000e12187c */
[----:B-1----:R-:W-:Y:S01]  /*10c40*/  IMAD.WIDE R158, R184, 0x4, R96 ;  /* 0x00000004b89e7825 */ /* 0x002fe200078e0260 */
[----:B------:R-:W-:Y:S02]  /*10c50*/  ISETP.GE.U32.AND P4, PT, R35, 0x7ffffea9, PT ;  /* 0x7ffffea92300780c */ /* 0x000fe40003f86070 */
[----:B------:R1:W-:Y:S01]  /*10c60*/  STL.64 [R1+0x48], R156 ;  /* 0x0000489c01007387 */ /* 0x0003e20000100a00 */
[----:B------:R-:W4:Y:S03]  /*10c70*/  LDC R38, c[0x0][0x230] ;  /* 0x00008c00ff267b82 */ /* 0x000f260000000800 */
[----:B------:R-:W-:Y:S01]  /*10c80*/  LDGSTS.E [R249+0x18000], desc[UR60][R158.64], !P6 ;  /* 0x180000009ef97fae */ /* 0x000fe2000f12187c */
[----:B------:R-:W-:Y:S01]  /*10c90*/  ISETP.GE.U32.AND P6, PT, R34, 0x7ffffe8c, PT ;  /* 0x7ffffe8c2200780c */ /* 0x000fe20003fc6070 */
[----:B------:R-:W-:-:S02]  /*10ca0*/  VIADD R35, R40, 0xffffff65 ;  /* 0xffffff6528237836 */ /* 0x000fc40000000000 */
[----:B------:R3:W-:Y:S01]  /*10cb0*/  STL.64 [R1+0x468], R154 ;  /* 0x0004689a01007387 */ /* 0x0007e20000100a00 */
[----:B-1----:R-:W-:-:S03]  /*10cc0*/  IMAD.WIDE R156, R184, 0x4, R94 ;  /* 0x00000004b89c7825 */ /* 0x002fc600078e025e */
[----:B------:R-:W-:Y:S01]  /*10cd0*/  STL.64 [R1+0x540], R158 ;  /* 0x0005409e01007387 */ /* 0x000fe20000100a00 */
[----:B---3--:R-:W-:-:S03]  /*10ce0*/  IMAD.WIDE R154, R184, 0x4, R92 ;  /* 0x00000004b89a7825 */ /* 0x008fc600078e025c */
[----:B------:R1:W-:Y:S04]  /*10cf0*/  STL.64 [R1+0x548], R156 ;  /* 0x0005489c01007387 */ /* 0x0003e80000100a00 */
[----:B------:R1:W-:Y:S01]  /*10d00*/  LDGSTS.E [R249+0x18004], desc[UR60][R156.64], !P5 ;  /* 0x180040009cf97fae */ /* 0x0003e2000e92187c */
[----:B------:R-:W-:Y:S01]  /*10d10*/  ISETP.GE.U32.AND P5, PT, R35, 0x7ffffee6, PT ;  /* 0x7ffffee62300780c */ /* 0x000fe20003fa6070 */
[----:B--2---:R-:W-:Y:S01]  /*10d20*/  VIADD R34, R39, 0xffffff0a ;  /* 0xffffff0a27227836 */ /* 0x004fe20000000000 */
[----:B------:R-:W2:Y:S01]  /*10d30*/  LDC R35, c[0x0][0x230] ;  /* 0x00008c00ff237b82 */ /* 0x000ea20000000800 */
[----:B------:R3:W-:Y:S04]  /*10d40*/  STL.64 [R1+0x550], R154 ;  /* 0x0005509a01007387 */ /* 0x0007e80000100a00 */
[----:B------:R3:W-:Y:S01]  /*10d50*/  LDGSTS.E [R249+0x18008], desc[UR60][R154.64], !P2 ;  /* 0x180080009af97fae */ /* 0x0007e2000d12187c */
[----:B-1----:R-:W-:Y:S01]  /*10d60*/  IMAD.WIDE R156, R184, 0x4, R90 ;  /* 0x00000004b89c7825 */ /* 0x002fe200078e025a */
[----:B------:R-:W-:-:S04]  /*10d70*/  ISETP.GE.U32.AND P2, PT, R34, 0x7ffffe8b, PT ;  /* 0x7ffffe8b2200780c */ /* 0x000fc80003f46070 */
[----:B------:R1:W-:Y:S01]  /*10d80*/  LDGSTS.E [R249+0x1800c], desc[UR60][R156.64], !P4 ;  /* 0x1800c0009cf97fae */ /* 0x0003e2000e12187c */
[----:B---3--:R-:W-:Y:S02]  /*10d90*/  IMAD.WIDE R154, R184, 0x4, R32 ;  /* 0x00000004b89a7825 */ /* 0x008fe400078e0220 */
[----:B------:R-:W3:Y:S02]  /*10da0*/  LDC R33, c[0x0][0x230] ;  /* 0x00008c00ff217b82 */ /* 0x000ee40000000800 */
[----:B------:R-:W-:Y:S01]  /*10db0*/  VIADD R32, R42, 0xffffff08 ;  /* 0xffffff082a207836 */ /* 0x000fe20000000000 */
[----:B------:R1:W-:Y:S01]  /*10dc0*/  LDGSTS.E [R249+0x1c000], desc[UR60][R154.64], !P6 ;  /* 0x1c0000009af97fae */ /* 0x0003e2000f12187c */
[----:B------:R-:W-:-:S03]  /*10dd0*/  VIADD R34, R41, 0xffffff09 ;  /* 0xffffff0929227836 */ /* 0x000fc60000000000 */
[----:B------:R-:W-:Y:S02]  /*10de0*/  ISETP.GE.U32.AND P6, PT, R32, 0x7ffffe89, PT ;  /* 0x7ffffe892000780c */ /* 0x000fe40003fc6070 */
[----:B------:R-:W3:Y:S01]  /*10df0*/  LDC R32, c[0x0][0x230] ;  /* 0x00008c00ff207b82 */ /* 0x000ee20000000800 */
[----:B------:R-:W-:Y:S01]  /*10e00*/  ISETP.GE.U32.AND P4, PT, R34, 0x7ffffe8a, PT ;  /* 0x7ffffe8a2200780c */ /* 0x000fe20003f86070 */
[----:B------:R1:W-:Y:S01]  /*10e10*/  STL.64 [R1+0x558], R156 ;  /* 0x0005589c01007387 */ /* 0x0003e20000100a00 */
[----:B------:R-:W-:-:S05]  /*10e20*/  IMAD.WIDE R158, R184, 0x4, R30 ;  /* 0x00000004b89e7825 */ /* 0x000fca00078e021e */
[----:B------:R-:W3:Y:S01]  /*10e30*/  LDC R34, c[0x0][0x230] ;  /* 0x00008c00ff227b82 */ /* 0x000ee20000000800 */
[----:B----4-:R-:W-:Y:S01]  /*10e40*/  VIADD R30, R36, 0xffffff64 ;  /* 0xffffff64241e7836 */ /* 0x010fe20000000000 */
[----:B------:R4:W-:Y:S01]  /*10e50*/  STL.64 [R1+0x648], R154 ;  /* 0x0006489a01007387 */ /* 0x0009e20000100a00 */
[----:B-1----:R-:W-:-:S03]  /*10e60*/  IMAD.WIDE R156, R184, 0x4, R28 ;  /* 0x00000004b89c7825 */ /* 0x002fc600078e021c */
[----:B------:R-:W-:Y:S02]  /*10e70*/  LDGSTS.E [R249+0x1c004], desc[UR60][R158.64], !P2 ;  /* 0x1c0040009ef97fae */ /* 0x000fe4000d12187c */
[----:B------:R-:W1:Y:S01]  /*10e80*/  LDC R28, c[0x0][0x230] ;  /* 0x00008c00ff1c7b82 */ /* 0x000e620000000800 */
[----:B------:R-:W-:Y:S01]  /*10e90*/  ISETP.GE.U32.AND P2, PT, R30, 0x7ffffee5, PT ;  /* 0x7ffffee51e00780c */ /* 0x000fe20003f46070 */
[C---:B------:R-:W-:Y:S01]  /*10ea0*/  IMAD.WIDE R218, R184.reuse, 0x4, R218 ;  /* 0x00000004b8da7825 */ /* 0x040fe200078e02da */
[----:B------:R-:W-:Y:S03]  /*10eb0*/  LDGSTS.E [R249+0x1c008], desc[UR60][R156.64], !P4 ;  /* 0x1c0080009cf97fae */ /* 0x000fe6000e12187c */
[----:B----4-:R-:W-:Y:S02]  /*10ec0*/  IMAD.WIDE R154, R184, 0x4, R26 ;  /* 0x00000004b89a7825 */ /* 0x010fe400078e021a */
[----:B------:R-:W4:Y:S02]  /*10ed0*/  LDC R30, c[0x0][0x230] ;  /* 0x00008c00ff1e7b82 */ /* 0x000f240000000800 */
[----:B------:R-:W-:Y:S01]  /*10ee0*/  VIADD R26, R38, 0xffffff62 ;  /* 0xffffff62261a7836 */ /* 0x000fe20000000000 */
[----:B------:R4:W-:Y:S01]  /*10ef0*/  LDGSTS.E [R249+0x1c00c], desc[UR60][R154.64], !P6 ;  /* 0x1c00c0009af97fae */ /* 0x0009e2000f12187c */
[----:B--2---:R-:W-:-:S02]  /*10f00*/  VIADD R27, R35, 0xffffff47 ;  /* 0xffffff47231b7836 */ /* 0x004fc40000000000 */
[----:B------:R-:W-:Y:S01]  /*10f10*/  IMAD.WIDE R216, R184, 0x4, R216 ;  /* 0x00000004b8d87825 */ /* 0x000fe200078e02d8 */
[----:B------:R-:W-:Y:S01]  /*10f20*/  LDGSTS.E [R250+0x10000], desc[UR60][R218.64], !P3 ;  /* 0x10000000dafa7fae */ /* 0x000fe2000d92187c */
[----:B------:R-:W2:Y:S01]  /*10f30*/  LDC R29, c[0x0][0x230] ;  /* 0x00008c00ff1d7b82 */ /* 0x000ea20000000800 */
[----:B------:R-:W-:Y:S01]  /*10f40*/  ISETP.GE.U32.AND P6, PT, R26, 0x7ffffee3, PT ;  /* 0x7ffffee31a00780c */ /* 0x000fe20003fc6070 */
[----:B---3--:R-:W-:Y:S01]  /*10f50*/  VIADD R26, R33, 0xffffff46 ;  /* 0xffffff46211a7836 */ /* 0x008fe20000000000 */
[----:B------:R-:W-:Y:S01]  /*10f60*/  ISETP.GE.U32.AND P3, PT, R27, 0x7ffffec8, PT ;  /* 0x7ffffec81b00780c */ /* 0x000fe20003f66070 */
[----:B------:R-:W-:Y:S01]  /*10f70*/  VIADD R31, R37, 0xffffff63 ;  /* 0xffffff63251f7836 */ /* 0x000fe20000000000 */
[----:B------:R-:W-:Y:S01]  /*10f80*/  IADD3 R27, R32, -0xbb, RZ ;  /* 0xffffff45201b7810 */ /* 0x000fe20007ffe0ff */
[----:B------:R-:W-:Y:S01]  /*10f90*/  IMAD.WIDE R214, R184, 0x4, R214 ;  /* 0x00000004b8d67825 */ /* 0x000fe200078e02d6 */
[----:B------:R-:W-:Y:S01]  /*10fa0*/  LDGSTS.E [R250+0x10004], desc[UR60][R216.64], !P0 ;  /* 0x10004000d8fa7fae */ /* 0x000fe2000c12187c */
[----:B------:R-:W3:Y:S01]  /*10fb0*/  LDC R33, c[0x0][0x230] ;  /* 0x00008c00ff217b82 */ /* 0x000ee20000000800 */
[----:B------:R-:W-:Y:S01]  /*10fc0*/  ISETP.GE.U32.AND P0, PT, R26, 0x7ffffec7, PT ;  /* 0x7ffffec71a00780c */ /* 0x000fe20003f06070 */
[----:B------:R-:W-:Y:S01]  /*10fd0*/  IMAD.WIDE R212, R184, 0x4, R212 ;  /* 0x00000004b8d47825 */ /* 0x000fe200078e02d4 */
[----:B------:R-:W-:Y:S01]  /*10fe0*/  ISETP.GE.U32.AND P4, PT, R31, 0x7ffffee4, PT ;  /* 0x7ffffee41f00780c */ /* 0x000fe20003f86070 */
[----:B------:R-:W-:Y:S04]  /*10ff0*/  LDGSTS.E [R250+0x10008], desc[UR60][R214.64], !P5 ;  /* 0x10008000d6fa7fae */ /* 0x000fe8000e92187c */
[----:B------:R-:W3:Y:S01]  /*11000*/  LDC R32, c[0x0][0x230] ;  /* 0x00008c00ff207b82 */ /* 0x000ee20000000800 */
[----:B------:R-:W-:Y:S01]  /*11010*/  VIADD R26, R34, 0xffffff44 ;  /* 0xffffff44221a7836 */ /* 0x000fe20000000000 */
[----:B------:R-:W-:Y:S01]  /*11020*/  ISETP.GE.U32.AND P5, PT, R27, 0x7ffffec6, PT ;  /* 0x7ffffec61b00780c */ /* 0x000fe20003fa6070 */
[----:B------:R-:W-:Y:S01]  /*11030*/  LDGSTS.E [R250+0x1000c], desc[UR60][R212.64], !P2 ;  /* 0x1000c000d4fa7fae */ /* 0x000fe2000d12187c */
[----:B------:R-:W-:-:S04]  /*11040*/  IMAD.WIDE R152, R184, 0x4, R152 ;  /* 0x00000004b8987825 */ /* 0x000fc800078e0298 */
[----:B------:R-:W3:Y:S01]  /*11050*/  LDC R31, c[0x0][0x230] ;  /* 0x00008c00ff1f7b82 */ /* 0x000ee20000000800 */
[----:B------:R-:W-:Y:S01]  /*11060*/  ISETP.GE.U32.AND P2, PT, R26, 0x7ffffec5, PT ;  /* 0x7ffffec51a00780c */ /* 0x000fe20003f46070 */
[----:B-1----:R-:W-:Y:S01]  /*11070*/  VIADD R26, R28, 0xffffff27 ;  /* 0xffffff271c1a7836 */ /* 0x002fe20000000000 */
[----:B------:R-:W-:Y:S05]  /*11080*/  STL.64 [R1+0x660], R158 ;  /* 0x0006609e01007387 */ /* 0x000fea0000100a00 */
[----:B------:R-:W1:Y:S01]  /*11090*/  LDC R34, c[0x0][0x230] ;  /* 0x00008c00ff227b82 */ /* 0x000e620000000800 */
[----:B------:R-:W-:Y:S01]  /*110a0*/  STL.64 [R1+0x668], R156 ;  /* 0x0006689c01007387 */ /* 0x000fe20000100a00 */
[----:B----4-:R-:W-:-:S03]  /*110b0*/  VIADD R27, R30, 0xffffff26 ;  /* 0xffffff261e1b7836 */ /* 0x010fc60000000000 */
[----:B------:R4:W-:Y:S03]  /*110c0*/  STL.64 [R1+0x670], R154 ;  /* 0x0006709a01007387 */ /* 0x0009e60000100a00 */
[----:B------:R-:W1:Y:S01]  /*110d0*/  LDC R28, c[0x0][0x230] ;  /* 0x00008c00ff1c7b82 */ /* 0x000e620000000800 */
[----:B------:R4:W-:Y:S04]  /*110e0*/  STL.64 [R1+0x8], R152 ;  /* 0x0000089801007387 */ /* 0x0009e80000100a00 */
[----:B------:R4:W-:Y:S01]  /*110f0*/  LDGSTS.E [R250+0x14000], desc[UR60][R152.64], !P3 ;  /* 0x1400000098fa7fae */ /* 0x0009e2000d92187c */
[----:B------:R-:W-:Y:S01]  /*11100*/  ISETP.GE.U32.AND P3, PT, R26, 0x7ffffea8, PT ;  /* 0x7ffffea81a00780c */ /* 0x000fe20003f66070 */
[----:B--2---:R-:W-:Y:S01]  /*11110*/  VIADD R26, R29, 0xffffff25 ;  /* 0xffffff251d1a7836 */ /* 0x004fe20000000000 */
[----:B------:R-:W2:Y:S01]  /*11120*/  LDC R30, c[0x0][0x230] ;  /* 0x00008c00ff1e7b82 */ /* 0x000ea20000000800 */
[----:B----4-:R-:W-:-:S05]  /*11130*/  IMAD.WIDE R154, R184, 0x4, R150 ;  /* 0x00000004b89a7825 */ /* 0x010fca00078e0296 */
[----:B------:R4:W-:Y:S01]  /*11140*/  LDGSTS.E [R250+0x14004], desc[UR60][R154.64], !P0 ;  /* 0x140040009afa7fae */ /* 0x0009e2000c12187c */
[----:B------:R-:W-:Y:S01]  /*11150*/  IMAD.WIDE R152, R184, 0x4, R148 ;  /* 0x00000004b8987825 */ /* 0x000fe200078e0294 */
[----:B------:R-:W-:Y:S02]  /*11160*/  ISETP.GE.U32.AND P0, PT, R27, 0x7ffffea7, PT ;  /* 0x7ffffea71b00780c */ /* 0x000fe40003f06070 */
[----:B------:R4:W-:Y:S01]  /*11170*/  STL.64 [R1+0x10], R154 ;  /* 0x0000109a01007387 */ /* 0x0009e20000100a00 */
[----:B------:R-:W2:Y:S03]  /*11180*/  LDC R29, c[0x0][0x230] ;  /* 0x00008c00ff1d7b82 */ /* 0x000ea60000000800 */
[----:B------:R4:W-:Y:S01]  /*11190*/  LDGSTS.E [R250+0x14008], desc[UR60][R152.64], !P5 ;  /* 0x1400800098fa7fae */ /* 0x0009e2000e92187c */
[----:B------:R-:W-:Y:S01]  /*111a0*/  ISETP.GE.U32.AND P5, PT, R26, 0x7ffffea6, PT ;  /* 0x7ffffea61a00780c */ /* 0x000fe20003fa6070 */
[----:B---3--:R-:W-:-:S02]  /*111b0*/  VIADD R27, R33, 0xffffff24 ;  /* 0xffffff24211b7836 */ /* 0x008fc40000000000 */
[----:B------:R3:W-:Y:S01]  /*111c0*/  STL.64 [R1+0x18], R152 ;  /* 0x0000189801007387 */ /* 0x0007e20000100a00 */
[----:B------:R-:W-:Y:S02]  /*111d0*/  VIADD R26, R32, 0xffffff07 ;  /* 0xffffff07201a7836 */ /* 0x000fe40000000000 */
[----:B------:R-:W2:Y:S01]  /*111e0*/  LDC R32, c[0x0][0x230] ;  /* 0x00008c00ff207b82 */ /* 0x000ea20000000800 */
[----:B----4-:R-:W-:-:S04]  /*111f0*/  IMAD.WIDE R154, R184, 0x4, R146 ;  /* 0x00000004b89a7825 */ /* 0x010fc800078e0292 */
[C---:B---3--:R-:W-:Y:S01]  /*11200*/  IMAD.WIDE R152, R184.reuse, 0x4, R88 ;  /* 0x00000004b8987825 */ /* 0x048fe200078e0258 */
[----:B------:R3:W-:Y:S04]  /*11210*/  STL.64 [R1+0x20], R154 ;  /* 0x0000209a01007387 */ /* 0x0007e80000100a00 */
[----:B------:R3:W-:Y:S01]  /*11220*/  LDGSTS.E [R250+0x1400c], desc[UR60][R154.64], !P2 ;  /* 0x1400c0009afa7fae */ /* 0x0007e2000d12187c */
[----:B------:R-:W-:Y:S01]  /*11230*/  ISETP.GE.U32.AND P2, PT, R27, 0x7ffffea5, PT ;  /* 0x7ffffea51b00780c */ /* 0x000fe20003f46070 */
[----:B------:R-:W-:Y:S02]  /*11240*/  VIADD R27, R31, 0xffffff06 ;  /* 0xffffff061f1b7836 */ /* 0x000fe40000000000 */
[----:B------:R4:W-:Y:S01]  /*11250*/  STL.64 [R1+0x520], R152 ;  /* 0x0005209801007387 */ /* 0x0009e20000100a00 */
[----:B------:R-:W2:Y:S03]  /*11260*/  LDC R31, c[0x0][0x230] ;  /* 0x00008c00ff1f7b82 */ /* 0x000ea60000000800 */
[----:B------:R4:W-:Y:S01]  /*11270*/  LDGSTS.E [R250+0x18000], desc[UR60][R152.64], !P3 ;  /* 0x1800000098fa7fae */ /* 0x0009e2000d92187c */
[----:B---3--:R-:W-:Y:S01]  /*11280*/  IMAD.WIDE R154, R184, 0x4, R86 ;  /* 0x00000004b89a7825 */ /* 0x008fe200078e0256 */
[----:B------:R-:W-:-:S03]  /*11290*/  ISETP.GE.U32.AND P3, PT, R26, 0x7ffffe88, PT ;  /* 0x7ffffe881a00780c */ /* 0x000fc60003f66070 */
[----:B-1----:R-:W-:Y:S02]  /*112a0*/  VIADD R26, R34, 0xffffff05 ;  /* 0xffffff05221a7836 */ /* 0x002fe40000000000 */
[----:B----4-:R-:W-:Y:S01]  /*112b0*/  IMAD.WIDE R152, R184, 0x4, R84 ;  /* 0x00000004b8987825 */ /* 0x010fe200078e0254 */
[----:B------:R1:W-:Y:S04]  /*112c0*/  STL.64 [R1+0x528], R154 ;  /* 0x0005289a01007387 */ /* 0x0003e80000100a00 */
[----:B------:R1:W-:Y:S01]  /*112d0*/  LDGSTS.E [R250+0x18004], desc[UR60][R154.64], !P0 ;  /* 0x180040009afa7fae */ /* 0x0003e2000c12187c */
[----:B------:R-:W-:Y:S02]  /*112e0*/  ISETP.GE.U32.AND P0, PT, R27, 0x7ffffe87, PT ;  /* 0x7ffffe871b00780c */ /* 0x000fe40003f06070 */
[----:B------:R-:W3:Y:S01]  /*112f0*/  LDC R27, c[0x0][0x230] ;  /* 0x00008c00ff1b7b82 */ /* 0x000ee20000000800 */
[----:B------:R4:W-:Y:S04]  /*11300*/  STL.64 [R1+0x530], R152 ;  /* 0x0005309801007387 */ /* 0x0009e80000100a00 */
[----:B------:R4:W-:Y:S01]  /*11310*/  LDGSTS.E [R250+0x18008], desc[UR60][R152.64], !P5 ;  /* 0x1800800098fa7fae */ /* 0x0009e2000e92187c */
[----:B------:R-:W-:Y:S01]  /*11320*/  ISETP.GE.U32.AND P5, PT, R26, 0x7ffffe86, PT ;  /* 0x7ffffe861a00780c */ /* 0x000fe20003fa6070 */
[----:B------:R-:W-:-:S02]  /*11330*/  VIADD R26, R28, 0xffffff04 ;  /* 0xffffff041c1a7836 */ /* 0x000fc40000000000 */
[C---:B-1----:R-:W-:Y:S01]  /*11340*/  IMAD.WIDE R154, R184.reuse, 0x4, R82 ;  /* 0x00000004b89a7825 */ /* 0x042fe200078e0252 */
[----:B------:R-:W1:Y:S04]  /*11350*/  LDC R28, c[0x0][0x230] ;  /* 0x00008c00ff1c7b82 */ /* 0x000e680000000800 */
[----:B------:R2:W-:Y:S01]  /*11360*/  LDGSTS.E [R250+0x1800c], desc[UR60][R154.64], !P2 ;  /* 0x1800c0009afa7fae */ /* 0x0005e2000d12187c */
[----:B----4-:R-:W-:-:S03]  /*11370*/  IMAD.WIDE R152, R184, 0x4, R24 ;  /* 0x00000004b8987825 */ /* 0x010fc600078e0218 */
[----:B------:R-:W4:Y:S01]  /*11380*/  LDC R25, c[0x0][0x230] ;  /* 0x00008c00ff197b82 */ /* 0x000f220000000800 */
[----:B------:R-:W-:Y:S01]  /*11390*/  ISETP.GE.U32.AND P2, PT, R26, 0x7ffffe85, PT ;  /* 0x7ffffe851a00780c */ /* 0x000fe20003f46070 */
[----:B------:R2:W-:Y:S01]  /*113a0*/  STL.64 [R1+0x538], R154 ;  /* 0x0005389a01007387 */ /* 0x0005e20000100a00 */
[----:B------:R-:W-:-:S03]  /*113b0*/  IMAD.WIDE R156, R184, 0x4, R22 ;  /* 0x00000004b89c7825 */ /* 0x000fc600078e0216 */
[----:B------:R2:W-:Y:S04]  /*113c0*/  STL.64 [R1+0x620], R152 ;  /* 0x0006209801007387 */ /* 0x0005e80000100a00 */
[----:B------:R3:W-:Y:S01]  /*113d0*/  LDGSTS.E [R250+0x1c000], desc[UR60][R152.64], !P3 ;  /* 0x1c00000098fa7fae */ /* 0x0007e2000d92187c */
[C---:B------:R-:W-:Y:S01]  /*113e0*/  IMAD.WIDE R210, R184.reuse, 0x4, R210 ;  /* 0x00000004b8d27825 */ /* 0x040fe200078e02d2 */
[----:B------:R-:W1:Y:S02]  /*113f0*/  LDC R23, c[0x0][0x230] ;  /* 0x00008c00ff177b82 */ /* 0x000e640000000800 */
[----:B------:R-:W-:Y:S01]  /*11400*/  LDGSTS.E [R250+0x1c004], desc[UR60][R156.64], !P0 ;  /* 0x1c0040009cfa7fae */ /* 0x000fe2000c12187c */
[----:B--2---:R-:W-:-:S05]  /*11410*/  IMAD.WIDE R154, R184, 0x4, R20 ;  /* 0x00000004b89a7825 */ /* 0x004fca00078e0214 */
[----:B------:R-:W2:Y:S01]  /*11420*/  LDC R20, c[0x0][0x230] ;  /* 0x00008c00ff147b82 */ /* 0x000ea20000000800 */
[----:B------:R2:W-:Y:S01]  /*11430*/  LDGSTS.E [R250+0x1c008], desc[UR60][R154.64], !P5 ;  /* 0x1c0080009afa7fae */ /* 0x0005e2000e92187c */
[----:B---3--:R-:W-:-:S04]  /*11440*/  IMAD.WIDE R152, R184, 0x4, R18 ;  /* 0x00000004b8987825 */ /* 0x008fc800078e0212 */
[----:B------:R-:W-:Y:S01]  /*11450*/  VIADD R19, R32, 0xffffff43 ;  /* 0xffffff4320137836 */ /* 0x000fe20000000000 */
[----:B------:R3:W-:Y:S01]  /*11460*/  LDGSTS.E [R250+0x1c00c], desc[UR60][R152.64], !P2 ;  /* 0x1c00c00098fa7fae */ /* 0x0007e2000d12187c */
[----:B------:R-:W-:Y:S01]  /*11470*/  VIADD R22, R29, 0xffffff60 ;  /* 0xffffff601d167836 */ /* 0x000fe20000000000 */
[----:B------:R-:W3:Y:S02]  /*11480*/  LDC R21, c[0x0][0x230] ;  /* 0x00008c00ff157b82 */ /* 0x000ee40000000800 */
[----:B------:R-:W-:Y:S01]  /*11490*/  ISETP.GE.U32.AND P5, PT, R19, 0x7ffffec4, PT ;  /* 0x7ffffec41300780c */ /* 0x000fe20003fa6070 */
[----:B------:R-:W-:Y:S02]  /*114a0*/  VIADD R19, R31, 0xffffff41 ;  /* 0xffffff411f137836 */ /* 0x000fe40000000000 */
[----:B------:R-:W-:Y:S01]  /*114b0*/  VIADD R24, R30, 0xffffff61 ;  /* 0xffffff611e187836 */ /* 0x000fe20000000000 */
[----:B------:R-:W-:Y:S01]  /*114c0*/  ISETP.GE.U32.AND P0, PT, R22, 0x7ffffee1, PT ;  /* 0x7ffffee11600780c */ /* 0x000fe20003f06070 */
[----:B------:R-:W-:Y:S01]  /*114d0*/  LDGSTS.E [R251+0x10000], desc[UR60][R210.64], !P4 ;  /* 0x10000000d2fb7fae */ /* 0x000fe2000e12187c */
[----:B------:R-:W3:Y:S01]  /*114e0*/  LDC R22, c[0x0][0x230] ;  /* 0x00008c00ff167b82 */ /* 0x000ee20000000800 */
[----:B------:R-:W-:Y:S01]  /*114f0*/  ISETP.GE.U32.AND P4, PT, R19, 0x7ffffec2, PT ;  /* 0x7ffffec21300780c */ /* 0x000fe20003f86070 */
[----:B----4-:R-:W-:Y:S01]  /*11500*/  VIADD R19, R25, 0xffffff23 ;  /* 0xffffff2319137836 */ /* 0x010fe20000000000 */
[----:B------:R-:W-:-:S02]  /*11510*/  IADD3 R18, R27, -0xbe, RZ ;  /* 0xffffff421b127810 */ /* 0x000fc40007ffe0ff */
[----:B------:R-:W-:-:S03]  /*11520*/  ISETP.GE.U32.AND P3, PT, R24, 0x7ffffee2, PT ;  /* 0x7ffffee21800780c */ /* 0x000fc60003f66070 */
[----:B------:R-:W4:Y:S01]  /*11530*/  LDC R25, c[0x0][0x230] ;  /* 0x00008c00ff197b82 */ /* 0x000f220000000800 */
[----:B------:R-:W-:Y:S01]  /*11540*/  ISETP.GE.U32.AND P2, PT, R18, 0x7ffffec3, PT ;  /* 0x7ffffec31200780c */ /* 0x000fe20003f46070 */
[----:B------:R-:W-:-:S04]  /*11550*/  IMAD.WIDE R208, R184, 0x4, R208 ;  /* 0x00000004b8d07825 */ /* 0x000fc800078e02d0 */
[----:B-1----:R-:W-:Y:S01]  /*11560*/  VIADD R18, R28, 0xffffff40 ;  /* 0xffffff401c127836 */ /* 0x002fe20000000000 */
[----:B------:R-:W-:Y:S01]  /*11570*/  LDGSTS.E [R251+0x10004], desc[UR60][R208.64], !P6 ;  /* 0x10004000d0fb7fae */ /* 0x000fe2000f12187c */
[----:B------:R-:W1:Y:S01]  /*11580*/  LDC R24, c[0x0][0x230] ;  /* 0x00008c00ff187b82 */ /* 0x000e620000000800 */
[----:B------:R-:W-:Y:S02]  /*11590*/  IMAD.WIDE R206, R184, 0x4, R206 ;  /* 0x00000004b8ce7825 */ /* 0x000fe400078e02ce */
[----:B------:R-:W-:Y:S02]  /*115a0*/  ISETP.GE.U32.AND P6, PT, R18, 0x7ffffec1, PT ;  /* 0x7ffffec11200780c */ /* 0x000fe40003fc6070 */
[----:B------:R-:W-:-:S03]  /*115b0*/  IMAD.WIDE R204, R184, 0x4, R204 ;  /* 0x00000004b8cc7825 */ /* 0x000fc600078e02cc */
[----:B------:R-:W1:Y:S01]  /*115c0*/  LDC R26, c[0x0][0x230] ;  /* 0x00008c00ff1a7b82 */ /* 0x000e620000000800 */
[----:B--2---:R-:W-:Y:S01]  /*115d0*/  VIADD R18, R20, 0xffffff22 ;  /* 0xffffff2214127836 */ /* 0x004fe20000000000 */
[----:B------:R-:W-:Y:S01]  /*115e0*/  STL.64 [R1+0x628], R156 ;  /* 0x0006289c01007387 */ /* 0x000fe20000100a00 */
[----:B------:R-:W-:-:S03]  /*115f0*/  IMAD.WIDE R182, R184, 0x4, R144 ;  /* 0x00000004b8b67825 */ /* 0x000fc600078e0290 */
[----:B------:R-:W-:Y:S01]  /*11600*/  LDGSTS.E [R251+0x10008], desc[UR60][R206.64], !P3 ;  /* 0x10008000cefb7fae */ /* 0x000fe2000d92187c */
[----:B------:R-:W-:-:S03]  /*11610*/  ISETP.GE.U32.AND P3, PT, R19, 0x7ffffea4, PT ;  /* 0x7ffffea41300780c */ /* 0x000fc60003f66070 */
[----:B------:R2:W-:Y:S04]  /*11620*/  STL.64 [R1+0x630], R154 ;  /* 0x0006309a01007387 */ /* 0x0005e80000100a00 */
[----:B------:R-:W-:Y:S01]  /*11630*/  LDGSTS.E [R251+0x1000c], desc[UR60][R204.64], !P0 ;  /* 0x1000c000ccfb7fae */ /* 0x000fe2000c12187c */
[----:B------:R-:W-:Y:S01]  /*11640*/  ISETP.GE.U32.AND P0, PT, R18, 0x7ffffea3, PT ;  /* 0x7ffffea31200780c */ /* 0x000fe20003f06070 */
[----:B---3--:R-:W-:Y:S02]  /*11650*/  VIADD R18, R21, 0xffffff21 ;  /* 0xffffff2115127836 */ /* 0x008fe40000000000 */
[----:B------:R3:W-:Y:S01]  /*11660*/  STL.64 [R1+0x638], R152 ;  /* 0x0006389801007387 */ /* 0x0007e20000100a00 */
[----:B------:R-:W-:-:S03]  /*11670*/  IMAD.WIDE R20, R184, 0x4, R138 ;  /* 0x00000004b8147825 */ /* 0x000fc600078e028a */
[----:B------:R-:W-:Y:S01]  /*11680*/  LDGSTS.E [R251+0x14000], desc[UR60][R182.64], !P5 ;  /* 0x14000000b6fb7fae */ /* 0x000fe2000e92187c */
[----:B--2---:R-:W-:Y:S01]  /*11690*/  IMAD.WIDE R154, R184, 0x4, R142 ;  /* 0x00000004b89a7825 */ /* 0x004fe200078e028e */
[----:B------:R-:W-:-:S03]  /*116a0*/  ISETP.GE.U32.AND P5, PT, R18, 0x7ffffea2, PT ;  /* 0x7ffffea21200780c */ /* 0x000fc60003fa6070 */
[----:B---3--:R-:W-:Y:S01]  /*116b0*/  IMAD.WIDE R152, R184, 0x4, R140 ;  /* 0x00000004b8987825 */ /* 0x008fe200078e028c */
[----:B------:R-:W-:Y:S04]  /*116c0*/  STL.64 [R1+0x30], R154 ;  /* 0x0000309a01007387 */ /* 0x000fe80000100a00 */
[----:B------:R-:W-:Y:S01]  /*116d0*/  LDGSTS.E [R251+0x14004], desc[UR60][R154.64], !P2 ;  /* 0x140040009afb7fae */ /* 0x000fe2000d12187c */
[----:B------:R-:W-:Y:S02]  /*116e0*/  VIADD R19, R23, 0xffffff20 ;  /* 0xffffff2017137836 */ /* 0x000fe40000000000 */
[----:B------:R-:W-:Y:S01]  /*116f0*/  VIADD R18, R22, 0xffffff03 ;  /* 0xffffff0316127836 */ /* 0x000fe20000000000 */
[----:B------:R2:W-:Y:S01]  /*11700*/  STL.64 [R1+0x38], R152 ;  /* 0x0000389801007387 */ /* 0x0005e20000100a00 */
[----:B------:R-:W-:-:S03]  /*11710*/  IMAD.WIDE R22, R184, 0x4, R78 ;  /* 0x00000004b8167825 */ /* 0x000fc600078e024e */
[----:B------:R2:W-:Y:S04]  /*11720*/  LDGSTS.E [R251+0x14008], desc[UR60][R152.64], !P4 ;  /* 0x1400800098fb7fae */ /* 0x0005e8000e12187c */
[----:B------:R4:W-:Y:S04]  /*11730*/  STL.64 [R1+0x40], R20 ;  /* 0x0000401401007387 */ /* 0x0009e80000100a00 */
[----:B------:R4:W-:Y:S01]  /*11740*/  LDGSTS.E [R251+0x1400c], desc[UR60][R20.64], !P6 ;  /* 0x1400c00014fb7fae */ /* 0x0009e2000f12187c */
[----:B--2---:R-:W-:Y:S01]  /*11750*/  IMAD.WIDE R152, R184, 0x4, R80 ;  /* 0x00000004b8987825 */ /* 0x004fe200078e0250 */
[----:B------:R-:W-:-:S04]  /*11760*/  ISETP.GE.U32.AND P2, PT, R19, 0x7ffffea1, PT ;  /* 0x7ffffea11300780c */ /* 0x000fc80003f46070 */
[----:B------:R2:W-:Y:S01]  /*11770*/  LDGSTS.E [R251+0x18000], desc[UR60][R152.64], !P3 ;  /* 0x1800000098fb7fae */ /* 0x0005e2000d92187c */
[----:B----4-:R-:W-:-:S03]  /*11780*/  VIADD R20, R25, 0xffffff00 ;  /* 0xffffff0019147836 */ /* 0x010fc60000000000 */
[----:B------:R3:W-:Y:S01]  /*11790*/  STL.64 [R1+0x4e0], R152 ;  /* 0x0004e09801007387 */ /* 0x0007e20000100a00 */
[----:B------:R-:W-:-:S03]  /*117a0*/  ISETP.GE.U32.AND P4, PT, R18, 0x7ffffe84, PT ;  /* 0x7ffffe841200780c */ /* 0x000fc60003f86070 */
[----:B------:R4:W-:Y:S01]  /*117b0*/  LDGSTS.E [R251+0x18004], desc[UR60][R22.64], !P0 ;  /* 0x1800400016fb7fae */ /* 0x0009e2000c12187c */
[----:B------:R-:W-:Y:S01]  /*117c0*/  ISETP.GE.U32.AND P0, PT, R20, 0x7ffffe81, PT ;  /* 0x7ffffe811400780c */ /* 0x000fe20003f06070 */
[----:B-1----:R-:W-:Y:S02]  /*117d0*/  VIADD R18, R24, 0xffffff02 ;  /* 0xffffff0218127836 */ /* 0x002fe40000000000 */
[----:B------:R1:W-:Y:S01]  /*117e0*/  STL.64 [R1+0x4f0], R22 ;  /* 0x0004f01601007387 */ /* 0x0003e20000100a00 */
[----:B------:R-:W-:-:S03]  /*117f0*/  VIADD R19, R26, 0xffffff01 ;  /* 0xffffff011a137836 */ /* 0x000fc60000000000 */
[----:B------:R-:W2:Y:S04]  /*11800*/  LDL.LU.64 R20, [R1+0x460] ;  /* 0x0004600001147983 */ /* 0x000ea80000300a00 */
[----:B------:R-:W4:Y:S04]  /*11810*/  LDL.LU.64 R170, [R1+0x420] ;  /* 0x0004200001aa7983 */ /* 0x000f280000300a00 */
[----:B------:R-:W4:Y:S01]  /*11820*/  LDL.LU.64 R158, [R1+0x3e0] ;  /* 0x0003e000019e7983 */ /* 0x000f220000300a00 */
[----:B------:R-:W-:-:S03]  /*11830*/  ISETP.GE.U32.AND P6, PT, R18, 0x7ffffe83, PT ;  /* 0x7ffffe831200780c */ /* 0x000fc60003fc6070 */
[----:B------:R-:W4:Y:S01]  /*11840*/  LDL.LU.64 R166, [R1+0x3a0] ;  /* 0x0003a00001a67983 */ /* 0x000f220000300a00 */
[----:B------:R-:W-:Y:S01]  /*11850*/  ISETP.GE.U32.AND P3, PT, R19, 0x7ffffe82, PT ;  /* 0x7ffffe821300780c */ /* 0x000fe20003f66070 */
[C---:B------:R-:W-:Y:S02]  /*11860*/  IMAD.WIDE R164, R184.reuse, 0x4, R76 ;  /* 0x00000004b8a47825 */ /* 0x040fe400078e024c */
[----:B---3--:R-:W3:Y:S02]  /*11870*/  LDL.LU.64 R152, [R1+0x360] ;  /* 0x0003600001987983 */ /* 0x008ee40000300a00 */
[C---:B------:R-:W-:Y:S02]  /*11880*/  IMAD.WIDE R18, R184.reuse, 0x4, R74 ;  /* 0x00000004b8127825 */ /* 0x040fe400078e024a */
[----:B------:R-:W3:Y:S02]  /*11890*/  LDL.LU.64 R174, [R1+0x320] ;  /* 0x0003200001ae7983 */ /* 0x000ee40000300a00 */
[----:B------:R-:W-:-:S02]  /*118a0*/  IMAD.WIDE R16, R184, 0x4, R16 ;  /* 0x00000004b8107825 */ /* 0x000fc400078e0210 */
[----:B------:R-:W3:Y:S02]  /*118b0*/  LDL.LU.64 R160, [R1+0x2e0] ;  /* 0x0002e00001a07983 */ /* 0x000ee40000300a00 */
[C---:B------:R-:W-:Y:S02]  /*118c0*/  IMAD.WIDE R14, R184.reuse, 0x4, R14 ;  /* 0x00000004b80e7825 */ /* 0x040fe400078e020e */
[----:B------:R-:W3:Y:S04]  /*118d0*/  LDL.LU.64 R162, [R1+0x2a0] ;  /* 0x0002a00001a27983 */ /* 0x000ee80000300a00 */
[----:B-1----:R-:W3:Y:S01]  /*118e0*/  LDL.LU.64 R22, [R1+0x260] ;  /* 0x0002600001167983 */ /* 0x002ee20000300a00 */
[----:B------:R-:W-:-:S03]  /*118f0*/  IMAD.WIDE R12, R184, 0x4, R12 ;  /* 0x00000004b80c7825 */ /* 0x000fc600078e020c */
[----:B------:R-:W3:Y:S01]  /*11900*/  LDL.LU.64 R156, [R1+0x220] ;  /* 0x00022000019c7983 */ /* 0x000ee20000300a00 */
[----:B------:R-:W-:-:S03]  /*11910*/  IMAD.WIDE R10, R184, 0x4, R10 ;  /* 0x00000004b80a7825 */ /* 0x000fc600078e020a */
[----:B------:R-:W3:Y:S04]  /*11920*/  LDL.LU.64 R154, [R1+0x1e0] ;  /* 0x0001e000019a7983 */ /* 0x000ee80000300a00 */
[----:B------:R1:W-:Y:S04]  /*11930*/  STL.64 [R1+0x4e8], R164 ;  /* 0x0004e8a401007387 */ /* 0x0003e80000100a00 */
[----:B------:R3:W-:Y:S04]  /*11940*/  STL.64 [R1+0x4f8], R18 ;  /* 0x0004f81201007387 */ /* 0x0007e80000100a00 */
[----:B------:R3:W-:Y:S04]  /*11950*/  STL.64 [R1+0x5e0], R16 ;  /* 0x0005e01001007387 */ /* 0x0007e80000100a00 */
[----:B------:R3:W-:Y:S04]  /*11960*/  STL.64 [R1+0x5e8], R14 ;  /* 0x0005e80e01007387 */ /* 0x0007e80000100a00 */
[----:B------:R-:W3:Y:S04]  /*11970*/  LDL.LU.64 R248, [R1+0x1a0] ;  /* 0x0001a00001f87983 */ /* 0x000ee80000300a00 */
[----:B------:R3:W-:Y:S04]  /*11980*/  STL.64 [R1+0x5f0], R12 ;  /* 0x0005f00c01007387 */ /* 0x0007e80000100a00 */
[----:B------:R-:W-:Y:S04]  /*11990*/  LDGSTS.E [R251+0x18008], desc[UR60][R164.64], !P5 ;  /* 0x18008000a4fb7fae */ /* 0x000fe8000e92187c */
[----:B------:R3:W-:Y:S01]  /*119a0*/  STL.64 [R1+0x5f8], R10 ;  /* 0x0005f80a01007387 */ /* 0x0007e20000100a00 */
[----:B------:R-:W-:-:S03]  /*119b0*/  IMAD.SHL.U32 R186, R185, 0x80, RZ ;  /* 0x00000080b9ba7824 */ /* 0x000fc600078e00ff */
[----:B------:R3:W-:Y:S04]  /*119c0*/  LDGSTS.E [R251+0x1800c], desc[UR60][R18.64], !P2 ;  /* 0x1800c00012fb7fae */ /* 0x0007e8000d12187c */
[----:B-1----:R-:W3:Y:S04]  /*119d0*/  LDL.LU.64 R164, [R1+0x160] ;  /* 0x0001600001a47983 */ /* 0x002ee80000300a00 */
[----:B------:R-:W3:Y:S04]  /*119e0*/  LDL.LU.64 R168, [R1+0x120] ;  /* 0x0001200001a87983 */ /* 0x000ee80000300a00 */
[----:B------:R-:W3:Y:S04]  /*119f0*/  LDL.LU.64 R172, [R1+0xe0] ;  /* 0x0000e00001ac7983 */ /* 0x000ee80000300a00 */
[----:B------:R-:W3:Y:S04]  /*11a00*/  LDL.LU.64 R176, [R1+0xa0] ;  /* 0x0000a00001b07983 */ /* 0x000ee80000300a00 */
[----:B------:R1:W-:Y:S04]  /*11a10*/  LDGSTS.E [R251+0x1c000], desc[UR60][R16.64], !P4 ;  /* 0x1c00000010fb7fae */ /* 0x0003e8000e12187c */
[----:B------:R1:W-:Y:S04]  /*11a20*/  LDGSTS.E [R251+0x1c004], desc[UR60][R14.64], !P6 ;  /* 0x1c0040000efb7fae */ /* 0x0003e8000f12187c */
[----:B------:R1:W-:Y:S04]  /*11a30*/  LDGSTS.E [R251+0x1c008], desc[UR60][R12.64], !P3 ;  /* 0x1c0080000cfb7fae */ /* 0x0003e8000d92187c */
[----:B------:R1:W-:Y:S04]  /*11a40*/  LDGSTS.E [R251+0x1c00c], desc[UR60][R10.64], !P0 ;  /* 0x1c00c0000afb7fae */ /* 0x0003e8000c12187c */
[----:B------:R-:W0:Y:S01]  /*11a50*/  LDGDEPBAR ;  /* 0x00000000000079af */ /* 0x000e220000000000 */
[----:B--2---:R-:W-:-:S04]  /*11a60*/  IMAD.WIDE R20, R186, 0x4, R20 ;  /* 0x00000004ba147825 */ /* 0x004fc800078e0214 */
[C---:B----4-:R-:W-:Y:S01]  /*11a70*/  IMAD.WIDE R170, R186.reuse, 0x4, R170 ;  /* 0x00000004baaa7825 */ /* 0x050fe200078e02aa */
[----:B------:R2:W-:Y:S03]  /*11a80*/  STL.64 [R1+0x460], R20 ;  /* 0x0004601401007387 */ /* 0x0005e60000100a00 */
[C---:B------:R-:W-:Y:S01]  /*11a90*/  IMAD.WIDE R158, R186.reuse, 0x4, R158 ;  /* 0x00000004ba9e7825 */ /* 0x040fe200078e029e */
[----:B------:R4:W-:Y:S03]  /*11aa0*/  STL.64 [R1+0x420], R170 ;  /* 0x000420aa01007387 */ /* 0x0009e60000100a00 */
[C---:B------:R-:W-:Y:S01]  /*11ab0*/  IMAD.WIDE R166, R186.reuse, 0x4, R166 ;  /* 0x00000004baa67825 */ /* 0x040fe200078e02a6 */
[----:B------:R4:W-:Y:S03]  /*11ac0*/  STL.64 [R1+0x6a8], R158 ;  /* 0x0006a89e01007387 */ /* 0x0009e60000100a00 */
[C---:B---3--:R-:W-:Y:S01]  /*11ad0*/  IMAD.WIDE R152, R186.reuse, 0x4, R152 ;  /* 0x00000004ba987825 */ /* 0x048fe200078e0298 */
[----:B------:R3:W-:Y:S03]  /*11ae0*/  STL.64 [R1+0x708], R166 ;  /* 0x000708a601007387 */ /* 0x0007e60000100a00 */
[C---:B------:R-:W-:Y:S01]  /*11af0*/  IMAD.WIDE R174, R186.reuse, 0x4, R174 ;  /* 0x00000004baae7825 */ /* 0x040fe200078e02ae */
        /* <DEDUP_REMOVED lines=10> */
[----:B------:R-:W-:Y:S04]  /*11ba0*/  STL.64 [R1+0x8d0], R156 ;  /* 0x0008d09c01007387 */ /* 0x000fe80000100a00 */
[----:B------:R3:W-:Y:S04]  /*11bb0*/  STL.64 [R1+0x900], R154 ;  /* 0x0009009a01007387 */ /* 0x0007e80000100a00 */
[----:B------:R3:W-:Y:S04]  /*11bc0*/  LDGSTS.E [R4+0x40000], desc[UR60][R20.64], P1 ;  /* 0x4000000014047fae */ /* 0x0007e8000892187c */
[----:B------:R3:W-:Y:S04]  /*11bd0*/  LDGSTS.E [R4+0x40400], desc[UR60][R170.64], P1 ;  /* 0x40400000aa047fae */ /* 0x0007e8000892187c */
[----:B------:R3:W-:Y:S01]  /*11be0*/  LDGSTS.E [R4+0x40800], desc[UR60][R158.64], P1 ;  /* 0x408000009e047fae */ /* 0x0007e2000892187c */
[----:B------:R-:W-:-:S03]  /*11bf0*/  IMAD.WIDE R18, R186, 0x4, R248 ;  /* 0x00000004ba127825 */ /* 0x000fc600078e02f8 */
[----:B------:R3:W-:Y:S04]  /*11c00*/  LDGSTS.E [R4+0x40c00], desc[UR60][R166.64], P1 ;  /* 0x40c00000a6047fae */ /* 0x0007e8000892187c */
[----:B------:R3:W-:Y:S04]  /*11c10*/  STL.64 [R1+0x928], R18 ;  /* 0x0009281201007387 */ /* 0x0007e80000100a00 */
[----:B------:R3:W-:Y:S04]  /*11c20*/  LDGSTS.E [R4+0x41000], desc[UR60][R152.64], P1 ;  /* 0x4100000098047fae */ /* 0x0007e8000892187c */
[----:B------:R3:W-:Y:S04]  /*11c30*/  LDGSTS.E [R4+0x41400], desc[UR60][R174.64], P1 ;  /* 0x41400000ae047fae */ /* 0x0007e8000892187c */
[----:B------:R3:W-:Y:S01]  /*11c40*/  LDGSTS.E [R4+0x41800], desc[UR60][R160.64], P1 ;  /* 0x41800000a0047fae */ /* 0x0007e2000892187c */
[----:B-1----:R-:W-:-:S03]  /*11c50*/  IMAD.WIDE R16, R186, 0x4, R164 ;  /* 0x00000004ba107825 */ /* 0x002fc600078e02a4 */
[----:B------:R1:W-:Y:S01]  /*11c60*/  LDGSTS.E [R4+0x41c00], desc[UR60][R162.64], P1 ;  /* 0x41c00000a2047fae */ /* 0x0003e2000892187c */
[----:B------:R-:W-:-:S03]  /*11c70*/  IMAD.WIDE R14, R186, 0x4, R168 ;  /* 0x00000004ba0e7825 */ /* 0x000fc600078e02a8 */
[----:B------:R1:W-:Y:S01]  /*11c80*/  STL.64 [R1+0x948], R16 ;  /* 0x0009481001007387 */ /* 0x0003e20000100a00 */
[----:B------:R-:W-:-:S03]  /*11c90*/  IMAD.WIDE R12, R186, 0x4, R172 ;  /* 0x00000004ba0c7825 */ /* 0x000fc600078e02ac */
[----:B------:R1:W-:Y:S01]  /*11ca0*/  STL.64 [R1+0x960], R14 ;  /* 0x0009600e01007387 */ /* 0x0003e20000100a00 */
[----:B------:R-:W-:-:S03]  /*11cb0*/  IMAD.WIDE R10, R186, 0x4, R176 ;  /* 0x00000004ba0a7825 */ /* 0x000fc600078e02b0 */
[----:B------:R1:W-:Y:S04]  /*11cc0*/  STL.64 [R1+0x970], R12 ;  /* 0x0009700c01007387 */ /* 0x0003e80000100a00 */
[----:B--2---:R-:W2:Y:S04]  /*11cd0*/  LDL.LU.64 R20, [R1+0x458] ;  /* 0x0004580001147983 */ /* 0x004ea80000300a00 */
[----:B------:R1:W-:Y:S04]  /*11ce0*/  STL.64 [R1+0x978], R10 ;  /* 0x0009780a01007387 */ /* 0x0003e80000100a00 */
[----:B------:R-:W2:Y:S04]  /*11cf0*/  LDL.LU.64 R172, [R1+0x418] ;  /* 0x0004180001ac7983 */ /* 0x000ea80000300a00 */
[----:B------:R-:W2:Y:S04]  /*11d00*/  LDL.LU.64 R164, [R1+0x3d8] ;  /* 0x0003d80001a47983 */ /* 0x000ea80000300a00 */
[----:B------:R-:W2:Y:S04]  /*11d10*/  LDL.LU.64 R168, [R1+0x398] ;  /* 0x0003980001a87983 */ /* 0x000ea80000300a00 */
[----:B----4-:R-:W4:Y:S04]  /*11d20*/  LDL.LU.64 R170, [R1+0x358] ;  /* 0x0003580001aa7983 */ /* 0x010f280000300a00 */
[----:B------:R-:W4:Y:S04]  /*11d30*/  LDL.LU.64 R158, [R1+0x318] ;  /* 0x00031800019e7983 */ /* 0x000f280000300a00 */
[----:B---3--:R-:W3:Y:S04]  /*11d40*/  LDL.LU.64 R166, [R1+0x2d8] ;  /* 0x0002d80001a67983 */ /* 0x008ee80000300a00 */
[----:B------:R-:W3:Y:S04]  /*11d50*/  LDL.LU.64 R152, [R1+0x298] ;  /* 0x0002980001987983 */ /* 0x000ee80000300a00 */
[----:B------:R-:W3:Y:S04]  /*11d60*/  LDL.LU.64 R174, [R1+0x258] ;  /* 0x0002580001ae7983 */ /* 0x000ee80000300a00 */
[----:B------:R-:W3:Y:S04]  /*11d70*/  LDL.LU.64 R160, [R1+0x218] ;  /* 0x0002180001a07983 */ /* 0x000ee80000300a00 */
[----:B------:R-:W1:Y:S04]  /*11d80*/  LDL.LU.64 R162, [R1+0x1d8] ;  /* 0x0001d80001a27983 */ /* 0x000e680000300a00 */
[----:B------:R-:W-:Y:S04]  /*11d90*/  LDGSTS.E [R4+0x42000], desc[UR60][R22.64], P1 ;  /* 0x4200000016047fae */ /* 0x000fe8000892187c */
[----:B------:R-:W-:Y:S04]  /*11da0*/  LDGSTS.E [R4+0x42400], desc[UR60][R156.64], P1 ;  /* 0x424000009c047fae */ /* 0x000fe8000892187c */
[----:B------:R-:W-:Y:S04]  /*11db0*/  LDGSTS.E [R4+0x42800], desc[UR60][R154.64], P1 ;  /* 0x428000009a047fae */ /* 0x000fe8000892187c */
[----:B------:R-:W3:Y:S04]  /*11dc0*/  LDL.LU.64 R22, [R1+0x198] ;  /* 0x0001980001167983 */ /* 0x000ee80000300a00 */
[----:B------:R-:W3:Y:S04]  /*11dd0*/  LDL.LU.64 R248, [R1+0x158] ;  /* 0x0001580001f87983 */ /* 0x000ee80000300a00 */
[----:B------:R-:W3:Y:S04]  /*11de0*/  LDL.LU.64 R154, [R1+0x118] ;  /* 0x00011800019a7983 */ /* 0x000ee80000300a00 */
[----:B------:R-:W3:Y:S04]  /*11df0*/  LDL.LU.64 R156, [R1+0xd8] ;  /* 0x0000d800019c7983 */ /* 0x000ee80000300a00 */
[----:B------:R-:W3:Y:S04]  /*11e00*/  LDL.LU.64 R176, [R1+0x98] ;  /* 0x0000980001b07983 */ /* 0x000ee80000300a00 */
[----:B------:R1:W-:Y:S04]  /*11e10*/  LDGSTS.E [R4+0x42c00], desc[UR60][R18.64], P1 ;  /* 0x42c0000012047fae */ /* 0x0003e8000892187c */
[----:B------:R1:W-:Y:S04]  /*11e20*/  LDGSTS.E [R4+0x43000], desc[UR60][R16.64], P1 ;  /* 0x4300000010047fae */ /* 0x0003e8000892187c */
[----:B------:R1:W-:Y:S04]  /*11e30*/  LDGSTS.E [R4+0x43400], desc[UR60][R14.64], P1 ;  /* 0x434000000e047fae */ /* 0x0003e8000892187c */
[----:B------:R1:W-:Y:S04]  /*11e40*/  LDGSTS.E [R4+0x43800], desc[UR60][R12.64], P1 ;  /* 0x438000000c047fae */ /* 0x0003e8000892187c */
[----:B------:R1:W-:Y:S01]  /*11e50*/  LDGSTS.E [R4+0x43c00], desc[UR60][R10.64], P1 ;  /* 0x43c000000a047fae */ /* 0x0003e2000892187c */
[----:B--2---:R-:W-:-:S04]  /*11e60*/  IMAD.WIDE R20, R186, 0x4, R20 ;  /* 0x00000004ba147825 */ /* 0x004fc800078e0214 */
[C---:B------:R-:W-:Y:S01]  /*11e70*/  IMAD.WIDE R172, R186.reuse, 0x4, R172 ;  /* 0x00000004baac7825 */ /* 0x040fe200078e02ac */
[----:B------:R2:W-:Y:S03]  /*11e80*/  STL.64 [R1+0x320], R20 ;  /* 0x0003201401007387 */ /* 0x0005e60000100a00 */
[C---:B------:R-:W-:Y:S01]  /*11e90*/  IMAD.WIDE R164, R186.reuse, 0x4, R164 ;  /* 0x00000004baa47825 */ /* 0x040fe200078e02a4 */
[----:B------:R2:W-:Y:S03]  /*11ea0*/  STL.64 [R1+0x360], R172 ;  /* 0x000360ac01007387 */ /* 0x0005e60000100a00 */
[C---:B------:R-:W-:Y:S01]  /*11eb0*/  IMAD.WIDE R168, R186.reuse, 0x4, R168 ;  /* 0x00000004baa87825 */ /* 0x040fe200078e02a8 */
[----:B------:R2:W-:Y:S03]  /*11ec0*/  STL.64 [R1+0x3a0], R164 ;  /* 0x0003a0a401007387 */ /* 0x0005e60000100a00 */
[C---:B----4-:R-:W-:Y:S01]  /*11ed0*/  IMAD.WIDE R170, R186.reuse, 0x4, R170 ;  /* 0x00000004baaa7825 */ /* 0x050fe200078e02aa */
        /* <DEDUP_REMOVED lines=10> */
[----:B------:R-:W-:Y:S03]  /*11f80*/  STL.64 [R1+0x850], R174 ;  /* 0x000850ae01007387 */ /* 0x000fe60000100a00 */
[C---:B-1----:R-:W-:Y:S01]  /*11f90*/  IMAD.WIDE R162, R186.reuse, 0x4, R162 ;  /* 0x00000004baa27825 */ /* 0x042fe200078e02a2 */
[----:B------:R1:W-:Y:S04]  /*11fa0*/  STL.64 [R1+0x890], R160 ;  /* 0x000890a001007387 */ /* 0x0003e80000100a00 */
[----:B------:R1:W-:Y:S04]  /*11fb0*/  STL.64 [R1+0x8c8], R162 ;  /* 0x0008c8a201007387 */ /* 0x0003e80000100a00 */
[----:B------:R1:W-:Y:S04]  /*11fc0*/  LDGSTS.E [R5+0x40080], desc[UR60][R20.64], P1 ;  /* 0x4008000014057fae */ /* 0x0003e8000892187c */
[----:B------:R1:W-:Y:S01]  /*11fd0*/  LDGSTS.E [R5+0x40480], desc[UR60][R172.64], P1 ;  /* 0x40480000ac057fae */ /* 0x0003e2000892187c */
[----:B------:R-:W-:-:S03]  /*11fe0*/  IMAD.WIDE R18, R186, 0x4, R22 ;  /* 0x00000004ba127825 */ /* 0x000fc600078e0216 */
[----:B------:R1:W-:Y:S01]  /*11ff0*/  LDGSTS.E [R5+0x40880], desc[UR60][R164.64], P1 ;  /* 0x40880000a4057fae */ /* 0x0003e2000892187c */
[----:B------:R-:W-:-:S03]  /*12000*/  IMAD.WIDE R16, R186, 0x4, R248 ;  /* 0x00000004ba107825 */ /* 0x000fc600078e02f8 */
[----:B------:R1:W-:Y:S01]  /*12010*/  STL.64 [R1+0x8f8], R18 ;  /* 0x0008f81201007387 */ /* 0x0003e20000100a00 */
[----:B------:R-:W-:-:S03]  /*12020*/  IMAD.WIDE R14, R186, 0x4, R154 ;  /* 0x00000004ba0e7825 */ /* 0x000fc600078e029a */
[----:B------:R1:W-:Y:S01]  /*12030*/  STL.64 [R1+0x920], R16 ;  /* 0x0009201001007387 */ /* 0x0003e20000100a00 */
[----:B------:R-:W-:-:S03]  /*12040*/  IMAD.WIDE R12, R186, 0x4, R156 ;  /* 0x00000004ba0c7825 */ /* 0x000fc600078e029c */
[----:B------:R1:W-:Y:S01]  /*12050*/  STL.64 [R1+0x940], R14 ;  /* 0x0009400e01007387 */ /* 0x0003e20000100a00 */
[----:B------:R-:W-:-:S03]  /*12060*/  IMAD.WIDE R10, R186, 0x4, R176 ;  /* 0x00000004ba0a7825 */ /* 0x000fc600078e02b0 */
[----:B--2---:R-:W2:Y:S04]  /*12070*/  LDL.LU.64 R20, [R1+0x450] ;  /* 0x0004500001147983 */ /* 0x004ea80000300a00 */
[----:B------:R2:W-:Y:S04]  /*12080*/  STL.64 [R1+0x958], R12 ;  /* 0x0009580c01007387 */ /* 0x0005e80000100a00 */
[----:B------:R-:W2:Y:S04]  /*12090*/  LDL.LU.64 R156, [R1+0x410] ;  /* 0x00041000019c7983 */ /* 0x000ea80000300a00 */
[----:B------:R2:W-:Y:S04]  /*120a0*/  STL.64 [R1+0x968], R10 ;  /* 0x0009680a01007387 */ /* 0x0005e80000100a00 */
[----:B------:R-:W2:Y:S04]  /*120b0*/  LDL.LU.64 R154, [R1+0x3d0] ;  /* 0x0003d000019a7983 */ /* 0x000ea80000300a00 */
[----:B------:R-:W2:Y:S04]  /*120c0*/  LDL.LU.64 R22, [R1+0x390] ;  /* 0x0003900001167983 */ /* 0x000ea80000300a00 */
[----:B------:R-:W2:Y:S04]  /*120d0*/  LDL.LU.64 R172, [R1+0x350] ;  /* 0x0003500001ac7983 */ /* 0x000ea80000300a00 */
[----:B------:R-:W2:Y:S04]  /*120e0*/  LDL.LU.64 R164, [R1+0x310] ;  /* 0x0003100001a47983 */ /* 0x000ea80000300a00 */
[----:B------:R2:W-:Y:S04]  /*120f0*/  LDGSTS.E [R5+0x40c80], desc[UR60][R168.64], P1 ;  /* 0x40c80000a8057fae */ /* 0x0005e8000892187c */
[----:B------:R2:W-:Y:S04]  /*12100*/  LDGSTS.E [R5+0x41080], desc[UR60][R170.64], P1 ;  /* 0x41080000aa057fae */ /* 0x0005e8000892187c */
[----:B------:R2:W-:Y:S04]  /*12110*/  LDGSTS.E [R5+0x41480], desc[UR60][R158.64], P1 ;  /* 0x414800009e057fae */ /* 0x0005e8000892187c */
[----:B----4-:R-:W4:Y:S04]  /*12120*/  LDL.LU.64 R168, [R1+0x2d0] ;  /* 0x0002d00001a87983 */ /* 0x010f280000300a00 */
[----:B------:R-:W4:Y:S04]  /*12130*/  LDL.LU.64 R170, [R1+0x290] ;  /* 0x0002900001aa7983 */ /* 0x000f280000300a00 */
[----:B---3--:R-:W3:Y:S04]  /*12140*/  LDL.LU.64 R158, [R1+0x250] ;  /* 0x00025000019e7983 */ /* 0x008ee80000300a00 */
[----:B------:R3:W-:Y:S04]  /*12150*/  LDGSTS.E [R5+0x41880], desc[UR60][R166.64], P1 ;  /* 0x41880000a6057fae */ /* 0x0007e8000892187c */
[----:B------:R-:W-:Y:S04]  /*12160*/  LDGSTS.E [R5+0x41c80], desc[UR60][R152.64], P1 ;  /* 0x41c8000098057fae */ /* 0x000fe8000892187c */
[----:B------:R-:W-:Y:S04]  /*12170*/  LDGSTS.E [R5+0x42080], desc[UR60][R174.64], P1 ;  /* 0x42080000ae057fae */ /* 0x000fe8000892187c */
[----:B------:R-:W3:Y:S04]  /*12180*/  LDL.LU.64 R166, [R1+0x210] ;  /* 0x0002100001a67983 */ /* 0x000ee80000300a00 */
[----:B------:R-:W3:Y:S04]  /*12190*/  LDL.LU.64 R152, [R1+0x1d0] ;  /* 0x0001d00001987983 */ /* 0x000ee80000300a00 */
[----:B------:R-:W3:Y:S04]  /*121a0*/  LDL.LU.64 R248, [R1+0x190] ;  /* 0x0001900001f87983 */ /* 0x000ee80000300a00 */
[----:B------:R-:W-:Y:S04]  /*121b0*/  LDGSTS.E [R5+0x42480], desc[UR60][R160.64], P1 ;  /* 0x42480000a0057fae */ /* 0x000fe8000892187c */
[----:B------:R-:W-:Y:S04]  /*121c0*/  LDGSTS.E [R5+0x42880], desc[UR60][R162.64], P1 ;  /* 0x42880000a2057fae */ /* 0x000fe8000892187c */
[----:B------:R3:W-:Y:S04]  /*121d0*/  LDGSTS.E [R5+0x42c80], desc[UR60][R18.64], P1 ;  /* 0x42c8000012057fae */ /* 0x0007e8000892187c */
[----:B-1----:R-:W3:Y:S04]  /*121e0*/  LDL.LU.64 R160, [R1+0x150] ;  /* 0x0001500001a07983 */ /* 0x002ee80000300a00 */
[----:B------:R-:W3:Y:S04]  /*121f0*/  LDL.LU.64 R162, [R1+0x110] ;  /* 0x0001100001a27983 */ /* 0x000ee80000300a00 */
[----:B------:R-:W3:Y:S04]  /*12200*/  LDL.LU.64 R174, [R1+0xd0] ;  /* 0x0000d00001ae7983 */ /* 0x000ee80000300a00 */
[----:B------:R-:W3:Y:S04]  /*12210*/  LDL.LU.64 R176, [R1+0x90] ;  /* 0x0000900001b07983 */ /* 0x000ee80000300a00 */
        /* <DEDUP_REMOVED lines=14> */
[----:B------:R2:W-:Y:S04]  /*12300*/  STL.64 [R1+0x3e0], R172 ;  /* 0x0003e0ac01007387 */ /* 0x0005e80000100a00 */
[----:B------:R2:W-:Y:S04]  /*12310*/  STL.64 [R1+0x6f8], R164 ;  /* 0x0006f8a401007387 */ /* 0x0005e80000100a00 */
[----:B------:R2:W-:Y:S04]  /*12320*/  LDGSTS.E [R6+0x40100], desc[UR60][R20.64], P1 ;  /* 0x4010000014067fae */ /* 0x0005e8000892187c */
[----:B------:R2:W-:Y:S01]  /*12330*/  LDGSTS.E [R6+0x40500], desc[UR60][R156.64], P1 ;  /* 0x405000009c067fae */ /* 0x0005e2000892187c */
[----:B----4-:R-:W-:-:S03]  /*12340*/  IMAD.WIDE R168, R186, 0x4, R168 ;  /* 0x00000004baa87825 */ /* 0x010fc600078e02a8 */
[----:B------:R4:W-:Y:S01]  /*12350*/  LDGSTS.E [R6+0x40900], desc[UR60][R154.64], P1 ;  /* 0x409000009a067fae */ /* 0x0009e2000892187c */
[----:B------:R-:W-:-:S03]  /*12360*/  IMAD.WIDE R170, R186, 0x4, R170 ;  /* 0x00000004baaa7825 */ /* 0x000fc600078e02aa */
[----:B------:R4:W-:Y:S01]  /*12370*/  STL.64 [R1+0x768], R168 ;  /* 0x000768a801007387 */ /* 0x0009e20000100a00 */
[----:B---3--:R-:W-:-:S03]  /*12380*/  IMAD.WIDE R158, R186, 0x4, R158 ;  /* 0x00000004ba9e7825 */ /* 0x008fc600078e029e */
[----:B------:R-:W-:Y:S04]  /*12390*/  STL.64 [R1+0x7c8], R170 ;  /* 0x0007c8aa01007387 */ /* 0x000fe80000100a00 */
[----:B------:R3:W-:Y:S04]  /*123a0*/  STL.64 [R1+0x808], R158 ;  /* 0x0008089e01007387 */ /* 0x0007e80000100a00 */
[----:B------:R3:W-:Y:S04]  /*123b0*/  LDGSTS.E [R6+0x40d00], desc[UR60][R22.64], P1 ;  /* 0x40d0000016067fae */ /* 0x0007e8000892187c */
[----:B------:R3:W-:Y:S01]  /*123c0*/  LDGSTS.E [R6+0x41100], desc[UR60][R172.64], P1 ;  /* 0x41100000ac067fae */ /* 0x0007e2000892187c */
[----:B------:R-:W-:-:S03]  /*123d0*/  IMAD.WIDE R166, R186, 0x4, R166 ;  /* 0x00000004baa67825 */ /* 0x000fc600078e02a6 */
[----:B------:R3:W-:Y:S01]  /*123e0*/  LDGSTS.E [R6+0x41500], desc[UR60][R164.64], P1 ;  /* 0x41500000a4067fae */ /* 0x0007e2000892187c */
[----:B------:R-:W-:-:S03]  /*123f0*/  IMAD.WIDE R18, R186, 0x4, R152 ;  /* 0x00000004ba127825 */ /* 0x000fc600078e0298 */
[----:B------:R3:W-:Y:S01]  /*12400*/  STL.64 [R1+0x848], R166 ;  /* 0x000848a601007387 */ /* 0x0007e20000100a00 */
[----:B-1----:R-:W-:-:S03]  /*12410*/  IMAD.WIDE R16, R186, 0x4, R248 ;  /* 0x00000004ba107825 */ /* 0x002fc600078e02f8 */
[----:B------:R1:W-:Y:S04]  /*12420*/  STL.64 [R1+0x888], R18 ;  /* 0x0008881201007387 */ /* 0x0003e80000100a00 */
[----:B------:R1:W-:Y:S04]  /*12430*/  STL.64 [R1+0x8c0], R16 ;  /* 0x0008c01001007387 */ /* 0x0003e80000100a00 */
[----:B------:R1:W-:Y:S04]  /*12440*/  LDGSTS.E [R6+0x41900], desc[UR60][R168.64], P1 ;  /* 0x41900000a8067fae */ /* 0x0003e8000892187c */
[----:B------:R-:W-:Y:S01]  /*12450*/  LDGSTS.E [R6+0x41d00], desc[UR60][R170.64], P1 ;  /* 0x41d00000aa067fae */ /* 0x000fe2000892187c */
[----:B------:R-:W-:-:S03]  /*12460*/  IMAD.WIDE R14, R186, 0x4, R160 ;  /* 0x00000004ba0e7825 */ /* 0x000fc600078e02a0 */
[----:B------:R-:W-:Y:S01]  /*12470*/  LDGSTS.E [R6+0x42100], desc[UR60][R158.64], P1 ;  /* 0x421000009e067fae */ /* 0x000fe2000892187c */
        /* <DEDUP_REMOVED lines=13> */
[----:B------:R-:W2:Y:S04]  /*12550*/  LDL.LU.64 R22, [R1+0x2c8] ;  /* 0x0002c80001167983 */ /* 0x000ea80000300a00 */
[----:B------:R-:W2:Y:S04]  /*12560*/  LDL.LU.64 R172, [R1+0x288] ;  /* 0x0002880001ac7983 */ /* 0x000ea80000300a00 */
[----:B------:R-:W2:Y:S04]  /*12570*/  LDL.LU.64 R164, [R1+0x248] ;  /* 0x0002480001a47983 */ /* 0x000ea80000300a00 */
[----:B----4-:R-:W1:Y:S04]  /*12580*/  LDL.LU.64 R168, [R1+0x208] ;  /* 0x0002080001a87983 */ /* 0x010e680000300a00 */
[----:B------:R-:W4:Y:S04]  /*12590*/  LDL.LU.64 R248, [R1+0x1c8] ;  /* 0x0001c80001f87983 */ /* 0x000f280000300a00 */
[----:B---3--:R-:W3:Y:S04]  /*125a0*/  LDL.LU.64 R158, [R1+0x188] ;  /* 0x00018800019e7983 */ /* 0x008ee80000300a00 */
[----:B------:R-:W-:Y:S04]  /*125b0*/  LDGSTS.E [R6+0x42500], desc[UR60][R166.64], P1 ;  /* 0x42500000a6067fae */ /* 0x000fe8000892187c */
[----:B------:R4:W-:Y:S04]  /*125c0*/  LDGSTS.E [R6+0x42900], desc[UR60][R18.64], P1 ;  /* 0x4290000012067fae */ /* 0x0009e8000892187c */
[----:B------:R3:W-:Y:S04]  /*125d0*/  LDGSTS.E [R6+0x42d00], desc[UR60][R16.64], P1 ;  /* 0x42d0000010067fae */ /* 0x0007e8000892187c */
[----:B------:R-:W3:Y:S04]  /*125e0*/  LDL.LU.64 R166, [R1+0x148] ;  /* 0x0001480001a67983 */ /* 0x000ee80000300a00 */
        /* <DEDUP_REMOVED lines=25> */
[----:B------:R1:W-:Y:S03]  /*12780*/  STL.64 [R1+0x7c0], R164 ;  /* 0x0007c0a401007387 */ /* 0x0003e60000100a00 */
[C---:B----4-:R-:W-:Y:S01]  /*12790*/  IMAD.WIDE R18, R186.reuse, 0x4, R248 ;  /* 0x00000004ba127825 */ /* 0x050fe200078e02f8 */
[----:B------:R4:W-:Y:S03]  /*127a0*/  STL.64 [R1+0x800], R168 ;  /* 0x000800a801007387 */ /* 0x0009e60000100a00 */
[C---:B---3--:R-:W-:Y:S01]  /*127b0*/  IMAD.WIDE R16, R186.reuse, 0x4, R158 ;  /* 0x00000004ba107825 */ /* 0x048fe200078e029e */
        /* <DEDUP_REMOVED lines=11> */
[----:B--2---:R-:W3:Y:S04]  /*12870*/  LDL.LU.64 R20, [R1+0x440] ;  /* 0x0004400001147983 */ /* 0x004ee80000300a00 */
        /* <DEDUP_REMOVED lines=10> */
[----:B------:R-:W2:Y:S04]  /*12920*/  LDL.LU.64 R152, [R1+0x2c0] ;  /* 0x0002c00001987983 */ /* 0x000ea80000300a00 */
[----:B------:R-:W2:Y:S04]  /*12930*/  LDL.LU.64 R156, [R1+0x280] ;  /* 0x00028000019c7983 */ /* 0x000ea80000300a00 */
[----:B------:R-:W2:Y:S04]  /*12940*/  LDL.LU.64 R154, [R1+0x240] ;  /* 0x00024000019a7983 */ /* 0x000ea80000300a00 */
[----:B------:R-:W-:Y:S04]  /*12950*/  LDGSTS.E [R7+0x41980], desc[UR60][R22.64], P1 ;  /* 0x4198000016077fae */ /* 0x000fe8000892187c */
[----:B------:R-:W-:Y:S04]  /*12960*/  LDGSTS.E [R7+0x41d80], desc[UR60][R172.64], P1 ;  /* 0x41d80000ac077fae */ /* 0x000fe8000892187c */
[----:B------:R-:W-:Y:S04]  /*12970*/  LDGSTS.E [R7+0x42180], desc[UR60][R164.64], P1 ;  /* 0x42180000a4077fae */ /* 0x000fe8000892187c */
[----:B------:R-:W2:Y:S04]  /*12980*/  LDL.LU.64 R22, [R1+0x200] ;  /* 0x0002000001167983 */ /* 0x000ea80000300a00 */
[----:B------:R-:W2:Y:S04]  /*12990*/  LDL.LU.64 R248, [R1+0x1c0] ;  /* 0x0001c00001f87983 */ /* 0x000ea80000300a00 */
[----:B-1----:R-:W2:Y:S04]  /*129a0*/  LDL.LU.64 R164, [R1+0x180] ;  /* 0x0001800001a47983 */ /* 0x002ea80000300a00 */
[----:B------:R-:W-:Y:S04]  /*129b0*/  LDGSTS.E [R7+0x42580], desc[UR60][R168.64], P1 ;  /* 0x42580000a8077fae */ /* 0x000fe8000892187c */
[----:B------:R1:W-:Y:S04]  /*129c0*/  LDGSTS.E [R7+0x42980], desc[UR60][R18.64], P1 ;  /* 0x4298000012077fae */ /* 0x0003e8000892187c */
[----:B------:R1:W-:Y:S04]  /*129d0*/  LDGSTS.E [R7+0x42d80], desc[UR60][R16.64], P1 ;  /* 0x42d8000010077fae */ /* 0x0003e8000892187c */
[----:B----4-:R-:W4:Y:S04]  /*129e0*/  LDL.LU.64 R168, [R1+0x140] ;  /* 0x0001400001a87983 */ /* 0x010f280000300a00 */
[----:B------:R-:W4:Y:S04]  /*129f0*/  LDL.LU.64 R172, [R1+0x100] ;  /* 0x0001000001ac7983 */ /* 0x000f280000300a00 */
[----:B------:R-:W4:Y:S04]  /*12a00*/  LDL.LU.64 R174, [R1+0xc0] ;  /* 0x0000c00001ae7983 */ /* 0x000f280000300a00 */
[----:B------:R-:W4:Y:S04]  /*12a10*/  LDL.LU.64 R176, [R1+0x80] ;  /* 0x0000800001b07983 */ /* 0x000f280000300a00 */
[----:B------:R1:W-:Y:S04]  /*12a20*/  LDGSTS.E [R7+0x43180], desc[UR60][R14.64], P1 ;  /* 0x431800000e077fae */ /* 0x0003e8000892187c */
[----:B------:R4:W-:Y:S04]  /*12a30*/  LDGSTS.E [R7+0x43580], desc[UR60][R12.64], P1 ;  /* 0x435800000c077fae */ /* 0x0009e8000892187c */
[----:B------:R4:W-:Y:S04]  /*12a40*/  LDGSTS.E [R7+0x43980], desc[UR60][R10.64], P1 ;  /* 0x439800000a077fae */ /* 0x0009e8000892187c */
[----:B------:R4:W-:Y:S01]  /*12a50*/  LDGSTS.E [R7+0x43d80], desc[UR60][R4.64], P1 ;  /* 0x43d8000004077fae */ /* 0x0009e2000892187c */
[----:B---3--:R-:W-:-:S04]  /*12a60*/  IMAD.WIDE R20, R186, 0x4, R20 ;  /* 0x00000004ba147825 */ /* 0x008fc800078e0214 */
[C---:B--2---:R-:W-:Y:S01]  /*12a70*/  IMAD.WIDE R166, R186.reuse, 0x4, R166 ;  /* 0x00000004baa67825 */ /* 0x044fe200078e02a6 */
        /* <DEDUP_REMOVED lines=17> */
[----:B------:R-:W-:Y:S04]  /*12b90*/  STL.64 [R1+0x450], R156 ;  /* 0x0004509c01007387 */ /* 0x000fe80000100a00 */
[----:B------:R3:W-:Y:S04]  /*12ba0*/  STL.64 [R1+0x758], R154 ;  /* 0x0007589a01007387 */ /* 0x0007e80000100a00 */
[----:B------:R3:W-:Y:S04]  /*12bb0*/  LDGSTS.E [R8+0x40e00], desc[UR60][R158.64], P1 ;  /* 0x40e000009e087fae */ /* 0x0007e8000892187c */
[----:B------:R3:W-:Y:S01]  /*12bc0*/  LDGSTS.E [R8+0x41200], desc[UR60][R160.64], P1 ;  /* 0x41200000a0087fae */ /* 0x0007e2000892187c */
[----:B-1----:R-:W-:-:S03]  /*12bd0*/  IMAD.WIDE R18, R186, 0x4, R22 ;  /* 0x00000004ba127825 */ /* 0x002fc600078e0216 */
[----:B------:R1:W-:Y:S01]  /*12be0*/  LDGSTS.E [R8+0x41600], desc[UR60][R162.64], P1 ;  /* 0x41600000a2087fae */ /* 0x0003e2000892187c */
[----:B------:R-:W-:-:S03]  /*12bf0*/  IMAD.WIDE R16, R186, 0x4, R248 ;  /* 0x00000004ba107825 */ /* 0x000fc600078e02f8 */
[----:B------:R1:W-:Y:S01]  /*12c00*/  STL.64 [R1+0x7b8], R18 ;  /* 0x0007b81201007387 */ /* 0x0003e20000100a00 */
[----:B------:R-:W-:-:S03]  /*12c10*/  IMAD.WIDE R14, R186, 0x4, R164 ;  /* 0x00000004ba0e7825 */ /* 0x000fc600078e02a4 */
[----:B------:R1:W-:Y:S04]  /*12c20*/  STL.64 [R1+0x7f8], R16 ;  /* 0x0007f81001007387 */ /* 0x0003e80000100a00 */
[----:B------:R1:W-:Y:S04]  /*12c30*/  STL.64 [R1+0x838], R14 ;  /* 0x0008380e01007387 */ /* 0x0003e80000100a00 */
[----:B------:R-:W-:Y:S04]  /*12c40*/  LDGSTS.E [R8+0x41a00], desc[UR60][R152.64], P1 ;  /* 0x41a0000098087fae */ /* 0x000fe8000892187c */
[----:B------:R-:W-:Y:S01]  /*12c50*/  LDGSTS.E [R8+0x41e00], desc[UR60][R156.64], P1 ;  /* 0x41e000009c087fae */ /* 0x000fe2000892187c */
[----:B----4-:R-:W-:-:S03]  /*12c60*/  IMAD.WIDE R12, R186, 0x4, R168 ;  /* 0x00000004ba0c7825 */ /* 0x010fc600078e02a8 */
[----:B------:R-:W-:Y:S01]  /*12c70*/  LDGSTS.E [R8+0x42200], desc[UR60][R154.64], P1 ;  /* 0x422000009a087fae */ /* 0x000fe2000892187c */
[----:B------:R-:W-:-:S03]  /*12c80*/  IMAD.WIDE R10, R186, 0x4, R172 ;  /* 0x00000004ba0a7825 */ /* 0x000fc600078e02ac */
[----:B------:R4:W-:Y:S01]  /*12c90*/  STL.64 [R1+0x878], R12 ;  /* 0x0008780c01007387 */ /* 0x0009e20000100a00 */
[----:B------:R-:W-:-:S03]  /*12ca0*/  IMAD.WIDE R6, R186, 0x4, R174 ;  /* 0x00000004ba067825 */ /* 0x000fc600078e02ae */
[----:B------:R4:W-:Y:S01]  /*12cb0*/  STL.64 [R1+0x8b0], R10 ;  /* 0x0008b00a01007387 */ /* 0x0009e20000100a00 */
[----:B------:R-:W-:-:S03]  /*12cc0*/  IMAD.WIDE R4, R186, 0x4, R176 ;  /* 0x00000004ba047825 */ /* 0x000fc600078e02b0 */
[----:B------:R-:W4:Y:S04]  /*12cd0*/  LDL.LU.64 R22, [R1+0x438] ;  /* 0x0004380001167983 */ /* 0x000f280000300a00 */
[----:B------:R1:W-:Y:S04]  /*12ce0*/  STL.64 [R1+0x8e0], R6 ;  /* 0x0008e00601007387 */ /* 0x0003e80000100a00 */
[----:B--2---:R-:W2:Y:S04]  /*12cf0*/  LDL.LU.64 R20, [R1+0x3f8] ;  /* 0x0003f80001147983 */ /* 0x004ea80000300a00 */
[----:B------:R1:W-:Y:S04]  /*12d00*/  STL.64 [R1+0x908], R4 ;  /* 0x0009080401007387 */ /* 0x0003e80000100a00 */
[----:B------:R-:W2:Y:S04]  /*12d10*/  LDL.LU.64 R168, [R1+0x3b8] ;  /* 0x0003b80001a87983 */ /* 0x000ea80000300a00 */
[----:B------:R-:W2:Y:S04]  /*12d20*/  LDL.LU.64 R164, [R1+0x378] ;  /* 0x0003780001a47983 */ /* 0x000ea80000300a00 */
[----:B---3--:R-:W3:Y:S04]  /*12d30*/  LDL.LU.64 R166, [R1+0x338] ;  /* 0x0003380001a67983 */ /* 0x008ee80000300a00 */
[----:B------:R-:W3:Y:S04]  /*12d40*/  LDL.LU.64 R170, [R1+0x2f8] ;  /* 0x0002f80001aa7983 */ /* 0x000ee80000300a00 */
[----:B------:R-:W3:Y:S04]  /*12d50*/  LDL.LU.64 R158, [R1+0x2b8] ;  /* 0x0002b800019e7983 */ /* 0x000ee80000300a00 */
[----:B------:R-:W3:Y:S04]  /*12d60*/  LDL.LU.64 R160, [R1+0x278] ;  /* 0x0002780001a07983 */ /* 0x000ee80000300a00 */
[----:B------:R-:W1:Y:S04]  /*12d70*/  LDL.LU.64 R162, [R1+0x238] ;  /* 0x0002380001a27983 */ /* 0x000e680000300a00 */
[----:B------:R-:W3:Y:S04]  /*12d80*/  LDL.LU.64 R152, [R1+0x1f8] ;  /* 0x0001f80001987983 */ /* 0x000ee80000300a00 */
[----:B------:R-:W3:Y:S04]  /*12d90*/  LDL.LU.64 R248, [R1+0x1b8] ;  /* 0x0001b80001f87983 */ /* 0x000ee80000300a00 */
        /* <DEDUP_REMOVED lines=9> */
[----:B------:R1:W-:Y:S04]  /*12e30*/  LDGSTS.E [R8+0x43600], desc[UR60][R10.64], P1 ;  /* 0x436000000a087fae */ /* 0x0003e8000892187c */
[----:B------:R1:W-:Y:S04]  /*12e40*/  LDGSTS.E [R8+0x43a00], desc[UR60][R6.64], P1 ;  /* 0x43a0000006087fae */ /* 0x0003e8000892187c */
[----:B------:R1:W-:Y:S01]  /*12e50*/  LDGSTS.E [R8+0x43e00], desc[UR60][R4.64], P1 ;  /* 0x43e0000004087fae */ /* 0x0003e2000892187c */
[----:B----4-:R-:W-:-:S04]  /*12e60*/  IMAD.WIDE R22, R186, 0x4, R22 ;  /* 0x00000004ba167825 */ /* 0x010fc800078e0216 */
[C---:B--2---:R-:W-:Y:S01]  /*12e70*/  IMAD.WIDE R20, R186.reuse, 0x4, R20 ;  /* 0x00000004ba147825 */ /* 0x044fe200078e0214 */
        /* <DEDUP_REMOVED lines=10> */
[----:B------:R-:W-:Y:S03]  /*12f20*/  STL.64 [R1+0x3c8], R170 ;  /* 0x0003c8aa01007387 */ /* 0x000fe60000100a00 */
[C---:B------:R-:W-:Y:S01]  /*12f30*/  IMAD.WIDE R160, R186.reuse, 0x4, R160 ;  /* 0x00000004baa07825 */ /* 0x040fe200078e02a0 */
[----:B------:R3:W-:Y:S03]  /*12f40*/  STL.64 [R1+0x408], R158 ;  /* 0x0004089e01007387 */ /* 0x0007e60000100a00 */
[C---:B-1----:R-:W-:Y:S01]  /*12f50*/  IMAD.WIDE R162, R186.reuse, 0x4, R162 ;  /* 0x00000004baa27825 */ /* 0x042fe200078e02a2 */
        /* <DEDUP_REMOVED lines=14> */
[----:B------:R-:W3:Y:S04]  /*13040*/  LDL.LU.64 R156, [R1+0x430] ;  /* 0x00043000019c7983 */ /* 0x000ee80000300a00 */
[----:B------:R1:W-:Y:S04]  /*13050*/  STL.64 [R1+0x8a8], R6 ;  /* 0x0008a80601007387 */ /* 0x0003e80000100a00 */
[----:B------:R-:W3:Y:S04]  /*13060*/  LDL.LU.64 R154, [R1+0x3f0] ;  /* 0x0003f000019a7983 */ /* 0x000ee80000300a00 */
[----:B------:R1:W-:Y:S04]  /*13070*/  STL.64 [R1+0x8d8], R4 ;  /* 0x0008d80401007387 */ /* 0x0003e80000100a00 */
[----:B------:R1:W-:Y:S04]  /*13080*/  LDGSTS.E [R9+0x40280], desc[UR60][R22.64], P1 ;  /* 0x4028000016097fae */ /* 0x0003e8000892187c */
[----:B------:R-:W3:Y:S04]  /*13090*/  LDL.LU.64 R152, [R1+0x3b0] ;  /* 0x0003b00001987983 */ /* 0x000ee80000300a00 */
[----:B------:R1:W-:Y:S04]  /*130a0*/  LDGSTS.E [R9+0x40680], desc[UR60][R20.64], P1 ;  /* 0x4068000014097fae */ /* 0x0003e8000892187c */
[----:B--2---:R-:W2:Y:S04]  /*130b0*/  LDL.LU.64 R22, [R1+0x370] ;  /* 0x0003700001167983 */ /* 0x004ea80000300a00 */
[----:B------:R2:W-:Y:S04]  /*130c0*/  LDGSTS.E [R9+0x40a80], desc[UR60][R168.64], P1 ;  /* 0x40a80000a8097fae */ /* 0x0005e8000892187c */
[----:B----4-:R-:W4:Y:S04]  /*130d0*/  LDL.LU.64 R20, [R1+0x330] ;  /* 0x0003300001147983 */ /* 0x010f280000300a00 */
[----:B------:R4:W-:Y:S04]  /*130e0*/  LDGSTS.E [R9+0x40e80], desc[UR60][R164.64], P1 ;  /* 0x40e80000a4097fae */ /* 0x0009e8000892187c */
[----:B------:R-:W4:Y:S04]  /*130f0*/  LDL.LU.64 R168, [R1+0x2f0] ;  /* 0x0002f00001a87983 */ /* 0x000f280000300a00 */
[----:B------:R4:W-:Y:S04]  /*13100*/  LDGSTS.E [R9+0x41280], desc[UR60][R166.64], P1 ;  /* 0x41280000a6097fae */ /* 0x0009e8000892187c */
[----:B---3--:R-:W3:Y:S04]  /*13110*/  LDL.LU.64 R164, [R1+0x2b0] ;  /* 0x0002b00001a47983 */ /* 0x008ee80000300a00 */
[----:B------:R-:W-:Y:S04]  /*13120*/  LDGSTS.E [R9+0x41680], desc[UR60][R170.64], P1 ;  /* 0x41680000aa097fae */ /* 0x000fe8000892187c */
[----:B------:R-:W3:Y:S04]  /*13130*/  LDL.LU.64 R166, [R1+0x270] ;  /* 0x0002700001a67983 */ /* 0x000ee80000300a00 */
[----:B------:R-:W3:Y:S04]  /*13140*/  LDL.LU.64 R248, [R1+0x230] ;  /* 0x0002300001f87983 */ /* 0x000ee80000300a00 */
[----:B------:R-:W-:Y:S04]  /*13150*/  LDGSTS.E [R9+0x41a80], desc[UR60][R158.64], P1 ;  /* 0x41a800009e097fae */ /* 0x000fe8000892187c */
[----:B------:R-:W-:Y:S04]  /*13160*/  LDGSTS.E [R9+0x41e80], desc[UR60][R160.64], P1 ;  /* 0x41e80000a0097fae */ /* 0x000fe8000892187c */
[----:B------:R-:W-:Y:S04]  /*13170*/  LDGSTS.E [R9+0x42280], desc[UR60][R162.64], P1 ;  /* 0x42280000a2097fae */ /* 0x000fe8000892187c */
[----:B------:R-:W3:Y:S04]  /*13180*/  LDL.LU.64 R158, [R1+0x1f0] ;  /* 0x0001f000019e7983 */ /* 0x000ee80000300a00 */
[----:B-1----:R-:W3:Y:S04]  /*13190*/  LDL.LU.64 R160, [R1+0x1b0] ;  /* 0x0001b00001a07983 */ /* 0x002ee80000300a00 */
        /* <DEDUP_REMOVED lines=10> */
[----:B------:R-:W-:Y:S04]  /*13240*/  LDGSTS.E [R9+0x43a80], desc[UR60][R6.64], P1 ;  /* 0x43a8000006097fae */ /* 0x000fe8000892187c */
[----:B------:R1:W-:Y:S01]  /*13250*/  LDGSTS.E [R9+0x43e80], desc[UR60][R4.64], P1 ;  /* 0x43e8000004097fae */ /* 0x0003e2000892187c */
[----:B------:R-:W-:-:S04]  /*13260*/  IMAD.WIDE R156, R186, 0x4, R156 ;  /* 0x00000004ba9c7825 */ /* 0x000fc800078e029c */
[C---:B------:R-:W-:Y:S01]  /*13270*/  IMAD.WIDE R154, R186.reuse, 0x4, R154 ;  /* 0x00000004ba9a7825 */ /* 0x040fe200078e029a */
[----:B------:R1:W-:Y:S04]  /*13280*/  STL.64 [R1+0x278], R156 ;  /* 0x0002789c01007387 */ /* 0x0003e80000100a00 */
[----:B------:R1:W-:Y:S04]  /*13290*/  STL.64 [R1+0x2b8], R154 ;  /* 0x0002b89a01007387 */ /* 0x0003e80000100a00 */
[----:B------:R1:W-:Y:S01]  /*132a0*/  LDGSTS.E [R242+0x40300], desc[UR60][R156.64], P1 ;  /* 0x403000009cf27fae */ /* 0x0003e2000892187c */
[----:B------:R-:W-:-:S03]  /*132b0*/  IMAD.WIDE R152, R186, 0x4, R152 ;  /* 0x00000004ba987825 */ /* 0x000fc600078e0298 */
[----:B------:R1:W-:Y:S01]  /*132c0*/  LDGSTS.E [R242+0x40700], desc[UR60][R154.64], P1 ;  /* 0x407000009af27fae */ /* 0x0003e2000892187c */
[----:B--2---:R-:W-:-:S03]  /*132d0*/  IMAD.WIDE R22, R186, 0x4, R22 ;  /* 0x00000004ba167825 */ /* 0x004fc600078e0216 */
[----:B------:R2:W-:Y:S01]  /*132e0*/  STL.64 [R1+0x2f8], R152 ;  /* 0x0002f89801007387 */ /* 0x0005e20000100a00 */
[----:B----4-:R-:W-:-:S03]  /*132f0*/  IMAD.WIDE R20, R186, 0x4, R20 ;  /* 0x00000004ba147825 */ /* 0x010fc600078e0214 */
[----:B------:R4:W-:Y:S01]  /*13300*/  STL.64 [R1+0x338], R22 ;  /* 0x0003381601007387 */ /* 0x0009e20000100a00 */
[----:B------:R-:W-:-:S03]  /*13310*/  IMAD.WIDE R168, R186, 0x4, R168 ;  /* 0x00000004baa87825 */ /* 0x000fc600078e02a8 */
[----:B------:R4:W-:Y:S01]  /*13320*/  STL.64 [R1+0x378], R20 ;  /* 0x0003781401007387 */ /* 0x0009e20000100a00 */
[----:B---3--:R-:W-:-:S03]  /*13330*/  IMAD.WIDE R164, R186, 0x4, R164 ;  /* 0x00000004baa47825 */ /* 0x008fc600078e02a4 */
[----:B------:R-:W-:Y:S01]  /*13340*/  STL.64 [R1+0x3b8], R168 ;  /* 0x0003b8a801007387 */ /* 0x000fe20000100a00 */
[----:B------:R-:W-:-:S03]  /*13350*/  IMAD.WIDE R166, R186, 0x4, R166 ;  /* 0x00000004baa67825 */ /* 0x000fc600078e02a6 */
[----:B------:R3:W-:Y:S01]  /*13360*/  STL.64 [R1+0x3f8], R164 ;  /* 0x0003f8a401007387 */ /* 0x0007e20000100a00 */
[----:B-1----:R-:W-:-:S03]  /*13370*/  IMAD.WIDE R18, R186, 0x4, R248 ;  /* 0x00000004ba127825 */ /* 0x002fc600078e02f8 */
        /* <DEDUP_REMOVED lines=17> */
[----:B------:R-:W3:Y:S04]  /*13490*/  LDL.LU.64 R162, [R1+0x428] ;  /* 0x0004280001a27983 */ /* 0x000ee80000300a00 */
[----:B------:R-:W-:Y:S04]  /*134a0*/  STL.64 [R1+0x868], R6 ;  /* 0x0008680601007387 */ /* 0x000fe80000100a00 */
[----:B------:R-:W3:Y:S04]  /*134b0*/  LDL.LU.64 R160, [R1+0x3e8] ;  /* 0x0003e80001a07983 */ /* 0x000ee80000300a00 */
[----:B------:R1:W-:Y:S04]  /*134c0*/  STL.64 [R1+0x8a0], R4 ;  /* 0x0008a00401007387 */ /* 0x0003e80000100a00 */
[----:B------:R-:W3:Y:S04]  /*134d0*/  LDL.LU.64 R158, [R1+0x3a8] ;  /* 0x0003a800019e7983 */ /* 0x000ee80000300a00 */
[----:B------:R-:W3:Y:S04]  /*134e0*/  LDL.LU.64 R156, [R1+0x368] ;  /* 0x00036800019c7983 */ /* 0x000ee80000300a00 */
[----:B------:R-:W3:Y:S04]  /*134f0*/  LDL.LU.64 R154, [R1+0x328] ;  /* 0x00032800019a7983 */ /* 0x000ee80000300a00 */
[----:B--2---:R-:W2:Y:S04]  /*13500*/  LDL.LU.64 R152, [R1+0x2e8] ;  /* 0x0002e80001987983 */ /* 0x004ea80000300a00 */
[----:B----4-:R-:W4:Y:S04]  /*13510*/  LDL.LU.64 R22, [R1+0x2a8] ;  /* 0x0002a80001167983 */ /* 0x010f280000300a00 */
[----:B------:R-:W4:Y:S04]  /*13520*/  LDL.LU.64 R20, [R1+0x268] ;  /* 0x0002680001147983 */ /* 0x000f280000300a00 */
[----:B------:R-:W-:Y:S04]  /*13530*/  LDGSTS.E [R242+0x41700], desc[UR60][R168.64], P1 ;  /* 0x41700000a8f27fae */ /* 0x000fe8000892187c */
[----:B------:R-:W4:Y:S04]  /*13540*/  LDL.LU.64 R248, [R1+0x228] ;  /* 0x0002280001f87983 */ /* 0x000f280000300a00 */
[----:B------:R-:W-:Y:S04]  /*13550*/  LDGSTS.E [R242+0x41b00], desc[UR60][R164.64], P1 ;  /* 0x41b00000a4f27fae */ /* 0x000fe8000892187c */
[----:B------:R-:W-:Y:S04]  /*13560*/  LDGSTS.E [R242+0x41f00], desc[UR60][R166.64], P1 ;  /* 0x41f00000a6f27fae */ /* 0x000fe8000892187c */
[----:B------:R4:W-:Y:S04]  /*13570*/  LDGSTS.E [R242+0x42300], desc[UR60][R18.64], P1 ;  /* 0x4230000012f27fae */ /* 0x0009e8000892187c */
[----:B---3--:R-:W3:Y:S04]  /*13580*/  LDL.LU.64 R164, [R1+0x1e8] ;  /* 0x0001e80001a47983 */ /* 0x008ee80000300a00 */
        /* <DEDUP_REMOVED lines=22> */
[C---:B--2---:R-:W-:Y:S01]  /*136f0*/  IMAD.WIDE R152, R186.reuse, 0x4, R152 ;  /* 0x00000004ba987825 */ /* 0x044fe200078e0298 */
[----:B------:R2:W-:Y:S03]  /*13700*/  STL.64 [R1+0x380], R154 ;  /* 0x0003809a01007387 */ /* 0x0005e60000100a00 */
[C---:B----4-:R-:W-:Y:S01]  /*13710*/  IMAD.WIDE R22, R186.reuse, 0x4, R22 ;  /* 0x00000004ba167825 */ /* 0x050fe200078e0216 */
        /* <DEDUP_REMOVED lines=8> */
[----:B---3--:R-:W-:-:S03]  /*137a0*/  IMAD.WIDE R16, R186, 0x4, R164 ;  /* 0x00000004ba107825 */ /* 0x008fc600078e02a4 */
[----:B------:R2:W-:Y:S01]  /*137b0*/  LDGSTS.E [R243+0x40b80], desc[UR60][R158.64], P1 ;  /* 0x40b800009ef37fae */ /* 0x0005e2000892187c */
[----:B-1----:R-:W-:-:S03]  /*137c0*/  IMAD.WIDE R14, R186, 0x4, R166 ;  /* 0x00000004ba0e7825 */ /* 0x002fc600078e02a6 */
[----:B------:R2:W-:Y:S01]  /*137d0*/  STL.64 [R1+0x698], R16 ;  /* 0x0006981001007387 */ /* 0x0005e20000100a00 */
[----:B------:R-:W-:-:S03]  /*137e0*/  IMAD.WIDE R12, R186, 0x4, R168 ;  /* 0x00000004ba0c7825 */ /* 0x000fc600078e02a8 */
[----:B------:R2:W-:Y:S01]  /*137f0*/  STL.64 [R1+0x6e0], R14 ;  /* 0x0006e00e01007387 */ /* 0x0005e20000100a00 */
[----:B------:R-:W-:-:S03]  /*13800*/  IMAD.WIDE R10, R186, 0x4, R170 ;  /* 0x00000004ba0a7825 */ /* 0x000fc600078e02aa */
[----:B------:R2:W-:Y:S04]  /*13810*/  STL.64 [R1+0x740], R12 ;  /* 0x0007400c01007387 */ /* 0x0005e80000100a00 */
[----:B------:R2:W-:Y:S01]  /*13820*/  STL.64 [R1+0x7a0], R10 ;  /* 0x0007a00a01007387 */ /* 0x0005e20000100a00 */
[----:B------:R-:W-:-:S03]  /*13830*/  IMAD.WIDE R8, R186, 0x4, R172 ;  /* 0x00000004ba087825 */ /* 0x000fc600078e02ac */
[----:B------:R2:W-:Y:S01]  /*13840*/  LDGSTS.E [R243+0x40f80], desc[UR60][R156.64], P1 ;  /* 0x40f800009cf37fae */ /* 0x0005e2000892187c */
[----:B------:R-:W-:-:S03]  /*13850*/  IMAD.WIDE R4, R186, 0x4, R176 ;  /* 0x00000004ba047825 */ /* 0x000fc600078e02b0 */
[----:B------:R2:W-:Y:S04]  /*13860*/  LDGSTS.E [R243+0x41380], desc[UR60][R154.64], P1 ;  /* 0x413800009af37fae */ /* 0x0005e8000892187c */
[----:B------:R-:W3:Y:S01]  /*13870*/  LDL R177, [R1+0x65c] ;  /* 0x00065c0001b17983 */ /* 0x000ee20000100800 */
[----:B------:R-:W-:-:S03]  /*13880*/  IMAD.WIDE R6, R186, 0x4, R174 ;  /* 0x00000004ba067825 */ /* 0x000fc600078e02ae */
[----:B------:R2:W-:Y:S04]  /*13890*/  STL.64 [R1+0x7e0], R8 ;  /* 0x0007e00801007387 */ /* 0x0005e80000100a00 */
[----:B------:R2:W-:Y:S04]  /*138a0*/  STL.64 [R1+0x820], R6 ;  /* 0x0008200601007387 */ /* 0x0005e80000100a00 */
[----:B------:R2:W-:Y:S04]  /*138b0*/  STL.64 [R1+0x860], R4 ;  /* 0x0008600401007387 */ /* 0x0005e80000100a00 */
[----:B------:R2:W-:Y:S04]  /*138c0*/  LDGSTS.E [R243+0x41780], desc[UR60][R152.64], P1 ;  /* 0x4178000098f37fae */ /* 0x0005e8000892187c */
        /* <DEDUP_REMOVED lines=9> */
[----:B------:R2:W-:Y:S01]  /*13960*/  LDGSTS.E [R243+0x43f80], desc[UR60][R4.64], P1 ;  /* 0x43f8000004f37fae */ /* 0x0005e2000892187c */
[----:B------:R-:W-:-:S03]  /*13970*/  CS2R R88, SRZ ;  /* 0x0000000000587805 */ /* 0x000fc6000001ff00 */
[----:B------:R-:W0:Y:S01]  /*13980*/  LDGDEPBAR ;  /* 0x00000000000079af */ /* 0x000e220000000000 */
[----:B------:R-:W-:Y:S02]  /*13990*/  CS2R R90, SRZ ;  /* 0x00000000005a7805 */ /* 0x000fe4000001ff00 */
[----:B------:R-:W-:Y:S02]  /*139a0*/  CS2R R92, SRZ ;  /* 0x00000000005c7805 */ /* 0x000fe4000001ff00 */
[----:B------:R-:W-:Y:S02]  /*139b0*/  CS2R R94, SRZ ;  /* 0x00000000005e7805 */ /* 0x000fe4000001ff00 */
[----:B------:R-:W-:Y:S02]  /*139c0*/  CS2R R96, SRZ ;  /* 0x0000000000607805 */ /* 0x000fe4000001ff00 */
[----:B------:R-:W-:Y:S02]  /*139d0*/  CS2R R98, SRZ ;  /* 0x0000000000627805 */ /* 0x000fe4000001ff00 */
[----:B------:R-:W-:-:S02]  /*139e0*/  CS2R R100, SRZ ;  /* 0x0000000000647805 */ /* 0x000fc4000001ff00 */
        /* <DEDUP_REMOVED lines=57> */
[----:B---3--:R-:W-:-:S13]  /*13d80*/  ISETP.GE.AND P0, PT, R177, 0x80, PT ;  /* 0x00000080b100780c */ /* 0x008fda0003f06270 */
[----:B--2---:R-:W-:Y:S05]  /*13d90*/  @!P0 BRA `(.L_x_0) ;  /* 0x000000ec002c8947 */ /* 0x004fea0003800000 */
[----:B------:R-:W2:Y:S04]  /*13da0*/  LDL.LU.64 R170, [R1+0x60] ;  /* 0x0000600001aa7983 */ /* 0x000ea80000300a00 */
[----:B------:R-:W3:Y:S04]  /*13db0*/  LDL.LU.64 R172, [R1+0x58] ;  /* 0x0000580001ac7983 */ /* 0x000ee80000300a00 */
[----:B------:R-:W4:Y:S01]  /*13dc0*/  LDL.LU.64 R174, [R1+0x50] ;  /* 0x0000500001ae7983 */ /* 0x000f220000300a00 */
[----:B------:R-:W-:Y:S01]  /*13dd0*/  IMAD.MOV.U32 R4, RZ, RZ, R240 ;  /* 0x000000ffff047224 */ /* 0x000fe200078e00f0 */
[----:B------:R-:W-:-:S02]  /*13de0*/  MOV R5, R241 ;  /* 0x000000f100057202 */ /* 0x000fc40000000f00 */
[----:B------:R-:W-:Y:S04]  /*13df0*/  STL [R1+0xba0], R184 ;  /* 0x000ba0b801007387 */ /* 0x000fe80000100800 */
[----:B-----5:R-:W-:Y:S04]  /*13e00*/  STL.64 [R1+0xb98], R2 ;  /* 0x000b980201007387 */ /* 0x020fe80000100a00 */
[----:B------:R-:W-:Y:S01]  /*13e10*/  STL.64 [R1+0xba8], R4 ;  /* 0x000ba80401007387 */ /* 0x000fe20000100a00 */
[----:B------:R-:W-:Y:S02]  /*13e20*/  IMAD.MOV.U32 R12, RZ, RZ, R196 ;  /* 0x000000ffff0c7224 */ /* 0x000fe400078e00c4 */
[----:B------:R-:W-:-:S02]  /*13e30*/  IMAD.MOV.U32 R13, RZ, RZ, R197 ;  /* 0x000000ffff0d7224 */ /* 0x000fc400078e00c5 */
[----:B--2---:R-:W-:Y:S02]  /*13e40*/  IMAD.MOV.U32 R6, RZ, RZ, R170 ;  /* 0x000000ffff067224 */ /* 0x004fe400078e00aa */
[----:B------:R-:W-:Y:S02]  /*13e50*/  IMAD.MOV.U32 R7, RZ, RZ, R171 ;  /* 0x000000ffff077224 */ /* 0x000fe400078e00ab */
[----:B---3--:R-:W-:Y:S02]  /*13e60*/  IMAD.MOV.U32 R8, RZ, RZ, R172 ;  /* 0x000000ffff087224 */ /* 0x008fe400078e00ac */
[----:B------:R-:W-:Y:S01]  /*13e70*/  IMAD.MOV.U32 R9, RZ, RZ, R173 ;  /* 0x000000ffff097224 */ /* 0x000fe200078e00ad */
[----:B------:R1:W-:Y:S01]  /*13e80*/  STL.64 [R1+0xbb0], R6 ;  /* 0x000bb00601007387 */ /* 0x0003e20000100a00 */
[----:B----4-:R-:W-:Y:S02]  /*13e90*/  IMAD.MOV.U32 R10, RZ, RZ, R174 ;  /* 0x000000ffff0a7224 */ /* 0x010fe400078e00ae */
[----:B------:R-:W-:Y:S01]  /*13ea0*/  IMAD.MOV.U32 R11, RZ, RZ, R175 ;  /* 0x000000ffff0b7224 */ /* 0x000fe200078e00af */
[----:B------:R2:W-:Y:S04]  /*13eb0*/  STL.64 [R1+0xbb8], R8 ;  /* 0x000bb80801007387 */ /* 0x0005e80000100a00 */
[----:B-1----:R-:W3:Y:S04]  /*13ec0*/  LDL.LU.64 R6, [R1+0x500] ;  /* 0x0005000001067983 */ /* 0x002ee80000300a00 */
[----:B------:R-:W4:Y:S04]  /*13ed0*/  LDL.LU.64 R4, [R1+0x508] ;  /* 0x0005080001047983 */ /* 0x000f280000300a00 */
[----:B------:R-:W4:Y:S04]  /*13ee0*/  LDL.LU.64 R240, [R1+0x510] ;  /* 0x0005100001f07983 */ /* 0x000f280000300a00 */
[----:B------:R-:W4:Y:S04]  /*13ef0*/  LDL.LU.64 R242, [R1+0x518] ;  /* 0x0005180001f27983 */ /* 0x000f280000300a00 */
[----:B------:R-:W4:Y:S04]  /*13f00*/  LDL.LU.64 R184, [R1+0x4d0] ;  /* 0x0004d00001b87983 */ /* 0x000f280000300a00 */
[----:B------:R-:W4:Y:S04]  /*13f10*/  LDL.LU.64 R2, [R1+0x4d8] ;  /* 0x0004d80001027983 */ /* 0x000f280000300a00 */
[----:B------:R-:W4:Y:S04]  /*13f20*/  LDL.LU.64 R248, [R1+0x4a0] ;  /* 0x0004a00001f87983 */ /* 0x000f280000300a00 */
[----:B------:R-:W4:Y:S04]  /*13f30*/  LDL.LU.64 R250, [R1+0x4a8] ;  /* 0x0004a80001fa7983 */ /* 0x000f280000300a00 */
[----:B--2---:R-:W2:Y:S04]  /*13f40*/  LDL.LU.64 R8, [R1+0x4b8] ;  /* 0x0004b80001087983 */ /* 0x004ea80000300a00 */
[----:B------:R1:W-:Y:S04]  /*13f50*/  STL.64 [R1+0xbc0], R10 ;  /* 0x000bc00a01007387 */ /* 0x0003e80000100a00 */
[----:B-1----:R-:W2:Y:S04]  /*13f60*/  LDL.LU.64 R10, [R1+0x4b0] ;  /* 0x0004b000010a7983 */ /* 0x002ea80000300a00 */
[----:B------:R1:W-:Y:S04]  /*13f70*/  STL.64 [R1+0xbc8], R12 ;  /* 0x000bc80c01007387 */ /* 0x0003e80000100a00 */
[----:B-1----:R-:W2:Y:S01]  /*13f80*/  LDL.LU.64 R12, [R1+0x4c8] ;  /* 0x0004c800010c7983 */ /* 0x002ea20000300a00 */
[----:B------:R-:W-:-:S02]  /*13f90*/  IMAD.MOV.U32 R14, RZ, RZ, R198 ;  /* 0x000000ffff0e7224 */ /* 0x000fc400078e00c6 */
[----:B------:R-:W-:Y:S01]  /*13fa0*/  IMAD.MOV.U32 R15, RZ, RZ, R199 ;  /* 0x000000ffff0f7224 */ /* 0x000fe200078e00c7 */
[----:B------:R-:W-:Y:S01]  /*13fb0*/  MOV R18, R202 ;  /* 0x000000ca00127202 */ /* 0x000fe20000000f00 */
[----:B------:R-:W-:Y:S02]  /*13fc0*/  IMAD.MOV.U32 R16, RZ, RZ, R200 ;  /* 0x000000ffff107224 */ /* 0x000fe400078e00c8 */
[----:B------:R-:W-:Y:S01]  /*13fd0*/  IMAD.MOV.U32 R17, RZ, RZ, R201 ;  /* 0x000000ffff117224 */ /* 0x000fe200078e00c9 */
[----:B------:R1:W-:Y:S01]  /*13fe0*/  STL.64 [R1+0xbd0], R14 ;  /* 0x000bd00e01007387 */ /* 0x0003e20000100a00 */
[----:B------:R-:W-:Y:S02]  /*13ff0*/  IMAD.MOV.U32 R19, RZ, RZ, R203 ;  /* 0x000000ffff137224 */ /* 0x000fe400078e00cb */
[----:B------:R-:W-:Y:S02]  /*14000*/  IMAD.MOV.U32 R20, RZ, RZ, R190 ;  /* 0x000000ffff147224 */ /* 0x000fe400078e00be */
[----:B------:R-:W-:-:S02]  /*14010*/  IMAD.MOV.U32 R21, RZ, RZ, R191 ;  /* 0x000000ffff157224 */ /* 0x000fc400078e00bf */
[----:B------:R-:W-:Y:S02]  /*14020*/  IMAD.MOV.U32 R22, RZ, RZ, R188 ;  /* 0x000000ffff167224 */ /* 0x000fe400078e00bc */
[----:B------:R-:W-:Y:S02]  /*14030*/  IMAD.MOV.U32 R23, RZ, RZ, R189 ;  /* 0x000000ffff177224 */ /* 0x000fe400078e00bd */
[----:B------:R-:W-:Y:S01]  /*14040*/  IMAD.MOV.U32 R188, RZ, RZ, R192 ;  /* 0x000000ffffbc7224 */ /* 0x000fe200078e00c0 */
[----:B-1----:R-:W2:Y:S01]  /*14050*/  LDL.LU.64 R14, [R1+0x4c0] ;  /* 0x0004c000010e7983 */ /* 0x002ea20000300a00 */
[----:B------:R-:W-:Y:S01]  /*14060*/  IMAD.MOV.U32 R152, RZ, RZ, R194 ;  /* 0x000000ffff987224 */ /* 0x000fe200078e00c2 */
[----:B------:R-:W-:Y:S01]  /*14070*/  MOV R164, R226 ;  /* 0x000000e200a47202 */ /* 0x000fe20000000f00 */
[----:B------:R-:W-:Y:S01]  /*14080*/  IMAD.MOV.U32 R153, RZ, RZ, R195 ;  /* 0x000000ffff997224 */ /* 0x000fe200078e00c3 */
[----:B------:R-:W-:Y:S01]  /*14090*/  STL.64 [R1+0xbd8], R16 ;  /* 0x000bd81001007387 */ /* 0x000fe20000100a00 */
[----:B------:R-:W-:-:S02]  /*140a0*/  IMAD.MOV.U32 R202, RZ, RZ, R206 ;  /* 0x000000ffffca7224 */ /* 0x000fc400078e00ce */
[----:B------:R-:W-:Y:S01]  /*140b0*/  IMAD.MOV.U32 R203, RZ, RZ, R205 ;  /* 0x000000ffffcb7224 */ /* 0x000fe200078e00cd */
[----:B------:R1:W-:Y:S01]  /*140c0*/  STL.64 [R1+0xbe0], R18 ;  /* 0x000be01201007387 */ /* 0x0003e20000100a00 */
[----:B------:R-:W-:Y:S02]  /*140d0*/  IMAD.MOV.U32 R200, RZ, RZ, R208 ;  /* 0x000000ffffc87224 */ /* 0x000fe400078e00d0 */
[----:B------:R-:W-:Y:S01]  /*140e0*/  IMAD.MOV.U32 R201, RZ, RZ, R207 ;  /* 0x000000ffffc97224 */ /* 0x000fe200078e00cf */
[----:B------:R1:W-:Y:S01]  /*140f0*/  STL.64 [R1+0xbe8], R20 ;  /* 0x000be81401007387 */ /* 0x0003e20000100a00 */
[----:B------:R-:W-:Y:S02]  /*14100*/  IMAD.MOV.U32 R198, RZ, RZ, R210 ;  /* 0x000000ffffc67224 */ /* 0x000fe400078e00d2 */
[----:B------:R-:W-:Y:S01]  /*14110*/  IMAD.MOV.U32 R199, RZ, RZ, R209 ;  /* 0x000000ffffc77224 */ /* 0x000fe200078e00d1 */
[----:B------:R-:W-:Y:S01]  /*14120*/  STL.64 [R1+0xbf0], R22 ;  /* 0x000bf01601007387 */ /* 0x000fe20000100a00 */
[----:B------:R-:W-:-:S02]  /*14130*/  IMAD.MOV.U32 R156, RZ, RZ, R181 ;  /* 0x000000ffff9c7224 */ /* 0x000fc400078e00b5 */
[----:B------:R-:W-:Y:S01]  /*14140*/  IMAD.MOV.U32 R196, RZ, RZ, R212 ;  /* 0x000000ffffc47224 */ /* 0x000fe200078e00d4 */
[----:B------:R-:W-:Y:S01]  /*14150*/  STL [R1+0xbf8], R188 ;  /* 0x000bf8bc01007387 */ /* 0x000fe20000100800 */
[----:B------:R-:W-:Y:S02]  /*14160*/  IMAD.MOV.U32 R197, RZ, RZ, R211 ;  /* 0x000000ffffc57224 */ /* 0x000fe400078e00d3 */
[----:B------:R-:W-:Y:S01]  /*14170*/  IMAD.MOV.U32 R171, RZ, RZ, R218 ;  /* 0x000000ffffab7224 */ /* 0x000fe200078e00da */
[----:B------:R-:W-:Y:S01]  /*14180*/  STL.64 [R1+0xc00], R152 ;  /* 0x000c009801007387 */ /* 0x000fe20000100a00 */
[----:B------:R-:W-:Y:S02]  /*14190*/  IMAD.MOV.U32 R181, RZ, RZ, R217 ;  /* 0x000000ffffb57224 */ /* 0x000fe400078e00d9 */
[----:B------:R-:W-:Y:S02]  /*141a0*/  IMAD.MOV.U32 R173, RZ, RZ, R220 ;  /* 0x000000ffffad7224 */ /* 0x000fe400078e00dc */
[----:B------:R-:W-:-:S02]  /*141b0*/  IMAD.MOV.U32 R176, RZ, RZ, R219 ;  /* 0x000000ffffb07224 */ /* 0x000fc400078e00db */
[----:B------:R-:W-:Y:S02]  /*141c0*/  IMAD.MOV.U32 R187, RZ, RZ, R180 ;  /* 0x000000ffffbb7224 */ /* 0x000fe400078e00b4 */
[----:B------:R-:W-:Y:S02]  /*141d0*/  IMAD.MOV.U32 R172, RZ, RZ, R222 ;  /* 0x000000ffffac7224 */ /* 0x000fe400078e00de */
[----:B------:R-:W-:Y:S02]  /*141e0*/  IMAD.MOV.U32 R174, RZ, RZ, R221 ;  /* 0x000000ffffae7224 */ /* 0x000fe400078e00dd */
[----:B------:R-:W-:Y:S01]  /*141f0*/  IMAD.MOV.U32 R154, RZ, RZ, R193 ;  /* 0x000000ffff9a7224 */ /* 0x000fe200078e00c1 */
[----:B------:R-:W-:Y:S01]  /*14200*/  MOV R193, R215 ;  /* 0x000000d700c17202 */ /* 0x000fe20000000f00 */
[----:B------:R-:W-:Y:S02]  /*14210*/  IMAD.MOV.U32 R169, RZ, RZ, R224 ;  /* 0x000000ffffa97224 */ /* 0x000fe400078e00e0 */
[----:B------:R-:W-:-:S02]  /*14220*/  IMAD.MOV.U32 R180, RZ, RZ, R225 ;  /* 0x000000ffffb47224 */ /* 0x000fc400078e00e1 */
[----:B------:R-:W-:Y:S02]  /*14230*/  IMAD.MOV.U32 R192, RZ, RZ, R216 ;  /* 0x000000ffffc07224 */ /* 0x000fe400078e00d8 */
[----:B------:R-:W-:Y:S02]  /*14240*/  IMAD.MOV.U32 R170, RZ, RZ, R227 ;  /* 0x000000ffffaa7224 */ /* 0x000fe400078e00e3 */
[----:B------:R-:W-:Y:S02]  /*14250*/  IMAD.MOV.U32 R166, RZ, RZ, R228 ;  /* 0x000000ffffa67224 */ /* 0x000fe400078e00e4 */
[----:B------:R-:W-:Y:S02]  /*14260*/  IMAD.MOV.U32 R167, RZ, RZ, R229 ;  /* 0x000000ffffa77224 */ /* 0x000fe400078e00e5 */
[----:B------:R-:W-:Y:S02]  /*14270*/  IMAD.MOV.U32 R165, RZ, RZ, R230 ;  /* 0x000000ffffa57224 */ /* 0x000fe400078e00e6 */
[----:B------:R-:W-:-:S02]  /*14280*/  IMAD.MOV.U32 R168, RZ, RZ, R231 ;  /* 0x000000ffffa87224 */ /* 0x000fc400078e00e7 */
[----:B------:R-:W-:Y:S01]  /*14290*/  IMAD.MOV.U32 R155, RZ, RZ, R178 ;  /* 0x000000ffff9b7224 */ /* 0x000fe200078e00b2 */
[----:B------:R-:W-:Y:S01]  /*142a0*/  MOV R178, R179 ;  /* 0x000000b300b27202 */ /* 0x000fe20000000f00 */
[----:B------:R-:W-:Y:S02]  /*142b0*/  IMAD.MOV.U32 R162, RZ, RZ, R232 ;  /* 0x000000ffffa27224 */ /* 0x000fe400078e00e8 */
[----:B------:R-:W-:Y:S02]  /*142c0*/  IMAD.MOV.U32 R179, RZ, RZ, R233 ;  /* 0x000000ffffb37224 */ /* 0x000fe400078e00e9 */
[----:B------:R-:W-:Y:S02]  /*142d0*/  IMAD.MOV.U32 R159, RZ, RZ, R236 ;  /* 0x000000ffff9f7224 */ /* 0x000fe400078e00ec */
        /* <DEDUP_REMOVED lines=8> */
[----:B---3--:R-:W-:Y:S02]  /*14360*/  IMAD.MOV.U32 R206, RZ, RZ, R6 ;  /* 0x000000ffffce7224 */ /* 0x008fe400078e0006 */
[----:B------:R-:W-:Y:S02]  /*14370*/  IMAD.MOV.U32 R205, RZ, RZ, R7 ;  /* 0x000000ffffcd7224 */ /* 0x000fe400078e0007 */
[----:B------:R-:W3:Y:S01]  /*14380*/  LDL.LU.64 R6, [R1+0x480] ;  /* 0x0004800001067983 */ /* 0x000ee20000300a00 */
[----:B----4-:R-:W-:Y:S01]  /*14390*/  IMAD.MOV.U32 R208, RZ, RZ, R4 ;  /* 0x000000ffffd07224 */ /* 0x010fe200078e0004 */
[----:B------:R-:W-:Y:S02]  /*143a0*/  MOV R207, R5 ;  /* 0x0000000500cf7202 */ /* 0x000fe40000000f00 */
[----:B------:R-:W4:Y:S01]  /*143b0*/  LDL.LU.64 R4, [R1+0x488] ;  /* 0x0004880001047983 */ /* 0x000f220000300a00 */
[----:B------:R-:W-:Y:S02]  /*143c0*/  IMAD.MOV.U32 R210, RZ, RZ, R240 ;  /* 0x000000ffffd27224 */ /* 0x000fe400078e00f0 */
[----:B------:R-:W-:-:S02]  /*143d0*/  IMAD.MOV.U32 R209, RZ, RZ, R241 ;  /* 0x000000ffffd17224 */ /* 0x000fc400078e00f1 */
[----:B------:R-:W4:Y:S01]  /*143e0*/  LDL.LU.64 R240, [R1+0x490] ;  /* 0x0004900001f07983 */ /* 0x000f220000300a00 */
[----:B------:R-:W-:Y:S02]  /*143f0*/  IMAD.MOV.U32 R212, RZ, RZ, R242 ;  /* 0x000000ffffd47224 */ /* 0x000fe400078e00f2 */
[----:B------:R-:W-:Y:S02]  /*14400*/  IMAD.MOV.U32 R211, RZ, RZ, R243 ;  /* 0x000000ffffd37224 */ /* 0x000fe400078e00f3 */
[----:B------:R-:W4:Y:S01]  /*14410*/  LDL.LU.64 R242, [R1+0x498] ;  /* 0x0004980001f27983 */ /* 0x000f220000300a00 */
[----:B------:R-:W-:Y:S02]  /*14420*/  IMAD.MOV.U32 R218, RZ, RZ, R184 ;  /* 0x000000ffffda7224 */ /* 0x000fe400078e00b8 */
[----:B------:R-:W-:Y:S02]  /*14430*/  IMAD.MOV.U32 R217, RZ, RZ, R185 ;  /* 0x000000ffffd97224 */ /* 0x000fe400078e00b9 */
[----:B------:R-:W4:Y:S01]  /*14440*/  LDL.LU.64 R184, [R1+0x470] ;  /* 0x0004700001b87983 */ /* 0x000f220000300a00 */
[----:B------:R-:W-:-:S02]  /*14450*/  IMAD.MOV.U32 R220, RZ, RZ, R2 ;  /* 0x000000ffffdc7224 */ /* 0x000fc400078e0002 */
[----:B------:R-:W-:Y:S02]  /*14460*/  IMAD.MOV.U32 R219, RZ, RZ, R3 ;  /* 0x000000ffffdb7224 */ /* 0x000fe400078e0003 */
[----:B------:R-:W4:Y:S01]  /*14470*/  LDL.LU.64 R2, [R1+0x478] ;  /* 0x0004780001027983 */ /* 0x000f220000300a00 */
[----:B------:R-:W-:Y:S01]  /*14480*/  MOV R222, R248 ;  /* 0x000000f800de7202 */ /* 0x000fe20000000f00 */
[----:B------:R-:W-:Y:S02]  /*14490*/  IMAD.MOV.U32 R221, RZ, RZ, R249 ;  /* 0x000000ffffdd7224 */ /* 0x000fe400078e00f9 */
[----:B------:R-:W4:Y:S01]  /*144a0*/  LDL.LU.64 R248, [R1] ;  /* 0x0000000001f87983 */ /* 0x000f220000300a00 */
[----:B------:R-:W-:Y:S02]  /*144b0*/  IMAD.MOV.U32 R225, RZ, RZ, R250 ;  /* 0x000000ffffe17224 */ /* 0x000fe400078e00fa */
[----:B------:R-:W-:Y:S02]  /*144c0*/  IMAD.MOV.U32 R224, RZ, RZ, R251 ;  /* 0x000000ffffe07224 */ /* 0x000fe400078e00fb */
[----:B------:R-:W4:Y:S01]  /*144d0*/  LDL.LU.64 R250, [R1+0x28] ;  /* 0x0000280001fa7983 */ /* 0x000f220000300a00 */
[----:B--2---:R-:W-:-:S02]  /*144e0*/  IMAD.MOV.U32 R229, RZ, RZ, R8 ;  /* 0x000000ffffe57224 */ /* 0x004fc400078e0008 */
[----:B------:R-:W-:Y:S02]  /*144f0*/  IMAD.MOV.U32 R228, RZ, RZ, R9 ;  /* 0x000000ffffe47224 */ /* 0x000fe400078e0009 */
[----:B------:R-:W-:Y:S02]  /*14500*/  IMAD.MOV.U32 R227, RZ, RZ, R10 ;  /* 0x000000ffffe37224 */ /* 0x000fe400078e000a */
[----:B------:R-:W-:Y:S02]  /*14510*/  IMAD.MOV.U32 R226, RZ, RZ, R11 ;  /* 0x000000ffffe27224 */ /* 0x000fe400078e000b */
[----:B------:R-:W-:Y:S02]  /*14520*/  IMAD.MOV.U32 R216, RZ, RZ, R12 ;  /* 0x000000ffffd87224 */ /* 0x000fe400078e000c */
[----:B------:R-:W-:Y:S02]  /*14530*/  IMAD.MOV.U32 R215, RZ, RZ, R13 ;  /* 0x000000ffffd77224 */ /* 0x000fe400078e000d */
[----:B------:R-:W2:Y:S04]  /*14540*/  LDL.LU.64 R12, [R1+0x48] ;  /* 0x00004800010c7983 */ /* 0x000ea80000300a00 */
[----:B------:R-:W2:Y:S04]  /*14550*/  LDL.LU.64 R10, [R1+0x468] ;  /* 0x00046800010a7983 */ /* 0x000ea80000300a00 */
[----:B------:R-:W2:Y:S04]  /*14560*/  LDL.LU.64 R8, [R1+0x8] ;  /* 0x0000080001087983 */ /* 0x000ea80000300a00 */
[----:B-1----:R-:W2:Y:S01]  /*14570*/  LDL.LU.64 R18, [R1+0x10] ;  /* 0x0000100001127983 */ /* 0x002ea20000300a00 */
[----:B------:R-:W-:-:S02]  /*14580*/  IMAD.MOV.U32 R239, RZ, RZ, R244 ;  /* 0x000000ffffef7224 */ /* 0x000fc400078e00f4 */
[----:B------:R-:W-:Y:S02]  /*14590*/  IMAD.MOV.U32 R238, RZ, RZ, R245 ;  /* 0x000000ffffee7224 */ /* 0x000fe400078e00f5 */
[----:B------:R-:W-:Y:S02]  /*145a0*/  IMAD.MOV.U32 R214, RZ, RZ, R14 ;  /* 0x000000ffffd67224 */ /* 0x000fe400078e000e */
[----:B------:R-:W-:Y:S02]  /*145b0*/  IMAD.MOV.U32 R213, RZ, RZ, R15 ;  /* 0x000000ffffd57224 */ /* 0x000fe400078e000f */
[----:B---3--:R-:W-:Y:S02]  /*145c0*/  IMAD.MOV.U32 R231, RZ, RZ, R6 ;  /* 0x000000ffffe77224 */ /* 0x008fe400078e0006 */
[----:B------:R-:W-:Y:S02]  /*145d0*/  IMAD.MOV.U32 R230, RZ, RZ, R7 ;  /* 0x000000ffffe67224 */ /* 0x000fe400078e0007 */
[----:B------:R-:W3:Y:S01]  /*145e0*/  LDL.LU.64 R6, [R1+0x18] ;  /* 0x0000180001067983 */ /* 0x000ee20000300a00 */
[----:B----4-:R-:W-:-:S02]  /*145f0*/  IMAD.MOV.U32 R233, RZ, RZ, R4 ;  /* 0x000000ffffe97224 */ /* 0x010fc400078e0004 */
[----:B------:R-:W-:Y:S02]  /*14600*/  IMAD.MOV.U32 R232, RZ, RZ, R5 ;  /* 0x000000ffffe87224 */ /* 0x000fe400078e0005 */
[----:B------:R-:W4:Y:S01]  /*14610*/  LDL.LU.64 R4, [R1+0x20] ;  /* 0x0000200001047983 */ /* 0x000f220000300a00 */
[----:B------:R-:W-:Y:S02]  /*14620*/  IMAD.MOV.U32 R237, RZ, RZ, R242 ;  /* 0x000000ffffed7224 */ /* 0x000fe400078e00f2 */
[----:B------:R-:W-:Y:S02]  /*14630*/  IMAD.MOV.U32 R236, RZ, RZ, R243 ;  /* 0x000000ffffec7224 */ /* 0x000fe400078e00f3 */
[----:B------:R-:W-:Y:S02]  /*14640*/  IMAD.MOV.U32 R243, RZ, RZ, R184 ;  /* 0x000000fffff37224 */ /* 0x000fe400078e00b8 */
[----:B------:R-:W-:Y:S02]  /*14650*/  IMAD.MOV.U32 R242, RZ, RZ, R185 ;  /* 0x000000fffff27224 */ /* 0x000fe400078e00b9 */
[----:B------:R-:W4:Y:S01]  /*14660*/  LDL.LU.64 R184, [R1+0x30] ;  /* 0x0000300001b87983 */ /* 0x000f220000300a00 */
[----:B------:R-:W-:-:S02]  /*14670*/  IMAD.MOV.U32 R245, RZ, RZ, R2 ;  /* 0x000000fffff57224 */ /* 0x000fc400078e0002 */
[----:B------:R-:W-:Y:S02]  /*14680*/  IMAD.MOV.U32 R244, RZ, RZ, R3 ;  /* 0x000000fffff47224 */ /* 0x000fe400078e0003 */
[----:B------:R-:W4:Y:S04]  /*14690*/  LDL.LU.64 R2, [R1+0x38] ;  /* 0x0000380001027983 */ /* 0x000f280000300a00 */
[----:B------:R-:W4:Y:S01]  /*146a0*/  LDL.LU.64 R16, [R1+0x40] ;  /* 0x0000400001107983 */ /* 0x000f220000300a00 */
[----:B------:R-:W-:Y:S01]  /*146b0*/  IMAD.MOV.U32 R235, RZ, RZ, R240 ;  /* 0x000000ffffeb7224 */ /* 0x000fe200078e00f0 */
[----:B------:R-:W-:Y:S02]  /*146c0*/  MOV R234, R241 ;  /* 0x000000f100ea7202 */ /* 0x000fe40000000f00 */
[----:B------:R-:W4:Y:S01]  /*146d0*/  LDL.LU.64 R14, [R1+0x600] ;  /* 0x00060000010e7983 */ /* 0x000f220000300a00 */
[----:B------:R-:W-:-:S02]  /*146e0*/  IMAD.MOV.U32 R241, RZ, RZ, R246 ;  /* 0x000000fffff17224 */ /* 0x000fc400078e00f6 */
[----:B------:R-:W-:Y:S02]  /*146f0*/  IMAD.MOV.U32 R240, RZ, RZ, R247 ;  /* 0x000000fffff07224 */ /* 0x000fe400078e00f7 */
[----:B------:R-:W-:Y:S02]  /*14700*/  IMAD.MOV.U32 R247, RZ, RZ, R248 ;  /* 0x000000fffff77224 */ /* 0x000fe400078e00f8 */
[----:B------:R-:W-:Y:S01]  /*14710*/  IMAD.MOV.U32 R246, RZ, RZ, R249 ;  /* 0x000000fffff67224 */ /* 0x000fe200078e00f9 */
[----:B------:R-:W-:Y:S01]  /*14720*/  MOV R249, R250 ;  /* 0x000000fa00f97202 */ /* 0x000fe20000000f00 */
[----:B------:R-:W-:Y:S02]  /*14730*/  IMAD.MOV.U32 R248, RZ, RZ, R251 ;  /* 0x000000fffff87224 */ /* 0x000fe400078e00fb */
[----:B--2---:R-:W-:Y:S02]  /*14740*/  IMAD.MOV.U32 R251, RZ, RZ, R12 ;  /* 0x000000fffffb7224 */ /* 0x004fe400078e000c */
[----:B------:R-:W-:-:S02]  /*14750*/  IMAD.MOV.U32 R250, RZ, RZ, R13 ;  /* 0x000000fffffa7224 */ /* 0x000fc400078e000d */
[----:B------:R-:W2:Y:S01]  /*14760*/  LDL.LU.64 R12, [R1+0x608] ;  /* 0x00060800010c7983 */ /* 0x000ea20000300a00 */
[----:B------:R-:W-:-:S03]  /*14770*/  IMAD.MOV.U32 R252, RZ, RZ, R11 ;  /* 0x000000fffffc7224 */ /* 0x000fc600078e000b */
[----:B------:R1:W-:Y:S01]  /*14780*/  STL [R1], R10 ;  /* 0x0000000a01007387 */ /* 0x0003e20000100800 */
[----:B------:R-:W-:-:S03]  /*14790*/  IMAD.MOV.U32 R20, RZ, RZ, R9 ;  /* 0x000000ffff147224 */ /* 0x000fc600078e0009 */
[----:B-1----:R-:W2:Y:S04]  /*147a0*/  LDL.LU.64 R10, [R1+0x610] ;  /* 0x00061000010a7983 */ /* 0x002ea80000300a00 */
[----:B------:R1:W-:Y:S04]  /*147b0*/  STL [R1+0x8], R8 ;  /* 0x0000080801007387 */ /* 0x0003e80000100800 */
[----:B-1----:R-:W2:Y:S04]  /*147c0*/  LDL.LU.64 R8, [R1+0x618] ;  /* 0x0006180001087983 */ /* 0x002ea80000300a00 */
[----:B------:R-:W-:Y:S04]  /*147d0*/  STL [R1+0x4], R20 ;  /* 0x0000041401007387 */ /* 0x000fe80000100800 */
[----:B------:R1:W-:Y:S04]  /*147e0*/  STL [R1+0x10], R18 ;  /* 0x0000101201007387 */ /* 0x0003e80000100800 */
[----:B------:R-:W2:Y:S01]  /*147f0*/  LDL.LU.64 R190, [R1+0x5c0] ;  /* 0x0005c00001be7983 */ /* 0x000ea20000300a00 */
[----:B-1----:R-:W-:-:S05]  /*14800*/  IMAD.MOV.U32 R18, RZ, RZ, R19 ;  /* 0x000000ffff127224 */ /* 0x002fca00078e0013 */
[----:B------:R1:W-:Y:S04]  /*14810*/  STL [R1+0xc], R18 ;  /* 0x00000c1201007387 */ /* 0x0003e80000100800 */
[----:B---3--:R3:W-:Y:S04]  /*14820*/  STL [R1+0x18], R6 ;  /* 0x0000180601007387 */ /* 0x0087e80000100800 */
[----:B-1----:R-:W2:Y:S01]  /*14830*/  LDL.LU.64 R18, [R1+0x5c8] ;  /* 0x0005c80001127983 */ /* 0x002ea20000300a00 */
[----:B---3--:R-:W-:-:S05]  /*14840*/  IMAD.MOV.U32 R6, RZ, RZ, R7 ;  /* 0x000000ffff067224 */ /* 0x008fca00078e0007 */
[----:B------:R1:W-:Y:S04]  /*14850*/  STL [R1+0x14], R6 ;  /* 0x0000140601007387 */ /* 0x0003e80000100800 */
[----:B----4-:R3:W-:Y:S04]  /*14860*/  STL [R1+0x20], R4 ;  /* 0x0000200401007387 */ /* 0x0107e80000100800 */
[----:B-1----:R-:W4:Y:S01]  /*14870*/  LDL.LU.64 R6, [R1+0x5d0] ;  /* 0x0005d00001067983 */ /* 0x002f220000300a00 */
[----:B---3--:R-:W-:-:S05]  /*14880*/  IMAD.MOV.U32 R4, RZ, RZ, R5 ;  /* 0x000000ffff047224 */ /* 0x008fca00078e0005 */
[----:B------:R1:W-:Y:S04]  /*14890*/  STL [R1+0x1c], R4 ;  /* 0x00001c0401007387 */ /* 0x0003e80000100800 */
[----:B------:R-:W-:Y:S04]  /*148a0*/  STL [R1+0x28], R182 ;  /* 0x000028b601007387 */ /* 0x000fe80000100800 */
[----:B------:R-:W-:Y:S04]  /*148b0*/  STL [R1+0x24], R183 ;  /* 0x000024b701007387 */ /* 0x000fe80000100800 */
[----:B-1----:R-:W3:Y:S01]  /*148c0*/  LDL.LU.64 R4, [R1+0x5d8] ;  /* 0x0005d80001047983 */ /* 0x002ee20000300a00 */
[----:B------:R-:W-:-:S03]  /*148d0*/  IMAD.MOV.U32 R20, RZ, RZ, R185 ;  /* 0x000000ffff147224 */ /* 0x000fc600078e00b9 */
[----:B------:R1:W-:Y:S04]  /*148e0*/  STL [R1+0x30], R184 ;  /* 0x000030b801007387 */ /* 0x0003e80000100800 */
[----:B-1----:R-:W3:Y:S04]  /*148f0*/  LDL.LU.64 R184, [R1+0x5a0] ;  /* 0x0005a00001b87983 */ /* 0x002ee80000300a00 */
[----:B------:R1:W-:Y:S04]  /*14900*/  STL [R1+0x2c], R20 ;  /* 0x00002c1401007387 */ /* 0x0003e80000100800 */
[----:B------:R1:W-:Y:S02]  /*14910*/  STL [R1+0x38], R2 ;  /* 0x0000380201007387 */ /* 0x0003e40000100800 */
[----:B-1----:R-:W-:-:S02]  /*14920*/  IMAD.MOV.U32 R20, RZ, RZ, R3 ;  /* 0x000000ffff147224 */ /* 0x002fc400078e0003 */
[----:B------:R-:W3:Y:S04]  /*14930*/  LDL.LU.64 R2, [R1+0x5a8] ;  /* 0x0005a80001027983 */ /* 0x000ee80000300a00 */
        /* <DEDUP_REMOVED lines=9> */
[----:B--2---:R2:W-:Y:S01]  /*149d0*/  STL [R1+0x50], R12 ;  /* 0x0000500c01007387 */ /* 0x0045e20000100800 */
[----:B-1----:R-:W-:-:S03]  /*149e0*/  MOV R20, R13 ;  /* 0x0000000d00147202 */ /* 0x002fc60000000f00 */
[----:B--2---:R-:W2:Y:S04]  /*149f0*/  LDL.LU.64 R12, [R1+0x580] ;  /* 0x00058000010c7983 */ /* 0x004ea80000300a00 */
[----:B------:R1:W-:Y:S04]  /*14a00*/  STL [R1+0x4c], R20 ;  /* 0x00004c1401007387 */ /* 0x0003e80000100800 */
[----:B------:R1:W-:Y:S02]  /*14a10*/  STL [R1+0x58], R10 ;  /* 0x0000580a01007387 */ /* 0x0003e40000100800 */
[----:B-1----:R-:W-:-:S02]  /*14a20*/  IMAD.MOV.U32 R20, RZ, RZ, R11 ;  /* 0x000000ffff147224 */ /* 0x002fc400078e000b */
[----:B------:R-:W2:Y:S04]  /*14a30*/  LDL.LU.64 R10, [R1+0x588] ;  /* 0x00058800010a7983 */ /* 0x000ea80000300a00 */
        /* <DEDUP_REMOVED lines=13> */
[----:B----4-:R4:W-:Y:S01]  /*14b10*/  STL [R1+0x78], R6 ;  /* 0x0000780601007387 */ /* 0x0109e20000100800 */
[----:B-1----:R-:W-:-:S03]  /*14b20*/  IMAD.MOV.U32 R20, RZ, RZ, R7 ;  /* 0x000000ffff147224 */ /* 0x002fc600078e0007 */
[----:B----4-:R-:W4:Y:S04]  /*14b30*/  LDL.LU.64 R6, [R1+0x568] ;  /* 0x0005680001067983 */ /* 0x010f280000300a00 */
[----:B------:R1:W-:Y:S04]  /*14b40*/  STL [R1+0x74], R20 ;  /* 0x0000741401007387 */ /* 0x0003e80000100800 */
[----:B---3--:R3:W-:Y:S01]  /*14b50*/  STL [R1+0x80], R4 ;  /* 0x0000800401007387 */ /* 0x0087e20000100800 */
[----:B-1----:R-:W-:-:S03]  /*14b60*/  IMAD.MOV.U32 R20, RZ, RZ, R5 ;  /* 0x000000ffff147224 */ /* 0x002fc600078e0005 */
[----:B---3--:R-:W3:Y:S04]  /*14b70*/  LDL.LU.64 R4, [R1+0x570] ;  /* 0x0005700001047983 */ /* 0x008ee80000300a00 */
        /* <DEDUP_REMOVED lines=18> */
[----:B-1----:R-:W-:-:S03]  /*14ca0*/  IMAD.MOV.U32 R20, RZ, RZ, R13 ;  /* 0x000000ffff147224 */ /* 0x002fc600078e000d */
[----:B--2---:R-:W2:Y:S04]  /*14cb0*/  LDL.LU.64 R12, [R1+0x558] ;  /* 0x00055800010c7983 */ /* 0x004ea80000300a00 */
[----:B------:R1:W-:Y:S04]  /*14cc0*/  STL [R1+0xa4], R20 ;  /* 0x0000a41401007387 */ /* 0x0003e80000100800 */
[----:B------:R1:W-:Y:S02]  /*14cd0*/  STL [R1+0xb0], R10 ;  /* 0x0000b00a01007387 */ /* 0x0003e40000100800 */
[----:B-1----:R-:W-:-:S02]  /*14ce0*/  IMAD.MOV.U32 R20, RZ, RZ, R11 ;  /* 0x000000ffff147224 */ /* 0x002fc400078e000b */
[----:B------:R-:W2:Y:S04]  /*14cf0*/  LDL.LU.64 R10, [R1+0x520] ;  /* 0x00052000010a7983 */ /* 0x000ea80000300a00 */
[----:B------:R1:W-:Y:S04]  /*14d00*/  STL [R1+0xac], R20 ;  /* 0x0000ac1401007387 */ /* 0x0003e80000100800 */
[----:B------:R1:W-:Y:S02]  /*14d10*/  STL [R1+0xb8], R8 ;  /* 0x0000b80801007387 */ /* 0x0003e40000100800 */
[----:B-1----:R-:W-:-:S02]  /*14d20*/  MOV R20, R9 ;  /* 0x0000000900147202 */ /* 0x002fc40000000f00 */
        /* <DEDUP_REMOVED lines=103> */
[----:B-1----:R-:W-:-:S03]  /*153a0*/  MOV R20, R5 ;  /* 0x0000000500147202 */ /* 0x002fc60000000f00 */
        /* <DEDUP_REMOVED lines=51> */
[----:B-1----:R-:W-:-:S02]  /*156e0*/  MOV R20, R3 ;  /* 0x0000000300147202 */ /* 0x002fc40000000f00 */
        /* <DEDUP_REMOVED lines=207> */
[----:B-1----:R-:W-:-:S03]  /*163e0*/  MOV R20, R7 ;  /* 0x0000000700147202 */ /* 0x002fc60000000f00 */
        /* <DEDUP_REMOVED lines=82> */
[----:B------:R1:W-:Y:S04]  /*16910*/  STL [R1+0x438], R18 ;  /* 0x0004381201007387 */ /* 0x0003e80000100800 */
[----:B-1----:R-:W2:Y:S01]  /*16920*/  LDL.LU.64 R20, [R1+0x890] ;  /* 0x0008900001147983 */ /* 0x002ea20000300a00 */
[----:B------:R-:W-:-:S05]  /*16930*/  IMAD.MOV.U32 R18, RZ, RZ, R19 ;  /* 0x000000ffff127224 */ /* 0x000fca00078e0013 */
        /* <DEDUP_REMOVED lines=17> */
[----:B------:R1:W-:Y:S04]  /*16a50*/  STL [R1+0x460], R16 ;  /* 0x0004601001007387 */ /* 0x0003e80000100800 */
[----:B-1----:R-:W3:Y:S01]  /*16a60*/  LDL.LU.64 R18, [R1+0x6e8] ;  /* 0x0006e80001127983 */ /* 0x002ee20000300a00 */
[----:B------:R-:W-:-:S05]  /*16a70*/  MOV R16, R17 ;  /* 0x0000001100107202 */ /* 0x000fca0000000f00 */
[----:B------:R1:W-:Y:S04]  /*16a80*/  STL [R1+0x45c], R16 ;  /* 0x00045c1001007387 */ /* 0x0003e80000100800 */
[----:B------:R1:W-:Y:S04]  /*16a90*/  STL [R1+0x468], R14 ;  /* 0x0004680e01007387 */ /* 0x0003e80000100800 */
[----:B-1----:R-:W3:Y:S01]  /*16aa0*/  LDL.LU.64 R16, [R1+0x698] ;  /* 0x0006980001107983 */ /* 0x002ee20000300a00 */
[----:B------:R-:W-:-:S05]  /*16ab0*/  IMAD.MOV.U32 R14, RZ, RZ, R15 ;  /* 0x000000ffff0e7224 */ /* 0x000fca00078e000f */
[----:B------:R1:W-:Y:S04]  /*16ac0*/  STL [R1+0x464], R14 ;  /* 0x0004640e01007387 */ /* 0x0003e80000100800 */
[----:B--2---:R2:W-:Y:S04]  /*16ad0*/  STL [R1+0x470], R12 ;  /* 0x0004700c01007387 */ /* 0x0045e80000100800 */
[----:B-1----:R-:W3:Y:S01]  /*16ae0*/  LDL.LU.64 R14, [R1+0x900] ;  /* 0x00090000010e7983 */ /* 0x002ee20000300a00 */
[----:B--2---:R-:W-:-:S03]  /*16af0*/  IMAD.MOV.U32 R12, RZ, RZ, R13 ;  /* 0x000000ffff0c7224 */ /* 0x004fc600078e000d */
[----:B------:R1:W-:Y:S04]  /*16b00*/  STL [R1+0x478], R10 ;  /* 0x0004780a01007387 */ /* 0x0003e80000100800 */
[----:B------:R2:W-:Y:S01]  /*16b10*/  STL [R1+0x46c], R12 ;  /* 0x00046c0c01007387 */ /* 0x0005e20000100800 */
[----:B-1----:R-:W-:-:S03]  /*16b20*/  IMAD.MOV.U32 R10, RZ, RZ, R11 ;  /* 0x000000ffff0a7224 */ /* 0x002fc600078e000b */
[----:B--2---:R-:W2:Y:S04]  /*16b30*/  LDL.LU.64 R12, [R1+0x8c8] ;  /* 0x0008c800010c7983 */ /* 0x004ea80000300a00 */
[----:B------:R1:W-:Y:S04]  /*16b40*/  STL [R1+0x480], R8 ;  /* 0x0004800801007387 */ /* 0x0003e80000100800 */
[----:B------:R1:W-:Y:S02]  /*16b50*/  STL [R1+0x474], R10 ;  /* 0x0004740a01007387 */ /* 0x0003e40000100800 */
[----:B-1----:R-:W-:-:S02]  /*16b60*/  IMAD.MOV.U32 R8, RZ, RZ, R9 ;  /* 0x000000ffff087224 */ /* 0x002fc400078e0009 */
[----:B------:R-:W2:Y:S04]  /*16b70*/  LDL.LU.64 R10, [R1+0x888] ;  /* 0x00088800010a7983 */ /* 0x000ea80000300a00 */
[----:B------:R-:W-:Y:S01]  /*16b80*/  STL [R1+0x488], R190 ;  /* 0x000488be01007387 */ /* 0x000fe20000100800 */
[----:B------:R-:W-:-:S03]  /*16b90*/  IMAD.MOV.U32 R22, RZ, RZ, R191 ;  /* 0x000000ffff167224 */ /* 0x000fc600078e00bf */
[----:B------:R1:W-:Y:S04]  /*16ba0*/  STL [R1+0x47c], R8 ;  /* 0x00047c0801007387 */ /* 0x0003e80000100800 */
[----:B-1----:R-:W2:Y:S04]  /*16bb0*/  LDL.LU.64 R8, [R1+0x840] ;  /* 0x0008400001087983 */ /* 0x002ea80000300a00 */
[----:B------:R1:W-:Y:S04]  /*16bc0*/  STL [R1+0x490], R20 ;  /* 0x0004901401007387 */ /* 0x0003e80000100800 */
[----:B------:R-:W-:Y:S04]  /*16bd0*/  STL [R1+0x484], R22 ;  /* 0x0004841601007387 */ /* 0x000fe80000100800 */
[----:B------:R-:W2:Y:S01]  /*16be0*/  LDL.LU.64 R190, [R1+0x7f8] ;  /* 0x0007f80001be7983 */ /* 0x000ea20000300a00 */
[----:B-1----:R-:W-:-:S03]  /*16bf0*/  IMAD.MOV.U32 R20, RZ, RZ, R21 ;  /* 0x000000ffff147224 */ /* 0x002fc600078e0015 */
[----:B----4-:R-:W-:Y:S04]  /*16c00*/  STL [R1+0x498], R6 ;  /* 0x0004980601007387 */ /* 0x010fe80000100800 */
[----:B------:R1:W-:Y:S02]  /*16c10*/  STL [R1+0x48c], R20 ;  /* 0x00048c1401007387 */ /* 0x0003e40000100800 */
[----:B-1----:R-:W-:Y:S02]  /*16c20*/  IMAD.MOV.U32 R20, RZ, RZ, R7 ;  /* 0x000000ffff147224 */ /* 0x002fe400078e0007 */
[----:B------:R-:W4:Y:S04]  /*16c30*/  LDL.LU.64 R6, [R1+0x7b0] ;  /* 0x0007b00001067983 */ /* 0x000f280000300a00 */
        /* <DEDUP_REMOVED lines=16> */
[----:B------:R-:W-:Y:S04]  /*16d40*/  STL [R1+0x4b4], R20 ;  /* 0x0004b41401007387 */ /* 0x000fe80000100800 */
[----:B------:R1:W-:Y:S02]  /*16d50*/  STL [R1+0x4c0], R16 ;  /* 0x0004c01001007387 */ /* 0x0003e40000100800 */
[----:B-1----:R-:W-:-:S02]  /*16d60*/  IMAD.MOV.U32 R16, RZ, RZ, R17 ;  /* 0x000000ffff107224 */ /* 0x002fc400078e0011 */
[----:B------:R1:W-:Y:S04]  /*16d70*/  STL [R1+0x4c8], R14 ;  /* 0x0004c80e01007387 */ /* 0x0003e80000100800 */
[----:B------:R1:W-:Y:S02]  /*16d80*/  STL [R1+0x4bc], R16 ;  /* 0x0004bc1001007387 */ /* 0x0003e40000100800 */
[----:B-1----:R-:W-:Y:S02]  /*16d90*/  MOV R14, R15 ;  /* 0x0000000f000e7202 */ /* 0x002fe40000000f00 */
[----:B------:R-:W3:Y:S04]  /*16da0*/  LDL.LU.64 R16, [R1+0x8c0] ;  /* 0x0008c00001107983 */ /* 0x000ee80000300a00 */
[----:B--2---:R1:W-:Y:S04]  /*16db0*/  STL [R1+0x4d0], R12 ;  /* 0x0004d00c01007387 */ /* 0x0043e80000100800 */
[----:B------:R2:W-:Y:S01]  /*16dc0*/  STL [R1+0x4c4], R14 ;  /* 0x0004c40e01007387 */ /* 0x0005e20000100800 */
        /* <DEDUP_REMOVED lines=10> */
[----:B------:R-:W-:Y:S04]  /*16e70*/  STL [R1+0x4e8], R190 ;  /* 0x0004e8be01007387 */ /* 0x000fe80000100800 */
[----:B------:R1:W-:Y:S01]  /*16e80*/  STL [R1+0x4dc], R8 ;  /* 0x0004dc0801007387 */ /* 0x0003e20000100800 */
[----:B------:R-:W-:-:S03]  /*16e90*/  IMAD.MOV.U32 R22, RZ, RZ, R191 ;  /* 0x000000ffff167224 */ /* 0x000fc600078e00bf */
[----:B-1----:R-:W2:Y:S04]  /*16ea0*/  LDL.LU.64 R8, [R1+0x7a8] ;  /* 0x0007a80001087983 */ /* 0x002ea80000300a00 */
        /* <DEDUP_REMOVED lines=10> */
[----:B------:R1:W-:Y:S04]  /*16f50*/  STL [R1+0x500], R184 ;  /* 0x000500b801007387 */ /* 0x0003e80000100800 */
[----:B------:R-:W3:Y:S01]  /*16f60*/  LDL.LU.64 R190, [R1+0x8f0] ;  /* 0x0008f00001be7983 */ /* 0x000ee20000300a00 */
[----:B-1----:R-:W-:-:S03]  /*16f70*/  IMAD.MOV.U32 R22, RZ, RZ, R185 ;  /* 0x000000ffff167224 */ /* 0x002fc600078e00b9 */
[----:B------:R1:W-:Y:S04]  /*16f80*/  STL [R1+0x508], R2 ;  /* 0x0005080201007387 */ /* 0x0003e80000100800 */
[----:B------:R1:W-:Y:S04]  /*16f90*/  STL [R1+0x4fc], R22 ;  /* 0x0004fc1601007387 */ /* 0x0003e80000100800 */
[----:B------:R-:W3:Y:S01]  /*16fa0*/  LDL.LU.64 R184, [R1+0x8b8] ;  /* 0x0008b80001b87983 */ /* 0x000ee20000300a00 */
[----:B-1----:R-:W-:-:S03]  /*16fb0*/  IMAD.MOV.U32 R2, RZ, RZ, R3 ;  /* 0x000000ffff027224 */ /* 0x002fc600078e0003 */
[----:B------:R-:W-:Y:S04]  /*16fc0*/  STL [R1+0x510], R18 ;  /* 0x0005101201007387 */ /* 0x000fe80000100800 */
[----:B------:R1:W-:Y:S01]  /*16fd0*/  STL [R1+0x504], R2 ;  /* 0x0005040201007387 */ /* 0x0003e20000100800 */
[----:B------:R-:W-:-:S03]  /*16fe0*/  IMAD.MOV.U32 R22, RZ, RZ, R19 ;  /* 0x000000ffff167224 */ /* 0x000fc600078e0013 */
[----:B-1----:R-:W3:Y:S04]  /*16ff0*/  LDL.LU.64 R2, [R1+0x878] ;  /* 0x0008780001027983 */ /* 0x002ee80000300a00 */
        /* <DEDUP_REMOVED lines=17> */
[----:B------:R-:W-:Y:S04]  /*17110*/  STL [R1+0x52c], R22 ;  /* 0x00052c1601007387 */ /* 0x000fe80000100800 */
[----:B------:R1:W-:Y:S04]  /*17120*/  STL [R1+0x538], R8 ;  /* 0x0005380801007387 */ /* 0x0003e80000100800 */
[----:B------:R1:W-:Y:S02]  /*17130*/  STL [R1+0x540], R20 ;  /* 0x0005401401007387 */ /* 0x0003e40000100800 */
[----:B-1----:R-:W-:-:S05]  /*17140*/  IMAD.MOV.U32 R8, RZ, RZ, R9 ;  /* 0x000000ffff087224 */ /* 0x002fca00078e0009 */
[----:B------:R1:W-:Y:S01]  /*17150*/  STL [R1+0x534], R8 ;  /* 0x0005340801007387 */ /* 0x0003e20000100800 */
[----:B------:R-:W-:-:S03]  /*17160*/  IMAD.MOV.U32 R20, RZ, RZ, R21 ;  /* 0x000000ffff147224 */ /* 0x000fc600078e0015 */
[----:B-1----:R-:W2:Y:S04]  /*17170*/  LDL.LU.64 R8, [R1+0x918] ;  /* 0x0009180001087983 */ /* 0x002ea80000300a00 */
[----:B----4-:R-:W-:Y:S04]  /*17180*/  STL [R1+0x548], R6 ;  /* 0x0005480601007387 */ /* 0x010fe80000100800 */
[----:B------:R1:W-:Y:S02]  /*17190*/  STL [R1+0x53c], R20 ;  /* 0x00053c1401007387 */ /* 0x0003e40000100800 */
[----:B-1----:R-:W-:-:S02]  /*171a0*/  IMAD.MOV.U32 R20, RZ, RZ, R7 ;  /* 0x000000ffff147224 */ /* 0x002fc400078e0007 */
[----:B------:R-:W4:Y:S04]  /*171b0*/  LDL.LU.64 R6, [R1+0x8e8] ;  /* 0x0008e80001067983 */ /* 0x000f280000300a00 */
[----:B------:R-:W-:Y:S04]  /*171c0*/  STL [R1+0x544], R20 ;  /* 0x0005441401007387 */ /* 0x000fe80000100800 */
[----:B---3--:R1:W-:Y:S04]  /*171d0*/  STL [R1+0x550], R4 ;  /* 0x0005500401007387 */ /* 0x0083e80000100800 */
[----:B------:R-:W-:Y:S01]  /*171e0*/  STL [R1+0x558], R190 ;  /* 0x000558be01007387 */ /* 0x000fe20000100800 */
[----:B-1----:R-:W-:-:S05]  /*171f0*/  IMAD.MOV.U32 R4, RZ, RZ, R5 ;  /* 0x000000ffff047224 */ /* 0x002fca00078e0005 */
[----:B------:R1:W-:Y:S01]  /*17200*/  STL [R1+0x54c], R4 ;  /* 0x00054c0401007387 */ /* 0x0003e20000100800 */
[----:B------:R-:W-:-:S03]  /*17210*/  IMAD.MOV.U32 R20, RZ, RZ, R191 ;  /* 0x000000ffff147224 */ /* 0x000fc600078e00bf */
[----:B-1----:R-:W3:Y:S04]  /*17220*/  LDL.LU.64 R4, [R1+0x8b0] ;  /* 0x0008b00001047983 */ /* 0x002ee80000300a00 */
[----:B------:R-:W-:Y:S04]  /*17230*/  STL [R1+0x560], R184 ;  /* 0x000560b801007387 */ /* 0x000fe80000100800 */
[----:B------:R1:W-:Y:S02]  /*17240*/  STL [R1+0x554], R20 ;  /* 0x0005541401007387 */ /* 0x0003e40000100800 */
[----:B-1----:R-:W-:-:S02]  /*17250*/  IMAD.MOV.U32 R20, RZ, RZ, R185 ;  /* 0x000000ffff147224 */ /* 0x002fc400078e00b9 */
[----:B------:R-:W3:Y:S04]  /*17260*/  LDL.LU.64 R184, [R1+0x870] ;  /* 0x0008700001b87983 */ /* 0x000ee80000300a00 */
[----:B------:R-:W-:Y:S04]  /*17270*/  STL [R1+0x55c], R20 ;  /* 0x00055c1401007387 */ /* 0x000fe80000100800 */
[----:B------:R1:W-:Y:S04]  /*17280*/  STL [R1+0x568], R2 ;  /* 0x0005680201007387 */ /* 0x0003e80000100800 */
[----:B------:R-:W-:Y:S01]  /*17290*/  STL [R1+0x570], R18 ;  /* 0x0005701201007387 */ /* 0x000fe20000100800 */
[----:B-1----:R-:W-:-:S05]  /*172a0*/  IMAD.MOV.U32 R2, RZ, RZ, R3 ;  /* 0x000000ffff027224 */ /* 0x002fca00078e0003 */
[----:B------:R1:W-:Y:S04]  /*172b0*/  STL [R1+0x564], R2 ;  /* 0x0005640201007387 */ /* 0x0003e80000100800 */
[----:B-1----:R-:W3:Y:S01]  /*172c0*/  LDL.LU.64 R2, [R1+0x828] ;  /* 0x0008280001027983 */ /* 0x002ee20000300a00 */
[----:B------:R-:W-:-:S03]  /*172d0*/  IMAD.MOV.U32 R18, RZ, RZ, R19 ;  /* 0x000000ffff127224 */ /* 0x000fc600078e0013 */
[----:B------:R1:W-:Y:S04]  /*172e0*/  STL [R1+0x578], R16 ;  /* 0x0005781001007387 */ /* 0x0003e80000100800 */
[----:B------:R-:W-:Y:S04]  /*172f0*/  STL [R1+0x56c], R18 ;  /* 0x00056c1201007387 */ /* 0x000fe80000100800 */
[----:B------:R-:W3:Y:S01]  /*17300*/  LDL.LU.64 R190, [R1+0x7e0] ;  /* 0x0007e00001be7983 */ /* 0x000ee20000300a00 */
[----:B-1----:R-:W-:-:S05]  /*17310*/  IMAD.MOV.U32 R16, RZ, RZ, R17 ;  /* 0x000000ffff107224 */ /* 0x002fca00078e0011 */
[----:B------:R-:W-:Y:S04]  /*17320*/  STL [R1+0x574], R16 ;  /* 0x0005741001007387 */ /* 0x000fe80000100800 */
[----:B--2---:R1:W-:Y:S04]  /*17330*/  STL [R1+0x580], R14 ;  /* 0x0005800e01007387 */ /* 0x0043e80000100800 */
[----:B------:R-:W2:Y:S01]  /*17340*/  LDL.LU.64 R152, [R1+0x970] ;  /* 0x0009700001987983 */ /* 0x000ea20000300a00 */
[----:B-1----:R-:W-:-:S05]  /*17350*/  IMAD.MOV.U32 R14, RZ, RZ, R15 ;  /* 0x000000ffff0e7224 */ /* 0x002fca00078e000f */
[----:B------:R-:W-:Y:S04]  /*17360*/  STL [R1+0x57c], R14 ;  /* 0x00057c0e01007387 */ /* 0x000fe80000100800 */
[----:B------:R1:W-:Y:S04]  /*17370*/  STL [R1+0x588], R12 ;  /* 0x0005880c01007387 */ /* 0x0003e80000100800 */
[----:B------:R-:W2:Y:S01]  /*17380*/  LDL.LU.64 R188, [R1+0x958] ;  /* 0x0009580001bc7983 */ /* 0x000ea20000300a00 */
[----:B-1----:R-:W-:-:S05]  /*17390*/  IMAD.MOV.U32 R12, RZ, RZ, R13 ;  /* 0x000000ffff0c7224 */ /* 0x002fca00078e000d */
[----:B------:R-:W-:Y:S04]  /*173a0*/  STL [R1+0x584], R12 ;  /* 0x0005840c01007387 */ /* 0x000fe80000100800 */
[----:B------:R1:W-:Y:S04]  /*173b0*/  STL [R1+0x590], R10 ;  /* 0x0005900a01007387 */ /* 0x0003e80000100800 */
[----:B------:R-:W2:Y:S04]  /*173c0*/  LDL.LU.64 R22, [R1+0x938] ;  /* 0x0009380001167983 */ /* 0x000ea80000300a00 */
[----:B------:R-:W2:Y:S01]  /*173d0*/  LDL.LU.64 R20, [R1+0x910] ;  /* 0x0009100001147983 */ /* 0x000ea20000300a00 */
[----:B-1----:R-:W-:-:S05]  /*173e0*/  IMAD.MOV.U32 R10, RZ, RZ, R11 ;  /* 0x000000ffff0a7224 */ /* 0x002fca00078e000b */
[----:B------:R-:W-:Y:S04]  /*173f0*/  STL [R1+0x58c], R10 ;  /* 0x00058c0a01007387 */ /* 0x000fe80000100800 */
[----:B------:R1:W-:Y:S04]  /*17400*/  STL [R1+0x598], R8 ;  /* 0x0005980801007387 */ /* 0x0003e80000100800 */
[----:B------:R-:W2:Y:S04]  /*17410*/  LDL.LU.64 R18, [R1+0x8e0] ;  /* 0x0008e00001127983 */ /* 0x000ea80000300a00 */
[----:B------:R-:W2:Y:S01]  /*17420*/  LDL.LU.64 R16, [R1+0x8a8] ;  /* 0x0008a80001107983 */ /* 0x000ea20000300a00 */
[----:B-1----:R-:W-:-:S05]  /*17430*/  MOV R8, R9 ;  /* 0x0000000900087202 */ /* 0x002fca0000000f00 */
[----:B------:R-:W-:Y:S04]  /*17440*/  STL [R1+0x594], R8 ;  /* 0x0005940801007387 */ /* 0x000fe80000100800 */
[----:B----4-:R1:W-:Y:S04]  /*17450*/  STL [R1+0x5a0], R6 ;  /* 0x0005a00601007387 */ /* 0x0103e80000100800 */
[----:B------:R-:W4:Y:S04]  /*17460*/  LDL.LU.64 R14, [R1+0x868] ;  /* 0x00086800010e7983 */ /* 0x000f280000300a00 */
[----:B------:R-:W4:Y:S01]  /*17470*/  LDL.LU.64 R12, [R1+0x820] ;  /* 0x00082000010c7983 */ /* 0x000f220000300a00 */
[----:B-1----:R-:W-:-:S05]  /*17480*/  IMAD.MOV.U32 R6, RZ, RZ, R7 ;  /* 0x000000ffff067224 */ /* 0x002fca00078e0007 */
[----:B------:R-:W-:Y:S04]  /*17490*/  STL [R1+0x59c], R6 ;  /* 0x00059c0601007387 */ /* 0x000fe80000100800 */
[----:B---3--:R1:W-:Y:S04]  /*174a0*/  STL [R1+0x5a8], R4 ;  /* 0x0005a80401007387 */ /* 0x0083e80000100800 */
[----:B------:R-:W3:Y:S04]  /*174b0*/  LDL.LU.64 R10, [R1+0x978] ;  /* 0x00097800010a7983 */ /* 0x000ee80000300a00 */
[----:B------:R-:W3:Y:S01]  /*174c0*/  LDL.LU.64 R8, [R1+0x968] ;  /* 0x0009680001087983 */ /* 0x000ee20000300a00 */
[----:B-1----:R-:W-:-:S05]  /*174d0*/  IMAD.MOV.U32 R4, RZ, RZ, R5 ;  /* 0x000000ffff047224 */ /* 0x002fca00078e0005 */
[----:B------:R1:W-:Y:S04]  /*174e0*/  STL [R1+0x5a4], R4 ;  /* 0x0005a40401007387 */ /* 0x0003e80000100800 */
[----:B------:R1:W-:Y:S04]  /*174f0*/  STL [R1+0x5b0], R184 ;  /* 0x0005b0b801007387 */ /* 0x0003e80000100800 */
[----:B------:R-:W3:Y:S01]  /*17500*/  LDL.LU.64 R6, [R1+0x950] ;  /* 0x0009500001067983 */ /* 0x000ee20000300a00 */
[----:B------:R-:W-:-:S03]  /*17510*/  IMAD.MOV.U32 R182, RZ, RZ, R185 ;  /* 0x000000ffffb67224 */ /* 0x000fc600078e00b9 */
[----:B-1----:R-:W3:Y:S04]  /*17520*/  LDL.LU.64 R4, [R1+0x930] ;  /* 0x0009300001047983 */ /* 0x002ee80000300a00 */
[----:B------:R1:W-:Y:S04]  /*17530*/  STL [R1+0x5ac], R182 ;  /* 0x0005acb601007387 */ /* 0x0003e80000100800 */
[----:B------:R1:W-:Y:S04]  /*17540*/  STL [R1+0x5b8], R2 ;  /* 0x0005b80201007387 */ /* 0x0003e80000100800 */
[----:B------:R-:W3:Y:S01]  /*17550*/  LDL.LU.64 R184, [R1+0x908] ;  /* 0x0009080001b87983 */ /* 0x000ee20000300a00 */
[----:B-1----:R-:W-:-:S03]  /*17560*/  IMAD.MOV.U32 R182, RZ, RZ, R3 ;  /* 0x000000ffffb67224 */ /* 0x002fc600078e0003 */
[----:B------:R-:W3:Y:S04]  /*17570*/  LDL.LU.64 R2, [R1+0x8d8] ;  /* 0x0008d80001027983 */ /* 0x000ee80000300a00 */
[----:B------:R1:W-:Y:S04]  /*17580*/  STL [R1+0x5b4], R182 ;  /* 0x0005b4b601007387 */ /* 0x0003e80000100800 */
[----:B------:R1:W-:Y:S04]  /*17590*/  STL [R1+0x5c0], R190 ;  /* 0x0005c0be01007387 */ /* 0x0003e80000100800 */
[----:B-1----:R-:W3:Y:S01]  /*175a0*/  LDL.LU.64 R182, [R1+0x8a0] ;  /* 0x0008a00001b67983 */ /* 0x002ee20000300a00 */
[----:B------:R-:W-:-:S03]  /*175b0*/  IMAD.MOV.U32 R190, RZ, RZ, R191 ;  /* 0x000000ffffbe7224 */ /* 0x000fc600078e00bf */
[----:B--2---:R-:W-:Y:S01]  /*175c0*/  STL [R1+0x5c8], R152 ;  /* 0x0005c89801007387 */ /* 0x004fe20000100800 */
[----:B------:R-:W-:-:S03]  /*175d0*/  IMAD.MOV.U32 R223, RZ, RZ, R153 ;  /* 0x000000ffffdf7224 */ /* 0x000fc600078e0099 */
[----:B------:R1:W-:Y:S04]  /*175e0*/  STL [R1+0x5bc], R190 ;  /* 0x0005bcbe01007387 */ /* 0x0003e80000100800 */
[----:B-1----:R-:W2:Y:S04]  /*175f0*/  LDL.LU.64 R190, [R1+0x860] ;  /* 0x0008600001be7983 */ /* 0x002ea80000300a00 */
[----:B------:R1:W5:Y:S04]  /*17600*/  LDL.LU.64 R152, [R1+0xc00] ;  /* 0x000c000001987983 */ /* 0x0003680000300a00 */
[----:B------:R1:W-:Y:S04]  /*17610*/  STL [R1+0x5d0], R188 ;  /* 0x0005d0bc01007387 */ /* 0x0003e80000100800 */
[----:B------:R-:W-:Y:S04]  /*17620*/  STL [R1+0x5c4], R223 ;  /* 0x0005c4df01007387 */ /* 0x000fe80000100800 */
[----:B-1----:R1:W5:Y:S04]  /*17630*/  LDL.LU R188, [R1+0xbf8] ;  /* 0x000bf80001bc7983 */ /* 0x0023680000300800 */
[----:B------:R-:W-:Y:S04]  /*17640*/  STL [R1+0x5d8], R22 ;  /* 0x0005d81601007387 */ /* 0x000fe80000100800 */
[----:B------:R1:W-:Y:S02]  /*17650*/  STL [R1+0x5cc], R189 ;  /* 0x0005ccbd01007387 */ /* 0x0003e40000100800 */
[----:B-1----:R-:W-:-:S02]  /*17660*/  IMAD.MOV.U32 R189, RZ, RZ, R23 ;  /* 0x000000ffffbd7224 */ /* 0x002fc400078e0017 */
[----:B------:R1:W5:Y:S04]  /*17670*/  LDL.LU.64 R22, [R1+0xbf0] ;  /* 0x000bf00001167983 */ /* 0x0003680000300a00 */
        /* <DEDUP_REMOVED lines=12> */
[----:B----4-:R-:W-:Y:S04]  /*17740*/  STL [R1+0x5f8], R14 ;  /* 0x0005f80e01007387 */ /* 0x010fe80000100800 */
[----:B------:R4:W-:Y:S02]  /*17750*/  STL [R1+0x5ec], R189 ;  /* 0x0005ecbd01007387 */ /* 0x0009e40000100800 */
[----:B----4-:R-:W-:-:S02]  /*17760*/  IMAD.MOV.U32 R189, RZ, RZ, R15 ;  /* 0x000000ffffbd7224 */ /* 0x010fc400078e000f */
[----:B------:R1:W5:Y:S04]  /*17770*/  LDL.LU.64 R14, [R1+0xbd0] ;  /* 0x000bd000010e7983 */ /* 0x0003680000300a00 */
[----:B------:R-:W-:Y:S04]  /*17780*/  STL [R1+0x600], R12 ;  /* 0x0006000c01007387 */ /* 0x000fe80000100800 */
[----:B------:R4:W-:Y:S02]  /*17790*/  STL [R1+0x5f4], R189 ;  /* 0x0005f4bd01007387 */ /* 0x0009e40000100800 */
[----:B----4-:R-:W-:-:S02]  /*177a0*/  IMAD.MOV.U32 R189, RZ, RZ, R13 ;  /* 0x000000ffffbd7224 */ /* 0x010fc400078e000d */
[----:B------:R1:W5:Y:S04]  /*177b0*/  LDL.LU.64 R12, [R1+0xbc8] ;  /* 0x000bc800010c7983 */ /* 0x0003680000300a00 */
[----:B---3--:R-:W-:Y:S04]  /*177c0*/  STL [R1+0x608], R10 ;  /* 0x0006080a01007387 */ /* 0x008fe80000100800 */
[----:B------:R3:W-:Y:S02]  /*177d0*/  STL [R1+0x5fc], R189 ;  /* 0x0005fcbd01007387 */ /* 0x0007e40000100800 */
[----:B---3--:R-:W-:-:S02]  /*177e0*/  MOV R189, R11 ;  /* 0x0000000b00bd7202 */ /* 0x008fc40000000f00 */
[----:B------:R1:W5:Y:S04]  /*177f0*/  LDL.LU.64 R10, [R1+0xbc0] ;  /* 0x000bc000010a7983 */ /* 0x0003680000300a00 */
[----:B------:R-:W-:Y:S04]  /*17800*/  STL [R1+0x610], R8 ;  /* 0x0006100801007387 */ /* 0x000fe80000100800 */
[----:B------:R3:W-:Y:S02]  /*17810*/  STL [R1+0x604], R189 ;  /* 0x000604bd01007387 */ /* 0x0007e40000100800 */
[----:B---3--:R-:W-:-:S02]  /*17820*/  IMAD.MOV.U32 R189, RZ, RZ, R9 ;  /* 0x000000ffffbd7224 */ /* 0x008fc400078e0009 */
        /* <DEDUP_REMOVED lines=9> */
[----:B------:R3:W-:Y:S04]  /*178c0*/  STL [R1+0x628], R184 ;  /* 0x000628b801007387 */ /* 0x0007e80000100800 */
[----:B------:R-:W-:Y:S04]  /*178d0*/  STL [R1+0x61c], R189 ;  /* 0x00061cbd01007387 */ /* 0x000fe80000100800 */
[----:B---3--:R-:W3:Y:S04]  /*178e0*/  LDL.LU R184, [R1+0xba0] ;  /* 0x000ba00001b87983 */ /* 0x008ee80000300800 */
[----:B------:R-:W-:Y:S04]  /*178f0*/  STL [R1+0x630], R2 ;  /* 0x0006300201007387 */ /* 0x000fe80000100800 */
[----:B------:R4:W-:Y:S01]  /*17900*/  STL [R1+0x624], R185 ;  /* 0x000624b901007387 */ /* 0x0009e20000100800 */
[----:B------:R-:W-:Y:S01]  /*17910*/  SHF.R.S32.HI R44, RZ, 0x1f, R177 ;  /* 0x0000001fff2c7819 */ /* 0x000fe200000114b1 */
[----:B------:R-:W-:Y:S01]  /*17920*/  UMOV UR4, 0x1 ;  /* 0x0000000100047882 */ /* 0x000fe20000000000 */
[----:B----4-:R-:W-:-:S02]  /*17930*/  IMAD.MOV.U32 R185, RZ, RZ, R3 ;  /* 0x000000ffffb97224 */ /* 0x010fc400078e0003 */
[----:B------:R1:W5:Y:S04]  /*17940*/  LDL.LU.64 R2, [R1+0xb98] ;  /* 0x000b980001027983 */ /* 0x0003680000300a00 */
[----:B------:R4:W-:Y:S01]  /*17950*/  STL [R1+0x638], R182 ;  /* 0x000638b601007387 */ /* 0x0009e20000100800 */
[----:B------:R-:W-:-:S03]  /*17960*/  LEA.HI R44, R44, R177, RZ, 0x7 ;  /* 0x000000b12c2c7211 */ /* 0x000fc600078f38ff */
[----:B------:R-:W-:Y:S01]  /*17970*/  STL [R1+0x62c], R185 ;  /* 0x00062cb901007387 */ /* 0x000fe20000100800 */
[----:B------:R-:W-:Y:S02]  /*17980*/  IMAD.U32 R177, RZ, RZ, UR4 ;  /* 0x00000004ffb17e24 */ /* 0x000fe4000f8e00ff */
[----:B----4-:R-:W-:-:S05]  /*17990*/  IMAD.MOV.U32 R182, RZ, RZ, R183 ;  /* 0x000000ffffb67224 */ /* 0x010fca00078e00b7 */
[----:B------:R4:W-:Y:S04]  /*179a0*/  STL [R1+0x634], R182 ;  /* 0x000634b601007387 */ /* 0x0009e80000100800 */
[----:B--2---:R-:W-:Y:S01]  /*179b0*/  STL [R1+0x640], R190 ;  /* 0x000640be01007387 */ /* 0x004fe20000100800 */
[----:B----4-:R-:W-:-:S05]  /*179c0*/  IMAD.MOV.U32 R182, RZ, RZ, R191 ;  /* 0x000000ffffb67224 */ /* 0x010fca00078e00bf */
[----:B------:R-:W-:Y:S04]  /*179d0*/  STL [R1+0x63c], R182 ;  /* 0x00063cb601007387 */ /* 0x000fe80000100800 */
[----:B------:R2:W-:Y:S01]  /*179e0*/  STL [R1+0x644], R177 ;  /* 0x000644b101007387 */ /* 0x0005e20000100800 */
[----:B------:R-:W-:Y:S01]  /*179f0*/  UMOV UR4, 0xffffffff ;  /* 0xffffffff00047882 */ /* 0x000fe20000000000 */
[----:B--2---:R-:W-:-:S05]  /*17a00*/  SHF.R.S32.HI R177, RZ, 0x7, R44 ;  /* 0x00000007ffb17819 */ /* 0x004fca000001142c */
[----:B------:R2:W-:Y:S01]  /*17a10*/  STL [R1+0x64c], R177 ;  /* 0x00064cb101007387 */ /* 0x0005e20000100800 */
[----:B------:R-:W-:-:S05]  /*17a20*/  VIADD R189, R177, 0xfffffffe ;  /* 0xfffffffeb1bd7836 */ /* 0x000fca0000000000 */
[----:B------:R1:W-:Y:S01]  /*17a30*/  STL [R1+0x65c], R189 ;  /* 0x00065cbd01007387 */ /* 0x0003e20000100800 */
[----:B--2---:R-:W-:-:S05]  /*17a40*/  IMAD.U32 R177, RZ, RZ, UR4 ;  /* 0x00000004ffb17e24 */ /* 0x004fca000f8e00ff */
[----:B------:R1:W-:Y:S01]  /*17a50*/  STL [R1+0x648], R177 ;  /* 0x000648b101007387 */ /* 0x0003e20000100800 */
[----:B------:R-:W-:Y:S01]  /*17a60*/  SHF.R.S32.HI R185, RZ, 0x1f, R186 ;  /* 0x0000001fffb97819 */ /* 0x000fe200000114ba */
[----:B------:R-:W-:Y:S01]  /*17a70*/  IMAD.MOV.U32 R182, RZ, RZ, RZ ;  /* 0x000000ffffb67224 */ /* 0x000fe200078e00ff */
[----:B------:R-:W-:Y:S02]  /*17a80*/  CS2R R88, SRZ ;  /* 0x0000000000587805 */ /* 0x000fe4000001ff00 */
[----:B------:R-:W-:Y:S02]  /*17a90*/  CS2R R90, SRZ ;  /* 0x00000000005a7805 */ /* 0x000fe4000001ff00 */
[C---:B------:R-:W-:Y:S01]  /*17aa0*/  SHF.L.U64.HI R185, R186.reuse, 0x2, R185 ;  /* 0x00000002bab97819 */ /* 0x040fe200000102b9 */
[----:B------:R-:W-:Y:S01]  /*17ab0*/  IMAD.SHL.U32 R186, R186, 0x4, RZ ;  /* 0x00000004baba7824 */ /* 0x000fe200078e00ff */
        /* <DEDUP_REMOVED lines=62> */
[----:B---3--:R-:W-:-:S04]  /*17ea0*/  SHF.R.S32.HI R183, RZ, 0x1f, R184 ;  /* 0x0000001fffb77819 */ /* 0x008fc800000114b8 */
[C---:B------:R-:W-:Y:S01]  /*17eb0*/  SHF.L.U64.HI R183, R184.reuse, 0x2, R183 ;  /* 0x00000002b8b77819 */ /* 0x040fe200000102b7 */
[----:B-1----:R-:W-:-:S07]  /*17ec0*/  IMAD.SHL.U32 R184, R184, 0x4, RZ ;  /* 0x00000004b8b87824 */ /* 0x002fce00078e00ff */
.L_x_1:
[----:B------:R-:W2:Y:S01]  /*17ed0*/  LDL.LU R189, [R1+0x648] ;  /* 0x0006480001bd7983 */ /* 0x000ea20000300800 */
[----:B------:R-:W-:-:S04]  /*17ee0*/  DEPBAR.LE SB0, 0x2 ;  /* 0x000080800000791a */ /* 0x000fc80000000000 */
[----:B------:R-:W3:Y:S01]  /*17ef0*/  LDL R177, [R1+0x658] ;  /* 0x0006580001b17983 */ /* 0x000ee20000100800 */
[----:B------:R-:W-:Y:S06]  /*17f00*/  BAR.SYNC.DEFER_BLOCKING 0x0 ;  /* 0x0000000000007b1d */ /* 0x000fec0000010000 */
[----:B------:R-:W-:Y:S01]  /*17f10*/  UMOV UR7, 0x40000040 ;  /* 0x4000004000077882 */ /* 0x000fe20000000000 */
[----:B-----5:R1:W-:Y:S04]  /*17f20*/  STL [R1+0xb98], R0 ;  /* 0x000b980001007387 */ /* 0x0203e80000100800 */
[----:B-1----:R-:W4:Y:S01]  /*17f30*/  LDL.LU R0, [R1+0x644] ;  /* 0x0006440001007983 */ /* 0x002f220000300800 */
[----:B------:R-:W-:Y:S01]  /*17f40*/  WARPGROUP.ARRIVE ;  /* 0x00000000000079c5 */ /* 0x000fe20000000000 */
[----:B--2---:R-:W-:-:S02]  /*17f50*/  R2UR UR4, R189 ;  /* 0x00000000bd0472ca */ /* 0x004fc400000e0000 */
[----:B---3--:R-:W-:-:S11]  /*17f60*/  R2UR UR20, R177 ;  /* 0x00000000b11472ca */ /* 0x008fd600000e0000 */
[----:B------:R-:W-:-:S04]  /*17f70*/  UIADD3 UR4, UR4, 0x1, URZ ;  /* 0x0000000104047890 */ /* 0x000fc8000fffe03f */
[----:B------:R-:W-:-:S04]  /*17f80*/  UISETP.GT.AND UP0, UPT, UR4, 0x2, UPT ;  /* 0x000000020400788c */ /* 0x000fc8000bf04270 */
[----:B------:R-:W-:-:S04]  /*17f90*/  USEL UR5, UR4, URZ, !UP0 ;  /* 0x0000003f04057287 */ /* 0x000fc8000c000000 */
[----:B------:R-:W-:Y:S02]  /*17fa0*/  ULEA UR4, UR5, UR20, 0x10 ;  /* 0x0000001405047291 */ /* 0x000fe4000f8e803f */
[----:B------:R-:W-:Y:S02]  /*17fb0*/  MOV R177, UR5 ;  /* 0x0000000500b17c02 */ /* 0x000fe40008000f00 */
[----:B------:R-:W-:Y:S02]  /*17fc0*/  UIADD3 UR5, UR4, 0x30000, URZ ;  /* 0x0003000004057890 */ /* 0x000fe4000fffe03f */
[----:B------:R-:W-:Y:S02]  /*17fd0*/  USHF.R.U32.HI UR4, URZ, 0x4, UR4 ;  /* 0x000000043f047899 */ /* 0x000fe40008011604 */
[----:B------:R-:W-:Y:S02]  /*17fe0*/  USHF.R.U32.HI UR5, URZ, 0x4, UR5 ;  /* 0x000000043f057899 */ /* 0x000fe40008011605 */
[----:B------:R-:W-:-:S02]  /*17ff0*/  USGXT.U32 UR4, UR4, 0xe ;  /* 0x0000000e0404789a */ /* 0x000fc40008000000 */
[----:B------:R-:W-:-:S03]  /*18000*/  USGXT.U32 UR6, UR5, 0xe ;  /* 0x0000000e0506789a */ /* 0x000fc60008000000 */
[----:B------:R-:W-:-:S06]  /*18010*/  UMOV UR5, 0x40000040 ;  /* 0x4000004000057882 */ /* 0x000fcc0000000000 */
[----:B------:R-:W-:Y:S01]  /*18020*/  HGMMA.64x128x8.F32.TF32 R88, gdesc[UR4], R88 ;  /* 0x05e00000045879f0 */ /* 0x000fe20008702858 */
[----:B------:R-:W-:Y:S02]  /*18030*/  UIADD3 UR8, UP0, UR4, 0x2, URZ ;  /* 0x0000000204087890 */ /* 0x000fe4000ff1e03f */
[----:B------:R-:W-:Y:S01]  /*18040*/  UIADD3 UR10, UP1, UR6, 0x2, URZ ;  /* 0x00000002060a7890 */ /* 0x000fe2000ff3e03f */
[----:B------:R-:W-:Y:S01]  /*18050*/  UMOV UR4, URZ ;  /* 0x0000003f00047c82 */ /* 0x000fe20008000000 */
[----:B------:R-:W-:Y:S01]  /*18060*/  UMOV UR5, URZ ;  /* 0x0000003f00057c82 */ /* 0x000fe20008000000 */
[----:B------:R-:W-:Y:S02]  /*18070*/  UIADD3.X UR9, UR4, 0x40000040, URZ, UP0, !UPT ;  /* 0x4000004004097890 */ /* 0x000fe400087fe43f */
[----:B------:R-:W-:-:S09]  /*18080*/  UIADD3.X UR11, UR5, 0x40000040, URZ, UP1, !UPT ;  /* 0x40000040050b7890 */ /* 0x000fd20008ffe43f */
[----:B------:R-:W-:Y:S01]  /*18090*/  HGMMA.64x128x8.F32.TF32 R88, gdesc[UR8], R88 ;  /* 0x05e00000085879f0 */ /* 0x000fe20008702858 */
[----:B------:R-:W-:Y:S02]  /*180a0*/  UIADD3.64 UR12, UR8, 0x2, URZ ;  /* 0x00000002080c7897 */ /* 0x000fe4000fffe03f */
[----:B------:R-:W-:-:S09]  /*180b0*/  UIADD3.64 UR14, UR10, 0x2, URZ ;  /* 0x000000020a0e7897 */ /* 0x000fd2000fffe03f */
[----:B------:R-:W-:Y:S01]  /*180c0*/  HGMMA.64x128x8.F32.TF32 R88, gdesc[UR12], R88 ;  /* 0x05e000000c5879f0 */ /* 0x000fe20008702858 */
[----:B------:R-:W-:Y:S02]  /*180d0*/  UIADD3.64 UR12, UR8, 0x4, URZ ;  /* 0x00000004080c7897 */ /* 0x000fe4000fffe03f */
[----:B------:R-:W-:Y:S02]  /*180e0*/  UIADD3.64 UR14, UR10, 0x4, URZ ;  /* 0x000000040a0e7897 */ /* 0x000fe4000fffe03f */
[----:B------:R-:W-:Y:S02]  /*180f0*/  UIADD3.64 UR16, UR8, 0x3fe, URZ ;  /* 0x000003fe08107897 */ /* 0x000fe4000fffe03f */
[----:B------:R-:W-:-:S05]  /*18100*/  UIADD3.64 UR18, UR10, 0x3fe, URZ ;  /* 0x000003fe0a127897 */ /* 0x000fca000fffe03f */
[----:B------:R-:W-:Y:S02]  /*18110*/  HGMMA.64x128x8.F32.TF32 R88, gdesc[UR12], R88 ;  /* 0x05e000000c5879f0 */ /* 0x000fe40008702858 */
[----:B------:R-:W-:Y:S01]  /*18120*/  UMOV UR4, UR18 ;  /* 0x0000001200047c82 */ /* 0x000fe20008000000 */
[----:B------:R-:W-:-:S09]  /*18130*/  UMOV UR5, UR19 ;  /* 0x0000001300057c82 */ /* 0x000fd20008000000 */
[----:B------:R-:W-:Y:S01]  /*18140*/  HGMMA.64x128x8.F32.TF32 R88, gdesc[UR16], R88 ;  /* 0x05e00000105879f0 */ /* 0x000fe20008702858 */
[----:B------:R-:W-:Y:S02]  /*18150*/  UIADD3.64 UR16, UR8, 0x400, URZ ;  /* 0x0000040008107897 */ /* 0x000fe4000fffe03f */
[----:B------:R-:W-:Y:S02]  /*18160*/  UIADD3.64 UR18, UR10, 0x400, URZ ;  /* 0x000004000a127897 */ /* 0x000fe4000fffe03f */
[----:B------:R-:W-:-:S07]  /*18170*/  UIADD3.64 UR22, UR10, 0x402, URZ ;  /* 0x000004020a167897 */ /* 0x000fce000fffe03f */
[----:B------:R-:W-:Y:S01]  /*18180*/  HGMMA.64x128x8.F32.TF32 R88, gdesc[UR16], R88 ;  /* 0x05e00000105879f0 */ /* 0x000fe20008702858 */
[----:B------:R-:W-:Y:S01]  /*18190*/  UMOV UR17, UR20 ;  /* 0x0000001400117c82 */ /* 0x000fe20008000000 */
[----:B------:R-:W-:Y:S02]  /*181a0*/  UIADD3.64 UR20, UR8, 0x402, URZ ;  /* 0x0000040208147897 */ /* 0x000fe4000fffe03f */
[----:B------:R-:W-:Y:S02]  /*181b0*/  UIADD3.64 UR24, UR8, 0x404, URZ ;  /* 0x0000040408187897 */ /* 0x000fe4000fffe03f */
[----:B------:R-:W-:-:S06]  /*181c0*/  UIADD3.64 UR26, UR10, 0x404, URZ ;  /* 0x000004040a1a7897 */ /* 0x000fcc000fffe03f */
[----:B------:R-:W-:Y:S01]  /*181d0*/  HGMMA.64x128x8.F32.TF32 R88, gdesc[UR20], R88 ;  /* 0x05e00000145879f0 */ /* 0x000fe20008702858 */
[----:B------:R-:W-:Y:S02]  /*181e0*/  UIADD3.64 UR28, UR8, 0x7fe, URZ ;  /* 0x000007fe081c7897 */ /* 0x000fe4000fffe03f */
[----:B------:R-:W-:-:S09]  /*181f0*/  UIADD3.64 UR30, UR10, 0x7fe, URZ ;  /* 0x000007fe0a1e7897 */ /* 0x000fd2000fffe03f */
        /* <DEDUP_REMOVED lines=19> */
[----:B------:R-:W-:Y:S01]  /*18330*/  UMOV UR20, UR4 ;  /* 0x0000000400147c82 */ /* 0x000fe20008000000 */
[----:B------:R-:W-:Y:S01]  /*18340*/  UMOV UR21, UR5 ;  /* 0x0000000500157c82 */ /* 0x000fe20008000000 */
[----:B------:R-:W-:Y:S02]  /*18350*/  UIADD3.64 UR56, UR8, 0xc04, URZ ;  /* 0x00000c0408387897 */ /* 0x000fe4000fffe03f */
[----:B------:R-:W-:Y:S02]  /*18360*/  UIADD3.64 UR58, UR10, 0xc04, URZ ;  /* 0x00000c040a3a7897 */ /* 0x000fe4000fffe03f */
[----:B------:R-:W-:-:S05]  /*18370*/  UIADD3.64 UR4, UR8, 0x1fe, URZ ;  /* 0x000001fe08047897 */ /* 0x000fca000fffe03f */
[----:B------:R-:W-:-:S12]  /*18380*/  HGMMA.64x128x8.F32.TF32 R88, gdesc[UR52], R88 ;  /* 0x05e00000345879f0 */ /* 0x000fd80008702858 */
[----:B------:R-:W-:-:S12]  /*18390*/  HGMMA.64x128x8.F32.TF32 R88, gdesc[UR56], R88 ;  /* 0x05e00000385879f0 */ /* 0x000fd80008702858 */
[----:B------:R-:W-:Y:S01]  /*183a0*/  HGMMA.64x128x8.F32.TF32 R24, gdesc[UR4], R24 ;  /* 0x05e00000041879f0 */ /* 0x000fe20008702818 */
[----:B------:R-:W-:Y:S01]  /*183b0*/  UIADD3.64 UR4, UR8, 0x200, URZ ;  /* 0x0000020008047897 */ /* 0x000fe2000fffe03f */
[----:B------:R-:W-:Y:S01]  /*183c0*/  UMOV UR6, UR10 ;  /* 0x0000000a00067c82 */ /* 0x000fe20008000000 */
[----:B------:R-:W-:Y:S01]  /*183d0*/  UMOV UR7, UR11 ;  /* 0x0000000b00077c82 */ /* 0x000fe20008000000 */
[----:B------:R-:W-:-:S08]  /*183e0*/  UIADD3.64 UR12, UR10, 0x2, URZ ;  /* 0x000000020a0c7897 */ /* 0x000fd0000fffe03f */
[----:B------:R-:W-:Y:S01]  /*183f0*/  HGMMA.64x128x8.F32.TF32 R24, gdesc[UR4], R24 ;  /* 0x05e00000041879f0 */ /* 0x000fe20008702818 */
[----:B------:R-:W-:Y:S01]  /*18400*/  UIADD3.64 UR4, UR8, 0x202, URZ ;  /* 0x0000020208047897 */ /* 0x000fe2000fffe03f */
[----:B------:R-:W-:Y:S01]  /*18410*/  UMOV UR6, UR12 ;  /* 0x0000000c00067c82 */ /* 0x000fe20008000000 */
[----:B------:R-:W-:Y:S01]  /*18420*/  UMOV UR7, UR13 ;  /* 0x0000000d00077c82 */ /* 0x000fe20008000000 */
[----:B------:R-:W-:-:S08]  /*18430*/  UIADD3.64 UR12, UR8, 0x204, URZ ;  /* 0x00000204080c7897 */ /* 0x000fd0000fffe03f */
[----:B------:R-:W-:Y:S01]  /*18440*/  HGMMA.64x128x8.F32.TF32 R24, gdesc[UR4], R24 ;  /* 0x05e00000041879f0 */ /* 0x000fe20008702818 */
[----:B------:R-:W-:-:S11]  /*18450*/  UIADD3.64 UR4, UR8, 0x5fe, URZ ;  /* 0x000005fe08047897 */ /* 0x000fd6000fffe03f */
[----:B------:R-:W-:Y:S01]  /*18460*/  HGMMA.64x128x8.F32.TF32 R24, gdesc[UR12], R24 ;  /* 0x05e000000c1879f0 */ /* 0x000fe20008702818 */
[----:B------:R-:W-:Y:S01]  /*18470*/  UMOV UR6, UR20 ;  /* 0x0000001400067c82 */ /* 0x000fe20008000000 */
[----:B------:R-:W-:Y:S01]  /*18480*/  UMOV UR7, UR21 ;  /* 0x0000001500077c82 */ /* 0x000fe20008000000 */
[----:B------:R-:W-:Y:S01]  /*18490*/  UMOV UR11, UR17 ;  /* 0x00000011000b7c82 */ /* 0x000fe20008000000 */
[----:B------:R-:W-:-:S08]  /*184a0*/  UIADD3.64 UR16, UR8, 0x600, URZ ;  /* 0x0000060008107897 */ /* 0x000fd0000fffe03f */
[----:B------:R-:W-:Y:S01]  /*184b0*/  HGMMA.64x128x8.F32.TF32 R24, gdesc[UR4], R24 ;  /* 0x05e00000041879f0 */ /* 0x000fe20008702818 */
[----:B------:R-:W-:-:S11]  /*184c0*/  UIADD3.64 UR20, UR8, 0x602, URZ ;  /* 0x0000060208147897 */ /* 0x000fd6000fffe03f */
        /* <DEDUP_REMOVED lines=15> */
[----:B------:R1:W-:Y:S01]  /*185c0*/  STL [R1+0x648], R177 ;  /* 0x000648b101007387 */ /* 0x0003e20000100800 */
[----:B----4-:R-:W-:-:S03]  /*185d0*/  R2UR UR10, R0 ;  /* 0x00000000000a72ca */ /* 0x010fc600000e0000 */
[----:B------:R-:W2:Y:S01]  /*185e0*/  LDL R0, [R1+0x65c] ;  /* 0x00065c0001007983 */ /* 0x000ea20000100800 */
[----:B------:R-:W-:Y:S02]  /*185f0*/  UIADD3.64 UR52, UR8, 0xe02, URZ ;  /* 0x00000e0208347897 */ /* 0x000fe4000fffe03f */
[----:B------:R-:W-:Y:S01]  /*18600*/  UIADD3.64 UR56, UR8, 0xe04, URZ ;  /* 0x00000e0408387897 */ /* 0x000fe2000fffe03f */
[----:B-1----:R-:W1:Y:S03]  /*18610*/  LDC R177, c[0x0][0x230] ;  /* 0x00008c00ffb17b82 */ /* 0x002e660000000800 */
[----:B------:R-:W-:-:S12]  /*18620*/  HGMMA.64x128x8.F32.TF32 R24, gdesc[UR48], R24 ;  /* 0x05e00000301879f0 */ /* 0x000fd80008702818 */
[----:B------:R-:W-:Y:S01]  /*18630*/  HGMMA.64x128x8.F32.TF32 R24, gdesc[UR52], R24 ;  /* 0x05e00000341879f0 */ /* 0x000fe20008702818 */
[----:B-1----:R-:W-:-:S04]  /*18640*/  VIADD R177, R177, 0xffffff00 ;  /* 0xffffff00b1b17836 */ /* 0x002fc80000000000 */
[----:B------:R-:W-:-:S07]  /*18650*/  IMAD R177, R182, -0x80, R177 ;  /* 0xffffff80b6b17824 */ /* 0x000fce00078e02b1 */
[----:B------:R-:W-:Y:S01]  /*18660*/  HGMMA.64x128x8.F32.TF32 R24, gdesc[UR56], R24, gsb0 ;  /* 0x05e00000381879f0 */ /* 0x000fe20008002818 */
[C---:B------:R-:W-:Y:S02]  /*18670*/  ISETP.GT.AND P1, PT, R177.reuse, RZ, PT ;  /* 0x000000ffb100720c */ /* 0x040fe40003f24270 */
[----:B--2---:R-:W-:Y:S02]  /*18680*/  ISETP.GE.AND P0, PT, R182, R0, PT ;  /* 0x00000000b600720c */ /* 0x004fe40003f06270 */
[----:B------:R-:W-:Y:S01]  /*18690*/  SEL R189, RZ, 0x4, !P1 ;  /* 0x00000004ffbd7807 */ /* 0x000fe20004800000 */
[----:B------:R-:W-:Y:S01]  /*186a0*/  UIADD3 UR4, UR10, 0x1, URZ ;  /* 0x000000010a047890 */ /* 0x000fe2000fffe03f */
[----:B------:R-:W-:Y:S02]  /*186b0*/  ISETP.GT.AND P1, PT, R177, 0x1, PT ;  /* 0x00000001b100780c */ /* 0x000fe40003f24270 */
[----:B------:R-:W-:Y:S01]  /*186c0*/  SEL R189, R189, RZ, !P0 ;  /* 0x000000ffbdbd7207 */ /* 0x000fe20004000000 */
[----:B------:R-:W-:-:S03]  /*186d0*/  UISETP.GT.AND UP0, UPT, UR4, 0x2, UPT ;  /* 0x000000020400788c */ /* 0x000fc6000bf04270 */
[----:B------:R-:W-:Y:S02]  /*186e0*/  ISETP.NE.U32.AND P2, PT, R189, RZ, PT ;  /* 0x000000ffbd00720c */ /* 0x000fe40003f45070 */
[----:B------:R-:W-:Y:S01]  /*186f0*/  SEL R189, RZ, 0x4, !P1 ;  /* 0x00000004ffbd7807 */ /* 0x000fe20004800000 */
[----:B------:R-:W-:-:S03]  /*18700*/  USEL UR5, UR4, URZ, !UP0 ;  /* 0x0000003f04057287 */ /* 0x000fc6000c000000 */
[----:B------:R-:W-:Y:S01]  /*18710*/  SEL R189, R189, RZ, !P0 ;  /* 0x000000ffbdbd7207 */ /* 0x000fe20004000000 */
[----:B------:R-:W-:Y:S01]  /*18720*/  ULEA UR4, UR5, UR11, 0x10 ;  /* 0x0000000b05047291 */ /* 0x000fe2000f8e803f */
[-C--:B-----5:R-:W-:Y:S02]  /*18730*/  IADD3 R4, P3, R4, R184.reuse, RZ ;  /* 0x000000b804047210 */ /* 0x0a0fe40007f7e0ff */
[----:B------:R-:W-:Y:S02]  /*18740*/  ISETP.NE.U32.AND P1, PT, R189, RZ, PT ;  /* 0x000000ffbd00720c */ /* 0x000fe40003f25070 */
[-C--:B------:R-:W-:Y:S01]  /*18750*/  IADD3 R6, P4, R6, R184.reuse, RZ ;  /* 0x000000b806067210 */ /* 0x080fe20007f9e0ff */
[--C-:B------:R-:W-:Y:S02]  /*18760*/  IMAD.X R5, R5, 0x1, R183.reuse, P3 ;  /* 0x0000000105057824 */ /* 0x100fe400018e06b7 */
[----:B------:R-:W-:Y:S02]  /*18770*/  VIADD R189, R3, UR4 ;  /* 0x0000000403bd7c36 */ /* 0x000fe40008000000 */
[----:B------:R-:W-:Y:S01]  /*18780*/  IMAD.X R7, R7, 0x1, R183, P4 ;  /* 0x0000000107077824 */ /* 0x000fe200020e06b7 */
[----:B------:R-:W-:-:S02]  /*18790*/  IADD3 R8, P3, R8, R184, RZ ;  /* 0x000000b808087210 */ /* 0x000fc40007f7e0ff */
[----:B------:R-:W-:-:S03]  /*187a0*/  IADD3 R10, P4, R10, R184, RZ ;  /* 0x000000b80a0a7210 */ /* 0x000fc60007f9e0ff */
[--C-:B------:R-:W-:Y:S02]  /*187b0*/  IMAD.X R9, R9, 0x1, R183.reuse, P3 ;  /* 0x0000000109097824 */ /* 0x100fe400018e06b7 */
[----:B------:R-:W-:Y:S01]  /*187c0*/  IMAD.X R11, R11, 0x1, R183, P4 ;  /* 0x000000010b0b7824 */ /* 0x000fe200020e06b7 */
[-C--:B------:R-:W-:Y:S02]  /*187d0*/  IADD3 R206, P3, R206, R184.reuse, RZ ;  /* 0x000000b8cece7210 */ /* 0x080fe40007f7e0ff */
[----:B------:R-:W-:-:S03]  /*187e0*/  IADD3 R208, P4, R208, R184, RZ ;  /* 0x000000b8d0d07210 */ /* 0x000fc60007f9e0ff */
[--C-:B------:R-:W-:Y:S02]  /*187f0*/  IMAD.X R205, R205, 0x1, R183.reuse, P3 ;  /* 0x00000001cdcd7824 */ /* 0x100fe400018e06b7 */
[----:B------:R-:W-:Y:S02]  /*18800*/  IMAD.X R207, R207, 0x1, R183, P4 ;  /* 0x00000001cfcf7824 */ /* 0x000fe400020e06b7 */
[----:B------:R-:W-:Y:S01]  /*18810*/  IMAD.MOV.U32 R191, RZ, RZ, R205 ;  /* 0x000000ffffbf7224 */ /* 0x000fe200078e00cd */
[----:B------:R-:W-:Y:S02]  /*18820*/  WARPGROUP.DEPBAR.LE gsb0, 0x1 ;  /* 0x00008000000079c5 */ /* 0x000fe40000010100 */
[----:B------:R-:W-:Y:S06]  /*18830*/  BAR.SYNC.DEFER_BLOCKING 0x0 ;  /* 0x0000000000007b1d */ /* 0x000fec0000010000 */
[----:B------:R-:W-:Y:S01]  /*18840*/  @!PT LDS RZ, [RZ] ;  /* 0x00000000fffff984 */ /* 0x000fe20000000800 */
[----:B------:R-:W-:Y:S01]  /*18850*/  @!PT LDS RZ, [RZ] ;  /* 0x00000000fffff984 */ /* 0x000fe20000000800 */
[----:B------:R-:W-:Y:S01]  /*18860*/  @!PT LDS RZ, [RZ] ;  /* 0x00000000fffff984 */ /* 0x000fe20000000800 */
[----:B------:R-:W-:Y:S04]  /*18870*/  LDGSTS.E [R189], desc[UR60][R4.64], P2 ;  /* 0x0000000004bd7fae */ /* 0x000fe8000912187c */
[----:B------:R-:W-:Y:S01]  /*18880*/  LDGSTS.E [R189+0x4], desc[UR60][R6.64], P1 ;  /* 0x0000400006bd7fae */ /* 0x000fe2000892187c */
[----:B------:R-:W-:-:S04]  /*18890*/  ISETP.GT.AND P1, PT, R177, 0x2, PT ;  /* 0x00000002b100780c */ /* 0x000fc80003f24270 */
[----:B------:R-:W-:Y:S02]  /*188a0*/  SEL R190, RZ, 0x4, !P1 ;  /* 0x00000004ffbe7807 */ /* 0x000fe40004800000 */
[----:B------:R-:W-:Y:S02]  /*188b0*/  ISETP.GT.AND P1, PT, R177, 0x3, PT ;  /* 0x00000003b100780c */ /* 0x000fe40003f24270 */
[----:B------:R-:W-:-:S04]  /*188c0*/  SEL R190, R190, RZ, !P0 ;  /* 0x000000ffbebe7207 */ /* 0x000fc80004000000 */
[----:B------:R-:W-:Y:S02]  /*188d0*/  ISETP.NE.U32.AND P2, PT, R190, RZ, PT ;  /* 0x000000ffbe00720c */ /* 0x000fe40003f45070 */
[----:B------:R-:W-:-:S04]  /*188e0*/  SEL R190, RZ, 0x4, !P1 ;  /* 0x00000004ffbe7807 */ /* 0x000fc80004800000 */
[----:B------:R-:W-:-:S04]  /*188f0*/  SEL R190, R190, RZ, !P0 ;  /* 0x000000ffbebe7207 */ /* 0x000fc80004000000 */
[----:B------:R-:W-:-:S03]  /*18900*/  ISETP.NE.U32.AND P1, PT, R190, RZ, PT ;  /* 0x000000ffbe00720c */ /* 0x000fc60003f25070 */
[----:B------:R-:W-:Y:S10]  /*18910*/  LDGSTS.E [R189+0x8], desc[UR60][R8.64], P2 ;  /* 0x0000800008bd7fae */ /* 0x000ff4000912187c */
        /* <DEDUP_REMOVED lines=8> */
[----:B------:R-:W-:Y:S01]  /*189a0*/  ISETP.NE.U32.AND P1, PT, R190, RZ, PT ;  /* 0x000000ffbe00720c */ /* 0x000fe20003f25070 */
[----:B------:R-:W-:-:S05]  /*189b0*/  IMAD.MOV.U32 R190, RZ, RZ, R206 ;  /* 0x000000ffffbe7224 */ /* 0x000fca00078e00ce */
[----:B------:R1:W-:Y:S02]  /*189c0*/  LDGSTS.E [R189+0x4000], desc[UR60][R190.64], P2 ;  /* 0x04000000bebd7fae */ /* 0x0003e4000912187c */
[----:B-1----:R-:W-:Y:S01]  /*189d0*/  IMAD.MOV.U32 R190, RZ, RZ, R208 ;  /* 0x000000ffffbe7224 */ /* 0x002fe200078e00d0 */
[----:B------:R-:W-:-:S05]  /*189e0*/  MOV R191, R207 ;  /* 0x000000cf00bf7202 */ /* 0x000fca0000000f00 */
[----:B------:R1:W-:Y:S01]  /*189f0*/  LDGSTS.E [R189+0x4004], desc[UR60][R190.64], P1 ;  /* 0x04004000bebd7fae */ /* 0x0003e2000892187c */
[----:B------:R-:W-:-:S04]  /*18a00*/  ISETP.GT.AND P1, PT, R177, 0x22, PT ;  /* 0x00000022b100780c */ /* 0x000fc80003f24270 */
[----:B-1----:R-:W-:Y:S02]  /*18a10*/  SEL R190, RZ, 0x4, !P1 ;  /* 0x00000004ffbe7807 */ /* 0x002fe40004800000 */
[----:B------:R-:W-:Y:S02]  /*18a20*/  ISETP.GT.AND P1, PT, R177, 0x23, PT ;  /* 0x00000023b100780c */ /* 0x000fe40003f24270 */
[----:B------:R-:W-:Y:S02]  /*18a30*/  SEL R190, R190, RZ, !P0 ;  /* 0x000000ffbebe7207 */ /* 0x000fe40004000000 */
[-C--:B------:R-:W-:Y:S02]  /*18a40*/  IADD3 R210, P3, R210, R184.reuse, RZ ;  /* 0x000000b8d2d27210 */ /* 0x080fe40007f7e0ff */
[----:B------:R-:W-:Y:S02]  /*18a50*/  ISETP.NE.U32.AND P2, PT, R190, RZ, PT ;  /* 0x000000ffbe00720c */ /* 0x000fe40003f45070 */
[----:B------:R-:W-:Y:S01]  /*18a60*/  SEL R190, RZ, 0x4, !P1 ;  /* 0x00000004ffbe7807 */ /* 0x000fe20004800000 */
[----:B------:R-:W-:Y:S01]  /*18a70*/  IMAD.U32 R0, RZ, RZ, UR5 ;  /* 0x00000005ff007e24 */ /* 0x000fe2000f8e00ff */
[----:B------:R1:W-:Y:S02]  /*18a80*/  STL [R1+0xb9c], R182 ;  /* 0x000b9cb601007387 */ /* 0x0003e40000100800 */
[----:B------:R-:W-:Y:S01]  /*18a90*/  SEL R190, R190, RZ, !P0 ;  /* 0x000000ffbebe7207 */ /* 0x000fe20004000000 */
[----:B------:R-:W-:Y:S01]  /*18aa0*/  IMAD.X R209, R209, 0x1, R183, P3 ;  /* 0x00000001d1d17824 */ /* 0x000fe200018e06b7 */
[----:B------:R-:W2:Y:S01]  /*18ab0*/  LDL.LU R223, [R1+0x58] ;  /* 0x0000580001df7983 */ /* 0x000ea20000300800 */
[----:B------:R-:W-:-:S02]  /*18ac0*/  IADD3 R212, P4, R212, R184, RZ ;  /* 0x000000b8d4d47210 */ /* 0x000fc40007f9e0ff */
[----:B------:R-:W-:Y:S01]  /*18ad0*/  ISETP.NE.U32.AND P1, PT, R190, RZ, PT ;  /* 0x000000ffbe00720c */ /* 0x000fe20003f25070 */
[----:B-1----:R-:W3:Y:S01]  /*18ae0*/  LDL.LU R182, [R1+0x5c] ;  /* 0x00005c0001b67983 */ /* 0x002ee20000300800 */
[----:B------:R-:W-:-:S03]  /*18af0*/  IMAD.MOV.U32 R190, RZ, RZ, R210 ;  /* 0x000000ffffbe7224 */ /* 0x000fc600078e00d2 */
[----:B------:R1:W-:Y:S01]  /*18b00*/  STL [R1+0x644], R0 ;  /* 0x0006440001007387 */ /* 0x0003e20000100800 */
[----:B------:R-:W-:Y:S02]  /*18b10*/  IMAD.MOV.U32 R191, RZ, RZ, R209 ;  /* 0x000000ffffbf7224 */ /* 0x000fe400078e00d1 */
[----:B------:R-:W-:-:S03]  /*18b20*/  IMAD.X R211, R211, 0x1, R183, P4 ;  /* 0x00000001d3d37824 */ /* 0x000fc600020e06b7 */
[----:B------:R4:W-:Y:S04]  /*18b30*/  LDGSTS.E [R189+0x4008], desc[UR60][R190.64], P2 ;  /* 0x04008000bebd7fae */ /* 0x0009e8000912187c */
[----:B-1----:R-:W3:Y:S04]  /*18b40*/  LDL.LU R0, [R1+0x60] ;  /* 0x0000600001007983 */ /* 0x002ee80000300800 */
[----:B------:R1:W-:Y:S01]  /*18b50*/  STL [R1+0xba4], R4 ;  /* 0x000ba40401007387 */ /* 0x0003e20000100800 */
[----:B----4-:R-:W-:-:S03]  /*18b60*/  IMAD.MOV.U32 R190, RZ, RZ, R212 ;  /* 0x000000ffffbe7224 */ /* 0x010fc600078e00d4 */
[----:B-1----:R-:W4:Y:S04]  /*18b70*/  LDL.LU R4, [R1+0x54] ;  /* 0x0000540001047983 */ /* 0x002f280000300800 */
[----:B------:R1:W-:Y:S01]  /*18b80*/  STL [R1+0xba0], R5 ;  /* 0x000ba00501007387 */ /* 0x0003e20000100800 */
[----:B------:R-:W-:-:S05]  /*18b90*/  IMAD.MOV.U32 R191, RZ, RZ, R211 ;  /* 0x000000ffffbf7224 */ /* 0x000fca00078e00d3 */
[----:B------:R1:W-:Y:S04]  /*18ba0*/  LDGSTS.E [R189+0x400c], desc[UR60][R190.64], P1 ;  /* 0x0400c000bebd7fae */ /* 0x0003e8000892187c */
[----:B-1----:R-:W2:Y:S04]  /*18bb0*/  LDL.LU R5, [R1+0x50] ;  /* 0x0000500001057983 */ /* 0x002ea80000300800 */
[----:B------:R1:W-:Y:S04]  /*18bc0*/  STL [R1+0xbac], R6 ;  /* 0x000bac0601007387 */ /* 0x0003e80000100800 */
[----:B-1----:R-:W3:Y:S04]  /*18bd0*/  LDL.LU R6, [R1+0x4c] ;  /* 0x00004c0001067983 */ /* 0x002ee80000300800 */
[----:B------:R1:W-:Y:S04]  /*18be0*/  STL [R1+0xba8], R7 ;  /* 0x000ba80701007387 */ /* 0x0003e80000100800 */
[----:B-1----:R-:W4:Y:S04]  /*18bf0*/  LDL.LU R7, [R1+0x48] ;  /* 0x0000480001077983 */ /* 0x002f280000300800 */
[----:B------:R-:W4:Y:S01]  /*18c00*/  LDL.LU R191, [R1+0x44] ;  /* 0x0000440001bf7983 */ /* 0x000f220000300800 */
[----:B------:R-:W-:-:S04]  /*18c10*/  ISETP.GT.AND P1, PT, R177, 0x40, PT ;  /* 0x00000040b100780c */ /* 0x000fc80003f24270 */
[----:B------:R-:W-:Y:S02]  /*18c20*/  SEL R190, RZ, 0x4, !P1 ;  /* 0x00000004ffbe7807 */ /* 0x000fe40004800000 */
[----:B------:R-:W-:Y:S02]  /*18c30*/  ISETP.GT.AND P1, PT, R177, 0x41, PT ;  /* 0x00000041b100780c */ /* 0x000fe40003f24270 */
[----:B------:R-:W-:-:S04]  /*18c40*/  SEL R190, R190, RZ, !P0 ;  /* 0x000000ffbebe7207 */ /* 0x000fc80004000000 */
[----:B------:R-:W-:Y:S02]  /*18c50*/  ISETP.NE.U32.AND P2, PT, R190, RZ, PT ;  /* 0x000000ffbe00720c */ /* 0x000fe40003f45070 */
[----:B------:R-:W-:-:S04]  /*18c60*/  SEL R190, RZ, 0x4, !P1 ;  /* 0x00000004ffbe7807 */ /* 0x000fc80004800000 */
[----:B------:R-:W-:-:S04]  /*18c70*/  SEL R190, R190, RZ, !P0 ;  /* 0x000000ffbebe7207 */ /* 0x000fc80004000000 */
[----:B------:R-:W-:Y:S02]  /*18c80*/  ISETP.NE.U32.AND P1, PT, R190, RZ, PT ;  /* 0x000000ffbe00720c */ /* 0x000fe40003f25070 */
[----:B--2---:R-:W-:-:S05]  /*18c90*/  IADD3 R5, P4, R5, R184, RZ ;  /* 0x000000b805057210 */ /* 0x004fca0007f9e0ff */
[----:B---3--:R-:W-:Y:S01]  /*18ca0*/  IMAD.X R6, R6, 0x1, R183, P4 ;  /* 0x0000000106067824 */ /* 0x008fe200020e06b7 */
[----:B----4-:R-:W-:-:S05]  /*18cb0*/  IADD3 R7, P3, R7, R184, RZ ;  /* 0x000000b807077210 */ /* 0x010fca0007f7e0ff */
[----:B------:R-:W-:Y:S02]  /*18cc0*/  IMAD.X R191, R191, 0x1, R183, P3 ;  /* 0x00000001bfbf7824 */ /* 0x000fe400018e06b7 */
[----:B------:R-:W-:Y:S01]  /*18cd0*/  IMAD.MOV.U32 R190, RZ, RZ, R7 ;  /* 0x000000ffffbe7224 */ /* 0x000fe200078e0007 */
[----:B------:R-:W-:Y:S04]  /*18ce0*/  STL [R1+0x48], R7 ;  /* 0x0000480701007387 */ /* 0x000fe80000100800 */
[----:B------:R1:W-:Y:S04]  /*18cf0*/  STL [R1+0x44], R191 ;  /* 0x000044bf01007387 */ /* 0x0003e80000100800 */
[----:B------:R2:W-:Y:S02]  /*18d00*/  LDGSTS.E [R189+0x8000], desc[UR60][R190.64], P2 ;  /* 0x08000000bebd7fae */ /* 0x0005e4000912187c */
[----:B--2---:R-:W-:-:S02]  /*18d10*/  IMAD.MOV.U32 R190, RZ, RZ, R5 ;  /* 0x000000ffffbe7224 */ /* 0x004fc400078e0005 */
[----:B-1----:R-:W-:-:S05]  /*18d20*/  IMAD.MOV.U32 R191, RZ, RZ, R6 ;  /* 0x000000ffffbf7224 */ /* 0x002fca00078e0006 */
        /* <DEDUP_REMOVED lines=8> */
[----:B------:R-:W-:Y:S01]  /*18db0*/  IMAD.X R4, R4, 0x1, R183, P3 ;  /* 0x0000000104047824 */ /* 0x000fe200018e06b7 */
[----:B------:R-:W-:-:S02]  /*18dc0*/  IADD3 R0, P4, R0, R184, RZ ;  /* 0x000000b800007210 */ /* 0x000fc40007f9e0ff */
[----:B------:R-:W-:Y:S01]  /*18dd0*/  SEL R190, R190, RZ, !P0 ;  /* 0x000000ffbebe7207 */ /* 0x000fe20004000000 */
[----:B------:R-:W-:Y:S01]  /*18de0*/  STL [R1+0x50], R5 ;  /* 0x0000500501007387 */ /* 0x000fe20000100800 */
[----:B------:R-:W-:Y:S02]  /*18df0*/  IADD3.X R182, R182, R183, RZ, P4, !PT ;  /* 0x000000b7b6b67210 */ /* 0x000fe400027fe4ff */
[----:B------:R-:W-:Y:S01]  /*18e00*/  ISETP.NE.U32.AND P1, PT, R190, RZ, PT ;  /* 0x000000ffbe00720c */ /* 0x000fe20003f25070 */
[----:B------:R-:W-:Y:S01]  /*18e10*/  STL [R1+0x4c], R6 ;  /* 0x00004c0601007387 */ /* 0x000fe20000100800 */
[----:B------:R-:W-:Y:S02]  /*18e20*/  IMAD.MOV.U32 R190, RZ, RZ, R223 ;  /* 0x000000ffffbe7224 */ /* 0x000fe400078e00df */
[----:B------:R-:W-:Y:S01]  /*18e30*/  IMAD.MOV.U32 R191, RZ, RZ, R4 ;  /* 0x000000ffffbf7224 */ /* 0x000fe200078e0004 */
[----:B------:R1:W-:Y:S04]  /*18e40*/  STL [R1+0x58], R223 ;  /* 0x000058df01007387 */ /* 0x0003e80000100800 */
[----:B------:R-:W-:Y:S04]  /*18e50*/  STL [R1+0x54], R4 ;  /* 0x0000540401007387 */ /* 0x000fe80000100800 */
[----:B------:R-:W-:Y:S04]  /*18e60*/  STL [R1+0x60], R0 ;  /* 0x0000600001007387 */ /* 0x000fe80000100800 */
[----:B-1----:R-:W2:Y:S04]  /*18e70*/  LDL.LU R223, [R1+0x148] ;  /* 0x0001480001df7983 */ /* 0x002ea80000300800 */
[----:B------:R1:W-:Y:S04]  /*18e80*/  STL [R1+0x5c], R182 ;  /* 0x00005cb601007387 */ /* 0x0003e80000100800 */
[----:B------:R3:W-:Y:S04]  /*18e90*/  LDGSTS.E [R189+0x8008], desc[UR60][R190.64], P2 ;  /* 0x08008000bebd7fae */ /* 0x0007e8000912187c */
[----:B------:R-:W4:Y:S01]  /*18ea0*/  LDL.LU R7, [R1+0x150] ;  /* 0x0001500001077983 */ /* 0x000f220000300800 */
[----:B---3--:R-:W-:-:S02]  /*18eb0*/  IMAD.MOV.U32 R190, RZ, RZ, R0 ;  /* 0x000000ffffbe7224 */ /* 0x008fc400078e0000 */
[----:B------:R-:W-:Y:S02]  /*18ec0*/  IMAD.MOV.U32 R191, RZ, RZ, R182 ;  /* 0x000000ffffbf7224 */ /* 0x000fe400078e00b6 */
[----:B-1----:R-:W3:Y:S04]  /*18ed0*/  LDL.LU R182, [R1+0x14c] ;  /* 0x00014c0001b67983 */ /* 0x002ee80000300800 */
[----:B------:R-:W3:Y:S04]  /*18ee0*/  LDL.LU R6, [R1+0x154] ;  /* 0x0001540001067983 */ /* 0x000ee80000300800 */
[----:B------:R-:W3:Y:S04]  /*18ef0*/  LDL.LU R5, [R1+0x158] ;  /* 0x0001580001057983 */ /* 0x000ee80000300800 */
[----:B------:R-:W3:Y:S04]  /*18f00*/  LDL.LU R4, [R1+0x15c] ;  /* 0x00015c0001047983 */ /* 0x000ee80000300800 */
[----:B------:R-:W3:Y:S04]  /*18f10*/  LDL.LU R0, [R1+0x160] ;  /* 0x0001600001007983 */ /* 0x000ee80000300800 */
[----:B------:R1:W-:Y:S04]  /*18f20*/  LDGSTS.E [R189+0x800c], desc[UR60][R190.64], P1 ;  /* 0x0800c000bebd7fae */ /* 0x0003e8000892187c */
[----:B------:R-:W3:Y:S01]  /*18f30*/  LDL.LU R191, [R1+0x144] ;  /* 0x0001440001bf7983 */ /* 0x000ee20000300800 */
[----:B------:R-:W-:-:S04]  /*18f40*/  ISETP.GT.AND P1, PT, R177, 0x60, PT ;  /* 0x00000060b100780c */ /* 0x000fc80003f24270 */
[----:B-1----:R-:W-:Y:S02]  /*18f50*/  SEL R190, RZ, 0x4, !P1 ;  /* 0x00000004ffbe7807 */ /* 0x002fe40004800000 */
[----:B------:R-:W-:Y:S02]  /*18f60*/  ISETP.GT.AND P1, PT, R177, 0x61, PT ;  /* 0x00000061b100780c */ /* 0x000fe40003f24270 */
[----:B------:R-:W-:-:S04]  /*18f70*/  SEL R190, R190, RZ, !P0 ;  /* 0x000000ffbebe7207 */ /* 0x000fc80004000000 */
[----:B------:R-:W-:Y:S02]  /*18f80*/  ISETP.NE.U32.AND P2, PT, R190, RZ, PT ;  /* 0x000000ffbe00720c */ /* 0x000fe40003f45070 */
[----:B------:R-:W-:-:S04]  /*18f90*/  SEL R190, RZ, 0x4, !P1 ;  /* 0x00000004ffbe7807 */ /* 0x000fc80004800000 */
[----:B------:R-:W-:-:S04]  /*18fa0*/  SEL R190, R190, RZ, !P0 ;  /* 0x000000ffbebe7207 */ /* 0x000fc80004000000 */
[----:B------:R-:W-:Y:S02]  /*18fb0*/  ISETP.NE.U32.AND P1, PT, R190, RZ, PT ;  /* 0x000000ffbe00720c */ /* 0x000fe40003f25070 */
[----:B--2---:R-:W-:-:S05]  /*18fc0*/  IADD3 R223, P3, R223, R184, RZ ;  /* 0x000000b8dfdf7210 */ /* 0x004fca0007f7e0ff */
[----:B------:R-:W-:Y:S01]  /*18fd0*/  IMAD.MOV.U32 R190, RZ, RZ, R223 ;  /* 0x000000ffffbe7224 */ /* 0x000fe200078e00df */
[----:B----4-:R-:W-:Y:S01]  /*18fe0*/  IADD3 R7, P4, R7, R184, RZ ;  /* 0x000000b807077210 */ /* 0x010fe20007f9e0ff */
[----:B------:R-:W-:Y:S04]  /*18ff0*/  STL [R1+0x148], R223 ;  /* 0x000148df01007387 */ /* 0x000fe80000100800 */
[--C-:B---3--:R-:W-:Y:S02]  /*19000*/  IMAD.X R182, R182, 0x1, R183.reuse, P4 ;  /* 0x00000001b6b67824 */ /* 0x108fe400020e06b7 */
[----:B------:R-:W-:-:S05]  /*19010*/  IMAD.X R191, R191, 0x1, R183, P3 ;  /* 0x00000001bfbf7824 */ /* 0x000fca00018e06b7 */
[----:B------:R1:W-:Y:S04]  /*19020*/  STL [R1+0x144], R191 ;  /* 0x000144bf01007387 */ /* 0x0003e80000100800 */
[----:B------:R2:W-:Y:S02]  /*19030*/  LDGSTS.E [R189+0xc000], desc[UR60][R190.64], P2 ;  /* 0x0c000000bebd7fae */ /* 0x0005e4000912187c */
[----:B--2---:R-:W-:Y:S02]  /*19040*/  IMAD.MOV.U32 R190, RZ, RZ, R7 ;  /* 0x000000ffffbe7224 */ /* 0x004fe400078e0007 */
[----:B-1----:R-:W-:-:S05]  /*19050*/  IMAD.MOV.U32 R191, RZ, RZ, R182 ;  /* 0x000000ffffbf7224 */ /* 0x002fca00078e00b6 */
[----:B------:R1:W-:Y:S01]  /*19060*/  LDGSTS.E [R189+0xc004], desc[UR60][R190.64], P1 ;  /* 0x0c004000bebd7fae */ /* 0x0003e2000892187c */
[----:B------:R-:W-:Y:S02]  /*19070*/  ISETP.GT.AND P1, PT, R177, 0x62, PT ;  /* 0x00000062b100780c */ /* 0x000fe40003f24270 */
[----:B------:R-:W-:Y:S02]  /*19080*/  IADD3 R5, P3, R5, R184, RZ ;  /* 0x000000b805057210 */ /* 0x000fe40007f7e0ff */
[----:B-1----:R-:W-:Y:S02]  /*19090*/  SEL R190, RZ, 0x4, !P1 ;  /* 0x00000004ffbe7807 */ /* 0x002fe40004800000 */
[----:B------:R-:W-:Y:S02]  /*190a0*/  ISETP.GT.AND P1, PT, R177, 0x63, PT ;  /* 0x00000063b100780c */ /* 0x000fe40003f24270 */
[----:B------:R-:W-:-:S04]  /*190b0*/  SEL R190, R190, RZ, !P0 ;  /* 0x000000ffbebe7207 */ /* 0x000fc80004000000 */
[----:B------:R-:W-:Y:S02]  /*190c0*/  ISETP.NE.U32.AND P2, PT, R190, RZ, PT ;  /* 0x000000ffbe00720c */ /* 0x000fe40003f45070 */
[----:B------:R-:W-:Y:S01]  /*190d0*/  SEL R190, RZ, 0x4, !P1 ;  /* 0x00000004ffbe7807 */ /* 0x000fe20004800000 */
[----:B------:R-:W-:-:S03]  /*190e0*/  IMAD.X R6, R6, 0x1, R183, P3 ;  /* 0x0000000106067824 */ /* 0x000fc600018e06b7 */
[----:B------:R-:W-:Y:S02]  /*190f0*/  SEL R190, R190, RZ, !P0 ;  /* 0x000000ffbebe7207 */ /* 0x000fe40004000000 */
[----:B------:R-:W-:Y:S02]  /*19100*/  IADD3 R0, P4, R0, R184, RZ ;  /* 0x000000b800007210 */ /* 0x000fe40007f9e0ff */
[----:B------:R-:W-:Y:S01]  /*19110*/  ISETP.NE.U32.AND P1, PT, R190, RZ, PT ;  /* 0x000000ffbe00720c */ /* 0x000fe20003f25070 */
[----:B------:R-:W-:Y:S01]  /*19120*/  IMAD.MOV.U32 R190, RZ, RZ, R5 ;  /* 0x000000ffffbe7224 */ /* 0x000fe200078e0005 */
[----:B------:R-:W-:Y:S01]  /*19130*/  MOV R191, R6 ;  /* 0x0000000600bf7202 */ /* 0x000fe20000000f00 */
[----:B------:R-:W-:-:S04]  /*19140*/  IMAD.X R4, R4, 0x1, R183, P4 ;  /* 0x0000000104047824 */ /* 0x000fc800020e06b7 */
[----:B------:R1:W-:Y:S02]  /*19150*/  LDGSTS.E [R189+0xc008], desc[UR60][R190.64], P2 ;  /* 0x0c008000bebd7fae */ /* 0x0003e4000912187c */
[----:B-1----:R-:W-:Y:S02]  /*19160*/  IMAD.MOV.U32 R190, RZ, RZ, R0 ;  /* 0x000000ffffbe7224 */ /* 0x002fe400078e0000 */
[----:B------:R-:W-:-:S05]  /*19170*/  IMAD.MOV.U32 R191, RZ, RZ, R4 ;  /* 0x000000ffffbf7224 */ /* 0x000fca00078e0004 */
[----:B------:R1:W-:Y:S01]  /*19180*/  LDGSTS.E [R189+0xc00c], desc[UR60][R190.64], P1 ;  /* 0x0c00c000bebd7fae */ /* 0x0003e2000892187c */
[C---:B------:R-:W-:Y:S02]  /*19190*/  ISETP.GT.AND P1, PT, R177.reuse, 0x4, PT ;  /* 0x00000004b100780c */ /* 0x040fe40003f24270 */
[----:B------:R-:W-:Y:S02]  /*191a0*/  ISETP.GT.AND P2, PT, R177, 0x5, PT ;  /* 0x00000005b100780c */ /* 0x000fe40003f44270 */
[----:B-1----:R-:W-:-:S04]  /*191b0*/  SEL R189, RZ, 0x4, !P1 ;  /* 0x00000004ffbd7807 */ /* 0x002fc80004800000 */
[----:B------:R-:W-:-:S04]  /*191c0*/  SEL R189, R189, RZ, !P0 ;  /* 0x000000ffbdbd7207 */ /* 0x000fc80004000000 */
[----:B------:R-:W-:Y:S02]  /*191d0*/  ISETP.NE.U32.AND P1, PT, R189, RZ, PT ;  /* 0x000000ffbd00720c */ /* 0x000fe40003f25070 */
[----:B------:R-:W-:Y:S02]  /*191e0*/  IADD3 R12, P3, R12, R184, RZ ;  /* 0x000000b80c0c7210 */ /* 0x000fe40007f7e0ff */
[----:B------:R-:W-:Y:S02]  /*191f0*/  LOP3.LUT R189, R3, 0x10, RZ, 0x3c, !PT ;  /* 0x0000001003bd7812 */ /* 0x000fe400078e3cff */
[----:B------:R-:W-:Y:S01]  /*19200*/  SEL R190, RZ, 0x4, !P2 ;  /* 0x00000004ffbe7807 */ /* 0x000fe20005000000 */
[----:B------:R-:W-:Y:S02]  /*19210*/  IMAD.X R13, R13, 0x1, R183, P3 ;  /* 0x000000010d0d7824 */ /* 0x000fe400018e06b7 */
[----:B------:R-:W-:Y:S01]  /*19220*/  VIADD R189, R189, UR4 ;  /* 0x00000004bdbd7c36 */ /* 0x000fe20008000000 */
[----:B------:R-:W-:-:S04]  /*19230*/  SEL R190, R190, RZ, !P0 ;  /* 0x000000ffbebe7207 */ /* 0x000fc80004000000 */
[----:B------:R-:W-:Y:S01]  /*19240*/  ISETP.NE.U32.AND P2, PT, R190, RZ, PT ;  /* 0x000000ffbe00720c */ /* 0x000fe20003f45070 */
[----:B------:R-:W-:Y:S01]  /*19250*/  LDGSTS.E [R189], desc[UR60][R12.64], P1 ;  /* 0x000000000cbd7fae */ /* 0x000fe2000892187c */
[----:B------:R-:W-:Y:S02]  /*19260*/  ISETP.GT.AND P1, PT, R177, 0x6, PT ;  /* 0x00000006b100780c */ /* 0x000fe40003f24270 */
[----:B------:R-:W-:Y:S02]  /*19270*/  IADD3 R14, P4, R14, R184, RZ ;  /* 0x000000b80e0e7210 */ /* 0x000fe40007f9e0ff */
[----:B------:R-:W-:-:S03]  /*19280*/  SEL R190, RZ, 0x4, !P1 ;  /* 0x00000004ffbe7807 */ /* 0x000fc60004800000 */
[----:B------:R-:W-:Y:S01]  /*19290*/  IMAD.X R15, R15, 0x1, R183, P4 ;  /* 0x000000010f0f7824 */ /* 0x000fe200020e06b7 */
[----:B------:R-:W-:Y:S02]  /*192a0*/  SEL R190, R190, RZ, !P0 ;  /* 0x000000ffbebe7207 */ /* 0x000fe40004000000 */
[----:B------:R-:W-:Y:S02]  /*192b0*/  ISETP.GT.AND P1, PT, R177, 0x7, PT ;  /* 0x00000007b100780c */ /* 0x000fe40003f24270 */
[----:B------:R-:W-:Y:S01]  /*192c0*/  LDGSTS.E [R189+0x4], desc[UR60][R14.64], P2 ;  /* 0x000040000ebd7fae */ /* 0x000fe2000912187c */
[----:B------:R-:W-:Y:S02]  /*192d0*/  ISETP.NE.U32.AND P2, PT, R190, RZ, PT ;  /* 0x000000ffbe00720c */ /* 0x000fe40003f45070 */
[----:B------:R-:W-:-:S04]  /*192e0*/  SEL R190, RZ, 0x4, !P1 ;  /* 0x00000004ffbe7807 */ /* 0x000fc80004800000 */
[----:B------:R-:W-:Y:S02]  /*192f0*/  SEL R190, R190, RZ, !P0 ;  /* 0x000000ffbebe7207 */ /* 0x000fe40004000000 */
[-C--:B------:R-:W-:Y:S02]  /*19300*/  IADD3 R16, P3, R16, R184.reuse, RZ ;  /* 0x000000b810107210 */ /* 0x080fe40007f7e0ff */
[----:B------:R-:W-:Y:S02]  /*19310*/  ISETP.NE.U32.AND P1, PT, R190, RZ, PT ;  /* 0x000000ffbe00720c */ /* 0x000fe40003f25070 */
[----:B------:R-:W-:Y:S01]  /*19320*/  IADD3 R18, P4, R18, R184, RZ ;  /* 0x000000b812127210 */ /* 0x000fe20007f9e0ff */
[----:B------:R-:W-:-:S04]  /*19330*/  IMAD.X R17, R17, 0x1, R183, P3 ;  /* 0x0000000111117824 */ /* 0x000fc800018e06b7 */
[----:B------:R-:W-:Y:S01]  /*19340*/  IMAD.X R19, R19, 0x1, R183, P4 ;  /* 0x0000000113137824 */ /* 0x000fe200020e06b7 */
[----:B------:R-:W-:Y:S05]  /*19350*/  LDGSTS.E [R189+0x8], desc[UR60][R16.64], P2 ;  /* 0x0000800010bd7fae */ /* 0x000fea000912187c */
[----:B------:R-:W-:Y:S01]  /*19360*/  LDGSTS.E [R189+0xc], desc[UR60][R18.64], P1 ;  /* 0x0000c00012bd7fae */ /* 0x000fe2000892187c */
[----:B------:R-:W-:-:S04]  /*19370*/  ISETP.GT.AND P1, PT, R177, 0x24, PT ;  /* 0x00000024b100780c */ /* 0x000fc80003f24270 */
[----:B------:R-:W-:Y:S02]  /*19380*/  SEL R190, RZ, 0x4, !P1 ;  /* 0x00000004ffbe7807 */ /* 0x000fe40004800000 */
        /* <DEDUP_REMOVED lines=8> */
[----:B------:R-:W-:-:S03]  /*19410*/  IMAD.MOV.U32 R191, RZ, RZ, R213 ;  /* 0x000000ffffbf7224 */ /* 0x000fc600078e00d5 */
[----:B------:R-:W-:Y:S01]  /*19420*/  ISETP.NE.U32.AND P1, PT, R190, RZ, PT ;  /* 0x000000ffbe00720c */ /* 0x000fe20003f25070 */
[----:B------:R-:W-:Y:S02]  /*19430*/  IMAD.MOV.U32 R190, RZ, RZ, R214 ;  /* 0x000000ffffbe7224 */ /* 0x000fe400078e00d6 */
[----:B------:R-:W-:-:S03]  /*19440*/  IMAD.X R215, R215, 0x1, R183, P4 ;  /* 0x00000001d7d77824 */ /* 0x000fc600020e06b7 */
        /* <DEDUP_REMOVED lines=8> */
[----:B------:R-:W-:Y:S02]  /*194d0*/  IADD3 R218, P3, R218, R184, RZ ;  /* 0x000000b8dada7210 */ /* 0x000fe40007f7e0ff */
[----:B------:R-:W-:Y:S02]  /*194e0*/  ISETP.NE.U32.AND P2, PT, R190, RZ, PT ;  /* 0x000000ffbe00720c */ /* 0x000fe40003f45070 */
[----:B------:R-:W-:Y:S01]  /*194f0*/  SEL R190, RZ, 0x4, !P1 ;  /* 0x00000004ffbe7807 */ /* 0x000fe20004800000 */
[----:B------:R-:W-:-:S03]  /*19500*/  IMAD.X R217, R217, 0x1, R183, P3 ;  /* 0x00000001d9d97824 */ /* 0x000fc600018e06b7 */
[----:B------:R-:W-:Y:S02]  /*19510*/  SEL R190, R190, RZ, !P0 ;  /* 0x000000ffbebe7207 */ /* 0x000fe40004000000 */
[----:B------:R-:W-:Y:S01]  /*19520*/  IADD3 R220, P4, R220, R184, RZ ;  /* 0x000000b8dcdc7210 */ /* 0x000fe20007f9e0ff */
[----:B------:R-:W-:Y:S01]  /*19530*/  STL [R1+0x150], R7 ;  /* 0x0001500701007387 */ /* 0x000fe20000100800 */
[----:B------:R-:W-:Y:S01]  /*19540*/  ISETP.NE.U32.AND P1, PT, R190, RZ, PT ;  /* 0x000000ffbe00720c */ /* 0x000fe20003f25070 */
[----:B------:R-:W-:Y:S02]  /*19550*/  IMAD.MOV.U32 R190, RZ, RZ, R218 ;  /* 0x000000ffffbe7224 */ /* 0x000fe400078e00da */
[----:B------:R1:W-:Y:S01]  /*19560*/  STL [R1+0x14c], R182 ;  /* 0x00014cb601007387 */ /* 0x0003e20000100800 */
[----:B------:R-:W-:Y:S02]  /*19570*/  IMAD.MOV.U32 R191, RZ, RZ, R217 ;  /* 0x000000ffffbf7224 */ /* 0x000fe400078e00d9 */
[----:B------:R-:W-:Y:S01]  /*19580*/  IMAD.X R219, R219, 0x1, R183, P4 ;  /* 0x00000001dbdb7824 */ /* 0x000fe200020e06b7 */
[----:B------:R-:W-:Y:S04]  /*19590*/  STL [R1+0x158], R5 ;  /* 0x0001580501007387 */ /* 0x000fe80000100800 */
[----:B------:R2:W-:Y:S04]  /*195a0*/  STL [R1+0x154], R6 ;  /* 0x0001540601007387 */ /* 0x0005e80000100800 */
[----:B------:R-:W-:Y:S04]  /*195b0*/  STL [R1+0x160], R0 ;  /* 0x0001600001007387 */ /* 0x000fe80000100800 */
[----:B------:R3:W-:Y:S04]  /*195c0*/  STL [R1+0x15c], R4 ;  /* 0x00015c0401007387 */ /* 0x0007e80000100800 */
[----:B------:R-:W4:Y:S04]  /*195d0*/  LDL.LU R223, [R1+0x68] ;  /* 0x0000680001df7983 */ /* 0x000f280000300800 */
[----:B------:R2:W-:Y:S04]  /*195e0*/  LDGSTS.E [R189+0x4008], desc[UR60][R190.64], P2 ;  /* 0x04008000bebd7fae */ /* 0x0005e8000912187c */
[----:B-1----:R-:W4:Y:S04]  /*195f0*/  LDL.LU R182, [R1+0x6c] ;  /* 0x00006c0001b67983 */ /* 0x002f280000300800 */
[----:B------:R-:W4:Y:S01]  /*19600*/  LDL.LU R7, [R1+0x70] ;  /* 0x0000700001077983 */ /* 0x000f220000300800 */
[----:B--2---:R-:W-:-:S03]  /*19610*/  IMAD.MOV.U32 R190, RZ, RZ, R220 ;  /* 0x000000ffffbe7224 */ /* 0x004fc600078e00dc */
[----:B------:R-:W2:Y:S01]  /*19620*/  LDL.LU R6, [R1+0x74] ;  /* 0x0000740001067983 */ /* 0x000ea20000300800 */
[----:B------:R-:W-:-:S03]  /*19630*/  IMAD.MOV.U32 R191, RZ, RZ, R219 ;  /* 0x000000ffffbf7224 */ /* 0x000fc600078e00db */
[----:B------:R-:W2:Y:S04]  /*19640*/  LDL.LU R5, [R1+0x78] ;  /* 0x0000780001057983 */ /* 0x000ea80000300800 */
[----:B---3--:R-:W3:Y:S04]  /*19650*/  LDL.LU R4, [R1+0x7c] ;  /* 0x00007c0001047983 */ /* 0x008ee80000300800 */
[----:B------:R-:W3:Y:S04]  /*19660*/  LDL.LU R0, [R1+0x80] ;  /* 0x0000800001007983 */ /* 0x000ee80000300800 */
[----:B------:R1:W-:Y:S04]  /*19670*/  LDGSTS.E [R189+0x400c], desc[UR60][R190.64], P1 ;  /* 0x0400c000bebd7fae */ /* 0x0003e8000892187c */
[----:B------:R-:W2:Y:S01]  /*19680*/  LDL.LU R191, [R1+0x64] ;  /* 0x0000640001bf7983 */ /* 0x000ea20000300800 */
        /* <DEDUP_REMOVED lines=8> */
[----:B----4-:R-:W-:-:S05]  /*19710*/  IADD3 R223, P3, R223, R184, RZ ;  /* 0x000000b8dfdf7210 */ /* 0x010fca0007f7e0ff */
[----:B------:R-:W-:Y:S01]  /*19720*/  IMAD.MOV.U32 R190, RZ, RZ, R223 ;  /* 0x000000ffffbe7224 */ /* 0x000fe200078e00df */
[----:B------:R-:W-:Y:S01]  /*19730*/  IADD3 R7, P4, R7, R184, RZ ;  /* 0x000000b807077210 */ /* 0x000fe20007f9e0ff */
[----:B------:R-:W-:Y:S04]  /*19740*/  STL [R1+0x68], R223 ;  /* 0x000068df01007387 */ /* 0x000fe80000100800 */
[--C-:B------:R-:W-:Y:S02]  /*19750*/  IMAD.X R182, R182, 0x1, R183.reuse, P4 ;  /* 0x00000001b6b67824 */ /* 0x100fe400020e06b7 */
[----:B--2---:R-:W-:-:S05]  /*19760*/  IMAD.X R191, R191, 0x1, R183, P3 ;  /* 0x00000001bfbf7824 */ /* 0x004fca00018e06b7 */
[----:B------:R1:W-:Y:S04]  /*19770*/  STL [R1+0x64], R191 ;  /* 0x000064bf01007387 */ /* 0x0003e80000100800 */
[----:B------:R2:W-:Y:S02]  /*19780*/  LDGSTS.E [R189+0x8000], desc[UR60][R190.64], P2 ;  /* 0x08000000bebd7fae */ /* 0x0005e4000912187c */
[----:B--2---:R-:W-:Y:S02]  /*19790*/  IMAD.MOV.U32 R190, RZ, RZ, R7 ;  /* 0x000000ffffbe7224 */ /* 0x004fe400078e0007 */
        /* <DEDUP_REMOVED lines=10> */
[----:B---3--:R-:W-:-:S02]  /*19840*/  IADD3 R0, P4, R0, R184, RZ ;  /* 0x000000b800007210 */ /* 0x008fc40007f9e0ff */
[----:B------:R-:W-:Y:S01]  /*19850*/  SEL R190, R190, RZ, !P0 ;  /* 0x000000ffbebe7207 */ /* 0x000fe20004000000 */
[----:B------:R1:W-:Y:S01]  /*19860*/  STL [R1+0x70], R7 ;  /* 0x0000700701007387 */ /* 0x0003e20000100800 */
[----:B------:R-:W-:Y:S02]  /*19870*/  IADD3.X R4, R4, R183, RZ, P4, !PT ;  /* 0x000000b704047210 */ /* 0x000fe400027fe4ff */
[----:B------:R-:W-:Y:S01]  /*19880*/  ISETP.NE.U32.AND P1, PT, R190, RZ, PT ;  /* 0x000000ffbe00720c */ /* 0x000fe20003f25070 */
[----:B------:R2:W-:Y:S01]  /*19890*/  STL [R1+0x6c], R182 ;  /* 0x00006cb601007387 */ /* 0x0005e20000100800 */
[----:B------:R-:W-:Y:S02]  /*198a0*/  IMAD.MOV.U32 R190, RZ, RZ, R5 ;  /* 0x000000ffffbe7224 */ /* 0x000fe400078e0005 */
[----:B------:R-:W-:Y:S01]  /*198b0*/  IMAD.MOV.U32 R191, RZ, RZ, R6 ;  /* 0x000000ffffbf7224 */ /* 0x000fe200078e0006 */
[----:B------:R-:W-:Y:S04]  /*198c0*/  STL [R1+0x78], R5 ;  /* 0x0000780501007387 */ /* 0x000fe80000100800 */
[----:B------:R3:W-:Y:S04]  /*198d0*/  STL [R1+0x74], R6 ;  /* 0x0000740601007387 */ /* 0x0007e80000100800 */
[----:B------:R-:W-:Y:S04]  /*198e0*/  STL [R1+0x80], R0 ;  /* 0x0000800001007387 */ /* 0x000fe80000100800 */
[----:B------:R-:W4:Y:S04]  /*198f0*/  LDL.LU R223, [R1+0x168] ;  /* 0x0001680001df7983 */ /* 0x000f280000300800 */
[----:B------:R3:W-:Y:S04]  /*19900*/  STL [R1+0x7c], R4 ;  /* 0x00007c0401007387 */ /* 0x0007e80000100800 */
[----:B------:R3:W-:Y:S04]  /*19910*/  LDGSTS.E [R189+0x8008], desc[UR60][R190.64], P2 ;  /* 0x08008000bebd7fae */ /* 0x0007e8000912187c */
[----:B-1----:R-:W4:Y:S04]  /*19920*/  LDL.LU R7, [R1+0x170] ;  /* 0x0001700001077983 */ /* 0x002f280000300800 */
[----:B--2---:R-:W2:Y:S01]  /*19930*/  LDL.LU R182, [R1+0x16c] ;  /* 0x00016c0001b67983 */ /* 0x004ea20000300800 */
[----:B---3--:R-:W-:-:S03]  /*19940*/  IMAD.MOV.U32 R190, RZ, RZ, R0 ;  /* 0x000000ffffbe7224 */ /* 0x008fc600078e0000 */
[----:B------:R-:W3:Y:S01]  /*19950*/  LDL.LU R6, [R1+0x174] ;  /* 0x0001740001067983 */ /* 0x000ee20000300800 */
[----:B------:R-:W-:-:S03]  /*19960*/  IMAD.MOV.U32 R191, RZ, RZ, R4 ;  /* 0x000000ffffbf7224 */ /* 0x000fc600078e0004 */
        /* <DEDUP_REMOVED lines=17> */
[--C-:B--2---:R-:W-:Y:S02]  /*19a80*/  IMAD.X R182, R182, 0x1, R183.reuse, P4 ;  /* 0x00000001b6b67824 */ /* 0x104fe400020e06b7 */
[----:B---3--:R-:W-:-:S05]  /*19a90*/  IMAD.X R191, R191, 0x1, R183, P3 ;  /* 0x00000001bfbf7824 */ /* 0x008fca00018e06b7 */
        /* <DEDUP_REMOVED lines=44> */
[----:B------:R-:W-:Y:S02]  /*19d60*/  SEL R189, RZ, 0x4, !P1 ;  /* 0x00000004ffbd7807 */ /* 0x000fe40004800000 */
[----:B------:R-:W-:-:S02]  /*19d70*/  IADD3 R188, P3, R188, R184, RZ ;  /* 0x000000b8bcbc7210 */ /* 0x000fc40007f7e0ff */
[----:B------:R-:W-:-:S04]  /*19d80*/  SEL R189, R189, RZ, !P0 ;  /* 0x000000ffbdbd7207 */ /* 0x000fc80004000000 */
[----:B------:R-:W-:Y:S01]  /*19d90*/  ISETP.NE.U32.AND P1, PT, R189, RZ, PT ;  /* 0x000000ffbd00720c */ /* 0x000fe20003f25070 */
[----:B------:R-:W-:Y:S01]  /*19da0*/  IMAD.X R154, R154, 0x1, R183, P3 ;  /* 0x000000019a9a7824 */ /* 0x000fe200018e06b7 */
[----:B------:R-:W-:-:S03]  /*19db0*/  IADD3 R152, P4, R152, R184, RZ ;  /* 0x000000b898987210 */ /* 0x000fc60007f9e0ff */
[----:B------:R-:W-:Y:S02]  /*19dc0*/  IMAD.MOV.U32 R189, RZ, RZ, R154 ;  /* 0x000000ffffbd7224 */ /* 0x000fe400078e009a */
[----:B------:R-:W-:-:S03]  /*19dd0*/  IMAD.X R153, R153, 0x1, R183, P4 ;  /* 0x0000000199997824 */ /* 0x000fc600020e06b7 */
[----:B------:R1:W-:Y:S04]  /*19de0*/  LDGSTS.E [R223+0x8], desc[UR60][R188.64], P2 ;  /* 0x00008000bcdf7fae */ /* 0x0003e8000912187c */
[----:B------:R-:W-:Y:S01]  /*19df0*/  LDGSTS.E [R223+0xc], desc[UR60][R152.64], P1 ;  /* 0x0000c00098df7fae */ /* 0x000fe2000892187c */
        /* <DEDUP_REMOVED lines=9> */
[----:B------:R-:W-:Y:S02]  /*19e90*/  IADD3 R225, P4, R225, R184, RZ ;  /* 0x000000b8e1e17210 */ /* 0x000fe40007f9e0ff */
[----:B------:R-:W-:Y:S01]  /*19ea0*/  ISETP.NE.U32.AND P1, PT, R189, RZ, PT ;  /* 0x000000ffbd00720c */ /* 0x000fe20003f25070 */
[----:B------:R-:W-:Y:S02]  /*19eb0*/  IMAD.MOV.U32 R190, RZ, RZ, R222 ;  /* 0x000000ffffbe7224 */ /* 0x000fe400078e00de */
[----:B------:R-:W-:Y:S02]  /*19ec0*/  IMAD.MOV.U32 R191, RZ, RZ, R221 ;  /* 0x000000ffffbf7224 */ /* 0x000fe400078e00dd */
[----:B------:R-:W-:-:S03]  /*19ed0*/  IMAD.X R224, R224, 0x1, R183, P4 ;  /* 0x00000001e0e07824 */ /* 0x000fc600020e06b7 */
[----:B------:R1:W-:Y:S02]  /*19ee0*/  LDGSTS.E [R223+0x4000], desc[UR60][R190.64], P2 ;  /* 0x04000000bedf7fae */ /* 0x0003e4000912187c */
[----:B-1----:R-:W-:Y:S01]  /*19ef0*/  MOV R190, R225 ;  /* 0x000000e100be7202 */ /* 0x002fe20000000f00 */
[----:B------:R-:W-:-:S05]  /*19f00*/  IMAD.MOV.U32 R191, RZ, RZ, R224 ;  /* 0x000000ffffbf7224 */ /* 0x000fca00078e00e0 */
[----:B------:R1:W-:Y:S01]  /*19f10*/  LDGSTS.E [R223+0x4004], desc[UR60][R190.64], P1 ;  /* 0x04004000bedf7fae */ /* 0x0003e2000892187c */
[----:B------:R-:W-:-:S04]  /*19f20*/  ISETP.GT.AND P1, PT, R177, 0x2a, PT ;  /* 0x0000002ab100780c */ /* 0x000fc80003f24270 */
[----:B------:R-:W-:Y:S02]  /*19f30*/  SEL R189, RZ, 0x4, !P1 ;  /* 0x00000004ffbd7807 */ /* 0x000fe40004800000 */
        /* <DEDUP_REMOVED lines=9> */
[----:B------:R-:W-:Y:S01]  /*19fd0*/  STL [R1+0x170], R7 ;  /* 0x0001700701007387 */ /* 0x000fe20000100800 */
[----:B-1----:R-:W-:Y:S02]  /*19fe0*/  IMAD.MOV.U32 R190, RZ, RZ, R227 ;  /* 0x000000ffffbe7224 */ /* 0x002fe400078e00e3 */
[----:B------:R-:W-:Y:S01]  /*19ff0*/  IMAD.MOV.U32 R191, RZ, RZ, R226 ;  /* 0x000000ffffbf7224 */ /* 0x000fe200078e00e2 */
[----:B------:R1:W-:Y:S01]  /*1a000*/  STL [R1+0x16c], R182 ;  /* 0x00016cb601007387 */ /* 0x0003e20000100800 */
[----:B------:R-:W-:-:S03]  /*1a010*/  IMAD.X R228, R228, 0x1, R183, P4 ;  /* 0x00000001e4e47824 */ /* 0x000fc600020e06b7 */
[----:B------:R-:W-:Y:S04]  /*1a020*/  STL [R1+0x178], R5 ;  /* 0x0001780501007387 */ /* 0x000fe80000100800 */
[----:B------:R2:W-:Y:S04]  /*1a030*/  STL [R1+0x174], R6 ;  /* 0x0001740601007387 */ /* 0x0005e80000100800 */
[----:B------:R-:W-:Y:S04]  /*1a040*/  STL [R1+0x180], R0 ;  /* 0x0001800001007387 */ /* 0x000fe80000100800 */
[----:B------:R3:W-:Y:S04]  /*1a050*/  STL [R1+0x17c], R4 ;  /* 0x00017c0401007387 */ /* 0x0007e80000100800 */
[----:B------:R4:W-:Y:S04]  /*1a060*/  LDGSTS.E [R223+0x4008], desc[UR60][R190.64], P2 ;  /* 0x04008000bedf7fae */ /* 0x0009e8000912187c */
[----:B-1----:R-:W3:Y:S04]  /*1a070*/  LDL.LU R182, [R1+0x8c] ;  /* 0x00008c0001b67983 */ /* 0x002ee80000300800 */
[----:B------:R-:W3:Y:S01]  /*1a080*/  LDL.LU R7, [R1+0x90] ;  /* 0x0000900001077983 */ /* 0x000ee20000300800 */
[----:B----4-:R-:W-:-:S03]  /*1a090*/  IMAD.MOV.U32 R190, RZ, RZ, R229 ;  /* 0x000000ffffbe7224 */ /* 0x010fc600078e00e5 */
[----:B--2---:R-:W2:Y:S01]  /*1a0a0*/  LDL.LU R6, [R1+0x94] ;  /* 0x0000940001067983 */ /* 0x004ea20000300800 */
[----:B------:R-:W-:-:S03]  /*1a0b0*/  IMAD.MOV.U32 R191, RZ, RZ, R228 ;  /* 0x000000ffffbf7224 */ /* 0x000fc600078e00e4 */
[----:B------:R-:W4:Y:S04]  /*1a0c0*/  LDL.LU R5, [R1+0x98] ;  /* 0x0000980001057983 */ /* 0x000f280000300800 */
[----:B---3--:R-:W3:Y:S04]  /*1a0d0*/  LDL.LU R4, [R1+0x9c] ;  /* 0x00009c0001047983 */ /* 0x008ee80000300800 */
[----:B------:R-:W3:Y:S04]  /*1a0e0*/  LDL.LU R0, [R1+0xa0] ;  /* 0x0000a00001007983 */ /* 0x000ee80000300800 */
[----:B------:R1:W-:Y:S04]  /*1a0f0*/  LDGSTS.E [R223+0x400c], desc[UR60][R190.64], P1 ;  /* 0x0400c000bedf7fae */ /* 0x0003e8000892187c */
[----:B------:R-:W2:Y:S04]  /*1a100*/  LDL.LU R190, [R1+0x84] ;  /* 0x0000840001be7983 */ /* 0x000ea80000300800 */
[----:B------:R-:W1:Y:S01]  /*1a110*/  LDL.LU R191, [R1+0x88] ;  /* 0x0000880001bf7983 */ /* 0x000e620000300800 */
        /* <DEDUP_REMOVED lines=8> */
[----:B------:R-:W-:-:S05]  /*1a1a0*/  IADD3 R7, P4, R7, R184, RZ ;  /* 0x000000b807077210 */ /* 0x000fca0007f9e0ff */
[----:B------:R-:W-:Y:S01]  /*1a1b0*/  IMAD.X R182, R182, 0x1, R183, P4 ;  /* 0x00000001b6b67824 */ /* 0x000fe200020e06b7 */
[----:B-1----:R-:W-:-:S05]  /*1a1c0*/  IADD3 R191, P3, R191, R184, RZ ;  /* 0x000000b8bfbf7210 */ /* 0x002fca0007f7e0ff */
[----:B--2---:R-:W-:Y:S01]  /*1a1d0*/  IMAD.X R190, R190, 0x1, R183, P3 ;  /* 0x00000001bebe7824 */ /* 0x004fe200018e06b7 */
[----:B------:R1:W-:Y:S04]  /*1a1e0*/  STL [R1+0x88], R191 ;  /* 0x000088bf01007387 */ /* 0x0003e80000100800 */
[----:B------:R2:W-:Y:S01]  /*1a1f0*/  STL [R1+0x84], R190 ;  /* 0x000084be01007387 */ /* 0x0005e20000100800 */
[----:B-1----:R-:W-:-:S04]  /*1a200*/  LOP3.LUT R191, R191, R190, RZ, 0x3c, !PT ;  /* 0x000000bebfbf7212 */ /* 0x002fc800078e3cff */
[----:B--2---:R-:W-:-:S04]  /*1a210*/  LOP3.LUT R190, R191, R190, RZ, 0x3c, !PT ;  /* 0x000000bebfbe7212 */ /* 0x004fc800078e3cff */
[----:B------:R-:W-:-:S05]  /*1a220*/  LOP3.LUT R191, R191, R190, RZ, 0x3c, !PT ;  /* 0x000000bebfbf7212 */ /* 0x000fca00078e3cff */
[----:B------:R1:W-:Y:S02]  /*1a230*/  LDGSTS.E [R223+0x8000], desc[UR60][R190.64], P2 ;  /* 0x08000000bedf7fae */ /* 0x0003e4000912187c */
[----:B-1----:R-:W-:Y:S02]  /*1a240*/  IMAD.MOV.U32 R190, RZ, RZ, R7 ;  /* 0x000000ffffbe7224 */ /* 0x002fe400078e0007 */
[----:B------:R-:W-:-:S05]  /*1a250*/  IMAD.MOV.U32 R191, RZ, RZ, R182 ;  /* 0x000000ffffbf7224 */ /* 0x000fca00078e00b6 */
[----:B------:R1:W-:Y:S01]  /*1a260*/  LDGSTS.E [R223+0x8004], desc[UR60][R190.64], P1 ;  /* 0x08004000bedf7fae */ /* 0x0003e2000892187c */
[----:B------:R-:W-:-:S04]  /*1a270*/  ISETP.GT.AND P1, PT, R177, 0x4a, PT ;  /* 0x0000004ab100780c */ /* 0x000fc80003f24270 */
[----:B------:R-:W-:Y:S02]  /*1a280*/  SEL R189, RZ, 0x4, !P1 ;  /* 0x00000004ffbd7807 */ /* 0x000fe40004800000 */
[----:B------:R-:W-:Y:S02]  /*1a290*/  ISETP.GT.AND P1, PT, R177, 0x4b, PT ;  /* 0x0000004bb100780c */ /* 0x000fe40003f24270 */
[----:B------:R-:W-:Y:S02]  /*1a2a0*/  SEL R189, R189, RZ, !P0 ;  /* 0x000000ffbdbd7207 */ /* 0x000fe40004000000 */
[----:B----4-:R-:W-:Y:S02]  /*1a2b0*/  IADD3 R5, P3, R5, R184, RZ ;  /* 0x000000b805057210 */ /* 0x010fe40007f7e0ff */
[----:B------:R-:W-:Y:S02]  /*1a2c0*/  ISETP.NE.U32.AND P2, PT, R189, RZ, PT ;  /* 0x000000ffbd00720c */ /* 0x000fe40003f45070 */
[----:B------:R-:W-:Y:S01]  /*1a2d0*/  SEL R189, RZ, 0x4, !P1 ;  /* 0x00000004ffbd7807 */ /* 0x000fe20004800000 */
[----:B------:R-:W-:-:S03]  /*1a2e0*/  IMAD.X R6, R6, 0x1, R183, P3 ;  /* 0x0000000106067824 */ /* 0x000fc600018e06b7 */
[----:B------:R-:W-:Y:S02]  /*1a2f0*/  SEL R189, R189, RZ, !P0 ;  /* 0x000000ffbdbd7207 */ /* 0x000fe40004000000 */
[----:B---3--:R-:W-:Y:S02]  /*1a300*/  IADD3 R0, P4, R0, R184, RZ ;  /* 0x000000b800007210 */ /* 0x008fe40007f9e0ff */
[----:B------:R-:W-:Y:S01]  /*1a310*/  ISETP.NE.U32.AND P1, PT, R189, RZ, PT ;  /* 0x000000ffbd00720c */ /* 0x000fe20003f25070 */
[----:B------:R2:W-:Y:S01]  /*1a320*/  STL [R1+0x90], R7 ;  /* 0x0000900701007387 */ /* 0x0005e20000100800 */
[----:B-1----:R-:W-:Y:S01]  /*1a330*/  IMAD.MOV.U32 R190, RZ, RZ, R5 ;  /* 0x000000ffffbe7224 */ /* 0x002fe200078e0005 */
[----:B------:R-:W-:Y:S01]  /*1a340*/  IADD3.X R4, R4, R183, RZ, P4, !PT ;  /* 0x000000b704047210 */ /* 0x000fe200027fe4ff */
[----:B------:R-:W-:Y:S01]  /*1a350*/  IMAD.MOV.U32 R191, RZ, RZ, R6 ;  /* 0x000000ffffbf7224 */ /* 0x000fe200078e0006 */
[----:B------:R1:W-:Y:S04]  /*1a360*/  STL [R1+0x8c], R182 ;  /* 0x00008cb601007387 */ /* 0x0003e80000100800 */
[----:B------:R-:W-:Y:S04]  /*1a370*/  STL [R1+0x98], R5 ;  /* 0x0000980501007387 */ /* 0x000fe80000100800 */
[----:B------:R3:W-:Y:S04]  /*1a380*/  STL [R1+0x94], R6 ;  /* 0x0000940601007387 */ /* 0x0007e80000100800 */
[----:B------:R-:W-:Y:S04]  /*1a390*/  STL [R1+0xa0], R0 ;  /* 0x0000a00001007387 */ /* 0x000fe80000100800 */
[----:B--2---:R-:W2:Y:S04]  /*1a3a0*/  LDL.LU R7, [R1+0x190] ;  /* 0x0001900001077983 */ /* 0x004ea80000300800 */
[----:B------:R4:W-:Y:S04]  /*1a3b0*/  LDGSTS.E [R223+0x8008], desc[UR60][R190.64], P2 ;  /* 0x08008000bedf7fae */ /* 0x0009e8000912187c */
[----:B------:R3:W-:Y:S04]  /*1a3c0*/  STL [R1+0x9c], R4 ;  /* 0x00009c0401007387 */ /* 0x0007e80000100800 */
[----:B-1----:R-:W2:Y:S01]  /*1a3d0*/  LDL.LU R182, [R1+0x18c] ;  /* 0x00018c0001b67983 */ /* 0x002ea20000300800 */
[----:B----4-:R-:W-:-:S03]  /*1a3e0*/  IMAD.MOV.U32 R190, RZ, RZ, R0 ;  /* 0x000000ffffbe7224 */ /* 0x010fc600078e0000 */
[----:B---3--:R-:W3:Y:S01]  /*1a3f0*/  LDL.LU R6, [R1+0x194] ;  /* 0x0001940001067983 */ /* 0x008ee20000300800 */
[----:B------:R-:W-:-:S03]  /*1a400*/  IMAD.MOV.U32 R191, RZ, RZ, R4 ;  /* 0x000000ffffbf7224 */ /* 0x000fc600078e0004 */
[----:B------:R-:W4:Y:S04]  /*1a410*/  LDL.LU R5, [R1+0x198] ;  /* 0x0001980001057983 */ /* 0x000f280000300800 */
[----:B------:R-:W3:Y:S04]  /*1a420*/  LDL.LU R4, [R1+0x19c] ;  /* 0x00019c0001047983 */ /* 0x000ee80000300800 */
[----:B------:R-:W3:Y:S04]  /*1a430*/  LDL.LU R0, [R1+0x1a0] ;  /* 0x0001a00001007983 */ /* 0x000ee80000300800 */
[----:B------:R1:W-:Y:S04]  /*1a440*/  LDGSTS.E [R223+0x800c], desc[UR60][R190.64], P1 ;  /* 0x0800c000bedf7fae */ /* 0x0003e8000892187c */
[----:B------:R-:W4:Y:S04]  /*1a450*/  LDL.LU R190, [R1+0x184] ;  /* 0x0001840001be7983 */ /* 0x000f280000300800 */
        /* <DEDUP_REMOVED lines=10> */
[----:B------:R-:W-:Y:S01]  /*1a500*/  IMAD.X R182, R182, 0x1, R183, P4 ;  /* 0x00000001b6b67824 */ /* 0x000fe200020e06b7 */
[----:B-1----:R-:W-:-:S05]  /*1a510*/  IADD3 R191, P3, R191, R184, RZ ;  /* 0x000000b8bfbf7210 */ /* 0x002fca0007f7e0ff */
[----:B----4-:R-:W-:Y:S01]  /*1a520*/  IMAD.X R190, R190, 0x1, R183, P3 ;  /* 0x00000001bebe7824 */ /* 0x010fe200018e06b7 */
        /* <DEDUP_REMOVED lines=16> */
[----:B---3--:R-:W-:-:S03]  /*1a630*/  IMAD.X R6, R6, 0x1, R183, P3 ;  /* 0x0000000106067824 */ /* 0x008fc600018e06b7 */
[----:B------:R-:W-:Y:S02]  /*1a640*/  SEL R189, R189, RZ, !P0 ;  /* 0x000000ffbdbd7207 */ /* 0x000fe40004000000 */
[----:B------:R-:W-:Y:S02]  /*1a650*/  IADD3 R0, P4, R0, R184, RZ ;  /* 0x000000b800007210 */ /* 0x000fe40007f9e0ff */
[----:B------:R-:W-:Y:S01]  /*1a660*/  ISETP.NE.U32.AND P1, PT, R189, RZ, PT ;  /* 0x000000ffbd00720c */ /* 0x000fe20003f25070 */
[----:B-1----:R-:W-:Y:S02]  /*1a670*/  IMAD.MOV.U32 R190, RZ, RZ, R5 ;  /* 0x000000ffffbe7224 */ /* 0x002fe400078e0005 */
[----:B------:R-:W-:Y:S02]  /*1a680*/  IMAD.MOV.U32 R191, RZ, RZ, R6 ;  /* 0x000000ffffbf7224 */ /* 0x000fe400078e0006 */
[----:B------:R-:W-:-:S03]  /*1a690*/  IMAD.X R4, R4, 0x1, R183, P4 ;  /* 0x0000000104047824 */ /* 0x000fc600020e06b7 */
[----:B------:R1:W-:Y:S02]  /*1a6a0*/  LDGSTS.E [R223+0xc008], desc[UR60][R190.64], P2 ;  /* 0x0c008000bedf7fae */ /* 0x0003e4000912187c */
[----:B-1----:R-:W-:Y:S01]  /*1a6b0*/  MOV R190, R0 ;  /* 0x0000000000be7202 */ /* 0x002fe20000000f00 */
[----:B------:R-:W-:-:S05]  /*1a6c0*/  IMAD.MOV.U32 R191, RZ, RZ, R4 ;  /* 0x000000ffffbf7224 */ /* 0x000fca00078e0004 */
[----:B------:R1:W-:Y:S01]  /*1a6d0*/  LDGSTS.E [R223+0xc00c], desc[UR60][R190.64], P1 ;  /* 0x0c00c000bedf7fae */ /* 0x0003e2000892187c */
[C---:B------:R-:W-:Y:S02]  /*1a6e0*/  ISETP.GT.AND P1, PT, R177.reuse, 0xc, PT ;  /* 0x0000000cb100780c */ /* 0x040fe40003f24270 */
[----:B------:R-:W-:Y:S02]  /*1a6f0*/  ISETP.GT.AND P2, PT, R177, 0xd, PT ;  /* 0x0000000db100780c */ /* 0x000fe40003f44270 */
[----:B------:R-:W-:-:S04]  /*1a700*/  SEL R189, RZ, 0x4, !P1 ;  /* 0x00000004ffbd7807 */ /* 0x000fc80004800000 */
[----:B------:R-:W-:Y:S02]  /*1a710*/  SEL R189, R189, RZ, !P0 ;  /* 0x000000ffbdbd7207 */ /* 0x000fe40004000000 */
[----:B------:R-:W-:Y:S02]  /*1a720*/  IADD3 R187, P3, R187, R184, RZ ;  /* 0x000000b8bbbb7210 */ /* 0x000fe40007f7e0ff */
[----:B-1----:R-:W-:Y:S02]  /*1a730*/  SEL R190, RZ, 0x4, !P2 ;  /* 0x00000004ffbe7807 */ /* 0x002fe40005000000 */
[----:B------:R-:W-:Y:S02]  /*1a740*/  ISETP.NE.U32.AND P1, PT, R189, RZ, PT ;  /* 0x000000ffbd00720c */ /* 0x000fe40003f25070 */
[----:B------:R-:W-:Y:S01]  /*1a750*/  SEL R190, R190, RZ, !P0 ;  /* 0x000000ffbebe7207 */ /* 0x000fe20004000000 */
[----:B------:R-:W-:Y:S01]  /*1a760*/  IMAD.X R156, R156, 0x1, R183, P3 ;  /* 0x000000019c9c7824 */ /* 0x000fe200018e06b7 */
[----:B------:R-:W-:-:S02]  /*1a770*/  LOP3.LUT R189, R3, 0x30, RZ, 0x3c, !PT ;  /* 0x0000003003bd7812 */ /* 0x000fc400078e3cff */
[----:B------:R-:W-:Y:S02]  /*1a780*/  IADD3 R155, P4, R155, R184, RZ ;  /* 0x000000b89b9b7210 */ /* 0x000fe40007f9e0ff */
[----:B------:R-:W-:Y:S01]  /*1a790*/  ISETP.NE.U32.AND P2, PT, R190, RZ, PT ;  /* 0x000000ffbe00720c */ /* 0x000fe20003f45070 */
[----:B------:R-:W-:Y:S02]  /*1a7a0*/  VIADD R189, R189, UR4 ;  /* 0x00000004bdbd7c36 */ /* 0x000fe40008000000 */
[----:B------:R-:W-:Y:S02]  /*1a7b0*/  IMAD.MOV.U32 R190, RZ, RZ, R187 ;  /* 0x000000ffffbe7224 */ /* 0x000fe400078e00bb */
[----:B------:R-:W-:Y:S02]  /*1a7c0*/  IMAD.MOV.U32 R191, RZ, RZ, R156 ;  /* 0x000000ffffbf7224 */ /* 0x000fe400078e009c */
[----:B------:R-:W-:-:S03]  /*1a7d0*/  IMAD.X R178, R178, 0x1, R183, P4 ;  /* 0x00000001b2b27824 */ /* 0x000fc600020e06b7 */
[----:B------:R1:W-:Y:S01]  /*1a7e0*/  LDGSTS.E [R189], desc[UR60][R190.64], P1 ;  /* 0x00000000bebd7fae */ /* 0x0003e2000892187c */
[----:B------:R-:W-:Y:S01]  /*1a7f0*/  ISETP.GT.AND P1, PT, R177, 0xe, PT ;  /* 0x0000000eb100780c */ /* 0x000fe20003f24270 */
[----:B-1----:R-:W-:Y:S02]  /*1a800*/  IMAD.MOV.U32 R190, RZ, RZ, R155 ;  /* 0x000000ffffbe7224 */ /* 0x002fe400078e009b */
[----:B------:R-:W-:-:S05]  /*1a810*/  IMAD.MOV.U32 R191, RZ, RZ, R178 ;  /* 0x000000ffffbf7224 */ /* 0x000fca00078e00b2 */
[----:B------:R1:W-:Y:S01]  /*1a820*/  LDGSTS.E [R189+0x4], desc[UR60][R190.64], P2 ;  /* 0x00004000bebd7fae */ /* 0x0003e2000912187c */
        /* <DEDUP_REMOVED lines=32> */
[----:B-1----:R-:W-:Y:S02]  /*1aa30*/  IMAD.MOV.U32 R190, RZ, RZ, R233 ;  /* 0x000000ffffbe7224 */ /* 0x002fe400078e00e9 */
[----:B------:R-:W-:-:S05]  /*1aa40*/  IMAD.MOV.U32 R191, RZ, RZ, R232 ;  /* 0x000000ffffbf7224 */ /* 0x000fca00078e00e8 */
        /* <DEDUP_REMOVED lines=8> */
[----:B------:R-:W-:Y:S01]  /*1aad0*/  STL [R1+0x190], R7 ;  /* 0x0001900701007387 */ /* 0x000fe20000100800 */
[----:B------:R-:W-:-:S02]  /*1aae0*/  IADD3 R237, P4, R237, R184, RZ ;  /* 0x000000b8eded7210 */ /* 0x000fc40007f9e0ff */
[----:B------:R-:W-:Y:S01]  /*1aaf0*/  SEL R190, R190, RZ, !P0 ;  /* 0x000000ffbebe7207 */ /* 0x000fe20004000000 */
[----:B------:R1:W-:Y:S01]  /*1ab00*/  STL [R1+0x18c], R182 ;  /* 0x00018cb601007387 */ /* 0x0003e20000100800 */
[----:B------:R-:W-:Y:S02]  /*1ab10*/  IMAD.X R234, R234, 0x1, R183, P3 ;  /* 0x00000001eaea7824 */ /* 0x000fe400018e06b7 */
[----:B------:R-:W-:Y:S01]  /*1ab20*/  ISETP.NE.U32.AND P1, PT, R190, RZ, PT ;  /* 0x000000ffbe00720c */ /* 0x000fe20003f25070 */
[----:B------:R-:W-:Y:S01]  /*1ab30*/  STL [R1+0x198], R5 ;  /* 0x0001980501007387 */ /* 0x000fe20000100800 */
[----:B------:R-:W-:-:S03]  /*1ab40*/  IMAD.MOV.U32 R190, RZ, RZ, R235 ;  /* 0x000000ffffbe7224 */ /* 0x000fc600078e00eb */
[----:B------:R2:W-:Y:S01]  /*1ab50*/  STL [R1+0x194], R6 ;  /* 0x0001940601007387 */ /* 0x0005e20000100800 */
[----:B------:R-:W-:-:S03]  /*1ab60*/  IMAD.MOV.U32 R191, RZ, RZ, R234 ;  /* 0x000000ffffbf7224 */ /* 0x000fc600078e00ea */
[----:B------:R-:W-:Y:S01]  /*1ab70*/  STL [R1+0x1a0], R0 ;  /* 0x0001a00001007387 */ /* 0x000fe20000100800 */
[----:B------:R-:W-:-:S03]  /*1ab80*/  IMAD.X R236, R236, 0x1, R183, P4 ;  /* 0x00000001ecec7824 */ /* 0x000fc600020e06b7 */
[----:B------:R3:W-:Y:S04]  /*1ab90*/  STL [R1+0x19c], R4 ;  /* 0x00019c0401007387 */ /* 0x0007e80000100800 */
[----:B-1----:R-:W4:Y:S04]  /*1aba0*/  LDL.LU R182, [R1+0xac] ;  /* 0x0000ac0001b67983 */ /* 0x002f280000300800 */
[----:B------:R-:W4:Y:S04]  /*1abb0*/  LDL.LU R7, [R1+0xb0] ;  /* 0x0000b00001077983 */ /* 0x000f280000300800 */
[----:B--2---:R-:W2:Y:S04]  /*1abc0*/  LDL.LU R6, [R1+0xb4] ;  /* 0x0000b40001067983 */ /* 0x004ea80000300800 */
[----:B------:R-:W2:Y:S04]  /*1abd0*/  LDL.LU R5, [R1+0xb8] ;  /* 0x0000b80001057983 */ /* 0x000ea80000300800 */
[----:B---3--:R-:W3:Y:S04]  /*1abe0*/  LDL.LU R4, [R1+0xbc] ;  /* 0x0000bc0001047983 */ /* 0x008ee80000300800 */
[----:B------:R1:W-:Y:S04]  /*1abf0*/  LDGSTS.E [R189+0x4008], desc[UR60][R190.64], P2 ;  /* 0x04008000bebd7fae */ /* 0x0003e8000912187c */
[----:B------:R-:W3:Y:S04]  /*1ac00*/  LDL.LU R0, [R1+0xc0] ;  /* 0x0000c00001007983 */ /* 0x000ee80000300800 */
[----:B------:R-:W2:Y:S01]  /*1ac10*/  LDL.LU R223, [R1+0xa8] ;  /* 0x0000a80001df7983 */ /* 0x000ea20000300800 */
[----:B-1----:R-:W-:Y:S01]  /*1ac20*/  IMAD.MOV.U32 R190, RZ, RZ, R237 ;  /* 0x000000ffffbe7224 */ /* 0x002fe200078e00ed */
[----:B------:R-:W-:-:S05]  /*1ac30*/  MOV R191, R236 ;  /* 0x000000ec00bf7202 */ /* 0x000fca0000000f00 */
        /* <DEDUP_REMOVED lines=11> */
[----:B------:R-:W-:Y:S01]  /*1acf0*/  IMAD.X R182, R182, 0x1, R183, P4 ;  /* 0x00000001b6b67824 */ /* 0x000fe200020e06b7 */
[----:B--2---:R-:W-:-:S05]  /*1ad00*/  IADD3 R223, P3, R223, R184, RZ ;  /* 0x000000b8dfdf7210 */ /* 0x004fca0007f7e0ff */
[----:B------:R-:W-:Y:S01]  /*1ad10*/  IMAD.MOV.U32 R190, RZ, RZ, R223 ;  /* 0x000000ffffbe7224 */ /* 0x000fe200078e00df */
[----:B------:R-:W-:Y:S01]  /*1ad20*/  STL [R1+0xa8], R223 ;  /* 0x0000a8df01007387 */ /* 0x000fe20000100800 */
[----:B---3--:R-:W-:-:S05]  /*1ad30*/  IMAD.X R191, R191, 0x1, R183, P3 ;  /* 0x00000001bfbf7824 */ /* 0x008fca00018e06b7 */
        /* <DEDUP_REMOVED lines=15> */
[----:B------:R1:W-:Y:S01]  /*1ae30*/  STL [R1+0xb0], R7 ;  /* 0x0000b00701007387 */ /* 0x0003e20000100800 */
[----:B------:R-:W-:Y:S02]  /*1ae40*/  IMAD.MOV.U32 R191, RZ, RZ, R6 ;  /* 0x000000ffffbf7224 */ /* 0x000fe400078e0006 */
[----:B------:R-:W-:Y:S01]  /*1ae50*/  ISETP.NE.U32.AND P1, PT, R190, RZ, PT ;  /* 0x000000ffbe00720c */ /* 0x000fe20003f25070 */
[----:B------:R2:W-:Y:S01]  /*1ae60*/  STL [R1+0xac], R182 ;  /* 0x0000acb601007387 */ /* 0x0005e20000100800 */
[----:B------:R-:W-:Y:S02]  /*1ae70*/  IMAD.X R4, R4, 0x1, R183, P4 ;  /* 0x0000000104047824 */ /* 0x000fe400020e06b7 */
        /* <DEDUP_REMOVED lines=28> */
[----:B------:R-:W-:Y:S03]  /*1b040*/  STL [R1+0x1a8], R223 ;  /* 0x0001a8df01007387 */ /* 0x000fe60000100800 */
[----:B--2---:R-:W-:Y:S01]  /*1b050*/  IADD3.X R182, R182, R183, RZ, P4, !PT ;  /* 0x000000b7b6b67210 */ /* 0x004fe200027fe4ff */
        /* <DEDUP_REMOVED lines=24> */
[C---:B------:R-:W-:Y:S02]  /*1b1e0*/  ISETP.GT.AND P1, PT, R177.reuse, 0x10, PT ;  /* 0x00000010b100780c */ /* 0x040fe40003f24270 */
[----:B------:R-:W-:Y:S02]  /*1b1f0*/  ISETP.GT.AND P2, PT, R177, 0x11, PT ;  /* 0x00000011b100780c */ /* 0x000fe40003f44270 */
[----:B------:R-:W-:Y:S02]  /*1b200*/  IADD3 R157, P3, R157, R184, RZ ;  /* 0x000000b89d9d7210 */ /* 0x000fe40007f7e0ff */
[----:B-1----:R-:W-:Y:S02]  /*1b210*/  SEL R189, RZ, 0x4, !P1 ;  /* 0x00000004ffbd7807 */ /* 0x002fe40004800000 */
[----:B------:R-:W-:Y:S02]  /*1b220*/  SEL R190, RZ, 0x4, !P2 ;  /* 0x00000004ffbe7807 */ /* 0x000fe40005000000 */
[----:B------:R-:W-:-:S02]  /*1b230*/  SEL R189, R189, RZ, !P0 ;  /* 0x000000ffbdbd7207 */ /* 0x000fc40004000000 */
[----:B------:R-:W-:Y:S02]  /*1b240*/  SEL R190, R190, RZ, !P0 ;  /* 0x000000ffbebe7207 */ /* 0x000fe40004000000 */
[----:B------:R-:W-:Y:S01]  /*1b250*/  ISETP.NE.U32.AND P1, PT, R189, RZ, PT ;  /* 0x000000ffbd00720c */ /* 0x000fe20003f25070 */
[----:B------:R-:W-:Y:S01]  /*1b260*/  IMAD.X R163, R163, 0x1, R183, P3 ;  /* 0x00000001a3a37824 */ /* 0x000fe200018e06b7 */
[----:B------:R-:W-:Y:S02]  /*1b270*/  LOP3.LUT R189, R3, 0x40, RZ, 0x3c, !PT ;  /* 0x0000004003bd7812 */ /* 0x000fe400078e3cff */
[----:B------:R-:W-:Y:S02]  /*1b280*/  IADD3 R162, P4, R162, R184, RZ ;  /* 0x000000b8a2a27210 */ /* 0x000fe40007f9e0ff */
[----:B------:R-:W-:Y:S01]  /*1b290*/  ISETP.NE.U32.AND P2, PT, R190, RZ, PT ;  /* 0x000000ffbe00720c */ /* 0x000fe20003f45070 */
[----:B------:R-:W-:Y:S01]  /*1b2a0*/  VIADD R189, R189, UR4 ;  /* 0x00000004bdbd7c36 */ /* 0x000fe20008000000 */
[----:B------:R-:W-:Y:S01]  /*1b2b0*/  MOV R190, R157 ;  /* 0x0000009d00be7202 */ /* 0x000fe20000000f00 */
[----:B------:R-:W-:-:S02]  /*1b2c0*/  IMAD.MOV.U32 R191, RZ, RZ, R163 ;  /* 0x000000ffffbf7224 */ /* 0x000fc400078e00a3 */
[----:B------:R-:W-:-:S03]  /*1b2d0*/  IMAD.X R179, R179, 0x1, R183, P4 ;  /* 0x00000001b3b37824 */ /* 0x000fc600020e06b7 */
[----:B------:R1:W-:Y:S01]  /*1b2e0*/  LDGSTS.E [R189], desc[UR60][R190.64], P1 ;  /* 0x00000000bebd7fae */ /* 0x0003e2000892187c */
[----:B------:R-:W-:Y:S01]  /*1b2f0*/  ISETP.GT.AND P1, PT, R177, 0x12, PT ;  /* 0x00000012b100780c */ /* 0x000fe20003f24270 */
[----:B-1----:R-:W-:Y:S02]  /*1b300*/  IMAD.MOV.U32 R190, RZ, RZ, R162 ;  /* 0x000000ffffbe7224 */ /* 0x002fe400078e00a2 */
[----:B------:R-:W-:-:S05]  /*1b310*/  IMAD.MOV.U32 R191, RZ, RZ, R179 ;  /* 0x000000ffffbf7224 */ /* 0x000fca00078e00b3 */
[----:B------:R1:W-:Y:S02]  /*1b320*/  LDGSTS.E [R189+0x4], desc[UR60][R190.64], P2 ;  /* 0x00004000bebd7fae */ /* 0x0003e4000912187c */
[----:B-1----:R-:W-:Y:S02]  /*1b330*/  SEL R190, RZ, 0x4, !P1 ;  /* 0x00000004ffbe7807 */ /* 0x002fe40004800000 */
[----:B------:R-:W-:Y:S02]  /*1b340*/  ISETP.GT.AND P1, PT, R177, 0x13, PT ;  /* 0x00000013b100780c */ /* 0x000fe40003f24270 */
[----:B------:R-:W-:-:S04]  /*1b350*/  SEL R190, R190, RZ, !P0 ;  /* 0x000000ffbebe7207 */ /* 0x000fc80004000000 */
[----:B------:R-:W-:Y:S02]  /*1b360*/  ISETP.NE.U32.AND P2, PT, R190, RZ, PT ;  /* 0x000000ffbe00720c */ /* 0x000fe40003f45070 */
[----:B------:R-:W-:Y:S02]  /*1b370*/  SEL R190, RZ, 0x4, !P1 ;  /* 0x00000004ffbe7807 */ /* 0x000fe40004800000 */
[----:B------:R-:W-:Y:S02]  /*1b380*/  IADD3 R165, P3, R165, R184, RZ ;  /* 0x000000b8a5a57210 */ /* 0x000fe40007f7e0ff */
[----:B------:R-:W-:-:S04]  /*1b390*/  SEL R190, R190, RZ, !P0 ;  /* 0x000000ffbebe7207 */ /* 0x000fc80004000000 */
[----:B------:R-:W-:Y:S01]  /*1b3a0*/  ISETP.NE.U32.AND P1, PT, R190, RZ, PT ;  /* 0x000000ffbe00720c */ /* 0x000fe20003f25070 */
[----:B------:R-:W-:Y:S01]  /*1b3b0*/  IMAD.X R168, R168, 0x1, R183, P3 ;  /* 0x00000001a8a87824 */ /* 0x000fe200018e06b7 */
[----:B------:R-:W-:Y:S01]  /*1b3c0*/  IADD3 R166, P4, R166, R184, RZ ;  /* 0x000000b8a6a67210 */ /* 0x000fe20007f9e0ff */
[----:B------:R-:W-:Y:S02]  /*1b3d0*/  IMAD.MOV.U32 R190, RZ, RZ, R165 ;  /* 0x000000ffffbe7224 */ /* 0x000fe400078e00a5 */
        /* <DEDUP_REMOVED lines=131> */
[----:B------:R-:W-:Y:S01]  /*1bc10*/  IMAD.X R6, R6, 0x1, R183, P3 ;  /* 0x0000000106067824 */ /* 0x000fe200018e06b7 */
[----:B------:R-:W-:Y:S02]  /*1bc20*/  IADD3 R0, P4, R0, R184, RZ ;  /* 0x000000b800007210 */ /* 0x000fe40007f9e0ff */
[----:B------:R-:W-:Y:S01]  /*1bc30*/  SEL R190, R190, RZ, !P0 ;  /* 0x000000ffbebe7207 */ /* 0x000fe20004000000 */
[----:B------:R-:W-:Y:S01]  /*1bc40*/  STL [R1+0x1d0], R7 ;  /* 0x0001d00701007387 */ /* 0x000fe20000100800 */
[----:B------:R-:W-:Y:S02]  /*1bc50*/  MOV R191, R6 ;  /* 0x0000000600bf7202 */ /* 0x000fe40000000f00 */
[----:B------:R-:W-:Y:S01]  /*1bc60*/  ISETP.NE.U32.AND P1, PT, R190, RZ, PT ;  /* 0x000000ffbe00720c */ /* 0x000fe20003f25070 */
[----:B------:R-:W-:Y:S01]  /*1bc70*/  IMAD.MOV.U32 R190, RZ, RZ, R5 ;  /* 0x000000ffffbe7224 */ /* 0x000fe200078e0005 */
[----:B------:R-:W-:Y:S01]  /*1bc80*/  STL [R1+0x1cc], R182 ;  /* 0x0001ccb601007387 */ /* 0x000fe20000100800 */
[----:B------:R-:W-:-:S03]  /*1bc90*/  IMAD.X R4, R4, 0x1, R183, P4 ;  /* 0x0000000104047824 */ /* 0x000fc600020e06b7 */
[----:B------:R-:W-:Y:S04]  /*1bca0*/  STL [R1+0x1d8], R5 ;  /* 0x0001d80501007387 */ /* 0x000fe80000100800 */
[----:B------:R-:W-:Y:S04]  /*1bcb0*/  STL [R1+0x1d4], R6 ;  /* 0x0001d40601007387 */ /* 0x000fe80000100800 */
[----:B------:R1:W-:Y:S04]  /*1bcc0*/  STL [R1+0x1e0], R0 ;  /* 0x0001e00001007387 */ /* 0x0003e80000100800 */
[----:B------:R2:W-:Y:S04]  /*1bcd0*/  LDGSTS.E [R189+0xc008], desc[UR60][R190.64], P2 ;  /* 0x0c008000bebd7fae */ /* 0x0005e8000912187c */
[----:B------:R3:W-:Y:S01]  /*1bce0*/  STL [R1+0x1dc], R4 ;  /* 0x0001dc0401007387 */ /* 0x0007e20000100800 */
[----:B--2---:R-:W-:-:S03]  /*1bcf0*/  IMAD.MOV.U32 R190, RZ, RZ, R0 ;  /* 0x000000ffffbe7224 */ /* 0x004fc600078e0000 */
[----:B-1----:R-:W2:Y:S01]  /*1bd00*/  LDL.LU R0, [R1] ;  /* 0x0000000001007983 */ /* 0x002ea20000300800 */
[----:B------:R-:W-:Y:S01]  /*1bd10*/  IMAD.MOV.U32 R191, RZ, RZ, R4 ;  /* 0x000000ffffbf7224 */ /* 0x000fe200078e0004 */
[C---:B------:R-:W-:Y:S02]  /*1bd20*/  ISETP.GT.AND P2, PT, R177.reuse, 0x15, PT ;  /* 0x00000015b100780c */ /* 0x040fe40003f44270 */
[-C--:B------:R-:W-:Y:S01]  /*1bd30*/  IADD3 R164, P3, R164, R184.reuse, RZ ;  /* 0x000000b8a4a47210 */ /* 0x080fe20007f7e0ff */
[----:B------:R-:W4:Y:S04]  /*1bd40*/  LDL.LU R223, [R1+0xe8] ;  /* 0x0000e80001df7983 */ /* 0x000f280000300800 */
[----:B------:R1:W-:Y:S01]  /*1bd50*/  LDGSTS.E [R189+0xc00c], desc[UR60][R190.64], P1 ;  /* 0x0c00c000bebd7fae */ /* 0x0003e2000892187c */
[----:B------:R-:W-:Y:S01]  /*1bd60*/  ISETP.GT.AND P1, PT, R177, 0x14, PT ;  /* 0x00000014b100780c */ /* 0x000fe20003f24270 */
[----:B------:R-:W-:Y:S01]  /*1bd70*/  IMAD.X R170, R170, 0x1, R183, P3 ;  /* 0x00000001aaaa7824 */ /* 0x000fe200018e06b7 */
[----:B------:R-:W-:Y:S01]  /*1bd80*/  IADD3 R169, P4, R169, R184, RZ ;  /* 0x000000b8a9a97210 */ /* 0x000fe20007f9e0ff */
[----:B------:R-:W4:Y:S01]  /*1bd90*/  LDL.LU R7, [R1+0xf0] ;  /* 0x0000f00001077983 */ /* 0x000f220000300800 */
[----:B-1----:R-:W-:-:S02]  /*1bda0*/  SEL R189, RZ, 0x4, !P1 ;  /* 0x00000004ffbd7807 */ /* 0x002fc40004800000 */
[----:B------:R-:W-:Y:S02]  /*1bdb0*/  SEL R190, RZ, 0x4, !P2 ;  /* 0x00000004ffbe7807 */ /* 0x000fe40005000000 */
[----:B------:R-:W-:Y:S02]  /*1bdc0*/  SEL R189, R189, RZ, !P0 ;  /* 0x000000ffbdbd7207 */ /* 0x000fe40004000000 */
[----:B------:R-:W-:Y:S02]  /*1bdd0*/  SEL R190, R190, RZ, !P0 ;  /* 0x000000ffbebe7207 */ /* 0x000fe40004000000 */
[----:B------:R-:W-:Y:S02]  /*1bde0*/  ISETP.NE.U32.AND P1, PT, R189, RZ, PT ;  /* 0x000000ffbd00720c */ /* 0x000fe40003f25070 */
[----:B------:R-:W-:Y:S02]  /*1bdf0*/  LOP3.LUT R189, R3, 0x50, RZ, 0x3c, !PT ;  /* 0x0000005003bd7812 */ /* 0x000fe400078e3cff */
[----:B------:R-:W-:Y:S01]  /*1be00*/  ISETP.NE.U32.AND P2, PT, R190, RZ, PT ;  /* 0x000000ffbe00720c */ /* 0x000fe20003f45070 */
[----:B------:R-:W-:-:S02]  /*1be10*/  IMAD.MOV.U32 R190, RZ, RZ, R164 ;  /* 0x000000ffffbe7224 */ /* 0x000fc400078e00a4 */
[----:B------:R-:W-:Y:S02]  /*1be20*/  VIADD R189, R189, UR4 ;  /* 0x00000004bdbd7c36 */ /* 0x000fe40008000000 */
        /* <DEDUP_REMOVED lines=50> */
[----:B------:R-:W-:Y:S01]  /*1c150*/  SEL R190, R190, RZ, !P0 ;  /* 0x000000ffbebe7207 */ /* 0x000fe20004000000 */
[----:B------:R-:W-:-:S03]  /*1c160*/  IMAD.MOV.U32 R191, RZ, RZ, R250 ;  /* 0x000000ffffbf7224 */ /* 0x000fc600078e00fa */
[----:B------:R-:W-:Y:S01]  /*1c170*/  ISETP.NE.U32.AND P1, PT, R190, RZ, PT ;  /* 0x000000ffbe00720c */ /* 0x000fe20003f25070 */
[----:B------:R-:W-:-:S05]  /*1c180*/  IMAD.MOV.U32 R190, RZ, RZ, R251 ;  /* 0x000000ffffbe7224 */ /* 0x000fca00078e00fb */
[----:B------:R1:W-:Y:S01]  /*1c190*/  LDGSTS.E [R189+0x4008], desc[UR60][R190.64], P2 ;  /* 0x04008000bebd7fae */ /* 0x0003e2000912187c */
[----:B--2---:R-:W-:-:S05]  /*1c1a0*/  IADD3 R0, P4, R0, R184, RZ ;  /* 0x000000b800007210 */ /* 0x004fca0007f9e0ff */
[----:B------:R-:W-:Y:S01]  /*1c1b0*/  IMAD.X R252, R252, 0x1, R183, P4 ;  /* 0x00000001fcfc7824 */ /* 0x000fe200020e06b7 */
[----:B------:R2:W-:Y:S01]  /*1c1c0*/  STL [R1], R0 ;  /* 0x0000000001007387 */ /* 0x0005e20000100800 */
[----:B-1----:R-:W-:Y:S02]  /*1c1d0*/  MOV R190, R0 ;  /* 0x0000000000be7202 */ /* 0x002fe40000000f00 */
[----:B------:R-:W-:Y:S01]  /*1c1e0*/  IMAD.MOV.U32 R191, RZ, RZ, R252 ;  /* 0x000000ffffbf7224 */ /* 0x000fe200078e00fc */
[----:B------:R-:W4:Y:S04]  /*1c1f0*/  LDL.LU R182, [R1+0xec] ;  /* 0x0000ec0001b67983 */ /* 0x000f280000300800 */
[----:B------:R-:W4:Y:S04]  /*1c200*/  LDL.LU R6, [R1+0xf4] ;  /* 0x0000f40001067983 */ /* 0x000f280000300800 */
[----:B------:R-:W4:Y:S04]  /*1c210*/  LDL.LU R5, [R1+0xf8] ;  /* 0x0000f80001057983 */ /* 0x000f280000300800 */
[----:B---3--:R-:W3:Y:S04]  /*1c220*/  LDL.LU R4, [R1+0xfc] ;  /* 0x0000fc0001047983 */ /* 0x008ee80000300800 */
[----:B--2---:R-:W2:Y:S04]  /*1c230*/  LDL.LU R0, [R1+0x100] ;  /* 0x0001000001007983 */ /* 0x004ea80000300800 */
[----:B------:R1:W-:Y:S04]  /*1c240*/  LDGSTS.E [R189+0x400c], desc[UR60][R190.64], P1 ;  /* 0x0400c000bebd7fae */ /* 0x0003e8000892187c */
[----:B------:R-:W3:Y:S01]  /*1c250*/  LDL.LU R191, [R1+0xe4] ;  /* 0x0000e40001bf7983 */ /* 0x000ee20000300800 */
[----:B------:R-:W-:-:S04]  /*1c260*/  ISETP.GT.AND P1, PT, R177, 0x54, PT ;  /* 0x00000054b100780c */ /* 0x000fc80003f24270 */
[----:B-1----:R-:W-:Y:S02]  /*1c270*/  SEL R190, RZ, 0x4, !P1 ;  /* 0x00000004ffbe7807 */ /* 0x002fe40004800000 */
[----:B------:R-:W-:Y:S02]  /*1c280*/  ISETP.GT.AND P1, PT, R177, 0x55, PT ;  /* 0x00000055b100780c */ /* 0x000fe40003f24270 */
[----:B------:R-:W-:-:S04]  /*1c290*/  SEL R190, R190, RZ, !P0 ;  /* 0x000000ffbebe7207 */ /* 0x000fc80004000000 */
[----:B------:R-:W-:Y:S02]  /*1c2a0*/  ISETP.NE.U32.AND P2, PT, R190, RZ, PT ;  /* 0x000000ffbe00720c */ /* 0x000fe40003f45070 */
[----:B------:R-:W-:Y:S02]  /*1c2b0*/  SEL R190, RZ, 0x4, !P1 ;  /* 0x00000004ffbe7807 */ /* 0x000fe40004800000 */
[-C--:B----4-:R-:W-:Y:S02]  /*1c2c0*/  IADD3 R223, P3, R223, R184.reuse, RZ ;  /* 0x000000b8dfdf7210 */ /* 0x090fe40007f7e0ff */
[----:B------:R-:W-:Y:S02]  /*1c2d0*/  SEL R190, R190, RZ, !P0 ;  /* 0x000000ffbebe7207 */ /* 0x000fe40004000000 */
[----:B------:R-:W-:Y:S02]  /*1c2e0*/  IADD3 R7, P4, R7, R184, RZ ;  /* 0x000000b807077210 */ /* 0x000fe40007f9e0ff */
[----:B------:R-:W-:Y:S01]  /*1c2f0*/  ISETP.NE.U32.AND P1, PT, R190, RZ, PT ;  /* 0x000000ffbe00720c */ /* 0x000fe20003f25070 */
[----:B------:R-:W-:Y:S01]  /*1c300*/  IMAD.MOV.U32 R190, RZ, RZ, R223 ;  /* 0x000000ffffbe7224 */ /* 0x000fe200078e00df */
[----:B------:R-:W-:Y:S01]  /*1c310*/  STL [R1+0xe8], R223 ;  /* 0x0000e8df01007387 */ /* 0x000fe20000100800 */
[----:B------:R-:W-:-:S02]  /*1c320*/  IMAD.X R182, R182, 0x1, R183, P4 ;  /* 0x00000001b6b67824 */ /* 0x000fc400020e06b7 */
[----:B---3--:R-:W-:-:S05]  /*1c330*/  IMAD.X R191, R191, 0x1, R183, P3 ;  /* 0x00000001bfbf7824 */ /* 0x008fca00018e06b7 */
[----:B------:R1:W-:Y:S04]  /*1c340*/  STL [R1+0xe4], R191 ;  /* 0x0000e4bf01007387 */ /* 0x0003e80000100800 */
[----:B------:R3:W-:Y:S02]  /*1c350*/  LDGSTS.E [R189+0x8000], desc[UR60][R190.64], P2 ;  /* 0x08000000bebd7fae */ /* 0x0007e4000912187c */
[----:B---3--:R-:W-:Y:S02]  /*1c360*/  IMAD.MOV.U32 R190, RZ, RZ, R7 ;  /* 0x000000ffffbe7224 */ /* 0x008fe400078e0007 */
        /* <DEDUP_REMOVED lines=10> */
[----:B--2---:R-:W-:-:S02]  /*1c410*/  IADD3 R0, P4, R0, R184, RZ ;  /* 0x000000b800007210 */ /* 0x004fc40007f9e0ff */
        /* <DEDUP_REMOVED lines=35> */
[----:B--2---:R-:W-:Y:S01]  /*1c650*/  IMAD.X R182, R182, 0x1, R183, P4 ;  /* 0x00000001b6b67824 */ /* 0x004fe200020e06b7 */
[----:B---3--:R-:W-:-:S05]  /*1c660*/  IADD3.X R191, R191, R183, RZ, P3, !PT ;  /* 0x000000b7bfbf7210 */ /* 0x008fca0001ffe4ff */
        /* <DEDUP_REMOVED lines=36> */
[----:B------:R-:W-:Y:S01]  /*1c8b0*/  IADD3.X R181, R181, R183, RZ, P4, !PT ;  /* 0x000000b7b5b57210 */ /* 0x000fe200027fe4ff */
[----:B------:R-:W-:-:S02]  /*1c8c0*/  IMAD.MOV.U32 R190, RZ, RZ, R171 ;  /* 0x000000ffffbe7224 */ /* 0x000fc400078e00ab */
[----:B------:R-:W-:-:S05]  /*1c8d0*/  IMAD.MOV.U32 R191, RZ, RZ, R176 ;  /* 0x000000ffffbf7224 */ /* 0x000fca00078e00b0 */
        /* <DEDUP_REMOVED lines=44> */
[----:B----4-:R-:W-:-:S04]  /*1cba0*/  IADD3 R223, P3, R223, R184, RZ ;  /* 0x000000b8dfdf7210 */ /* 0x010fc80007f7e0ff */
[----:B------:R-:W-:Y:S01]  /*1cbb0*/  MOV R190, R223 ;  /* 0x000000df00be7202 */ /* 0x000fe20000000f00 */
[----:B------:R-:W-:Y:S01]  /*1cbc0*/  STL [R1+0x8], R223 ;  /* 0x000008df01007387 */ /* 0x000fe20000100800 */
[----:B------:R-:W-:-:S05]  /*1cbd0*/  IADD3 R7, P4, R7, R184, RZ ;  /* 0x000000b807077210 */ /* 0x000fca0007f9e0ff */
        /* <DEDUP_REMOVED lines=55> */
[----:B--2---:R-:W-:Y:S01]  /*1cf50*/  IMAD.MOV.U32 R190, RZ, RZ, R7 ;  /* 0x000000ffffbe7224 */ /* 0x004fe200078e0007 */
[----:B-1----:R-:W-:-:S05]  /*1cf60*/  MOV R191, R182 ;  /* 0x000000b600bf7202 */ /* 0x002fca0000000f00 */
        /* <DEDUP_REMOVED lines=58> */
[----:B------:R-:W-:Y:S02]  /*1d310*/  SEL R190, RZ, 0x4, !P1 ;  /* 0x00000004ffbe7807 */ /* 0x000fe40004800000 */
[----:B------:R-:W-:Y:S01]  /*1d320*/  IADD3 R0, P4, R0, R184, RZ ;  /* 0x000000b800007210 */ /* 0x000fe20007f9e0ff */
[----:B------:R-:W-:Y:S01]  /*1d330*/  IMAD.X R6, R6, 0x1, R183, P3 ;  /* 0x0000000106067824 */ /* 0x000fe200018e06b7 */
[----:B------:R-:W-:Y:S01]  /*1d340*/  SEL R190, R190, RZ, !P0 ;  /* 0x000000ffbebe7207 */ /* 0x000fe20004000000 */
[----:B------:R-:W-:Y:S01]  /*1d350*/  STL [R1+0x210], R7 ;  /* 0x0002100701007387 */ /* 0x000fe20000100800 */
[----:B------:R-:W-:Y:S01]  /*1d360*/  IADD3.X R4, R4, R183, RZ, P4, !PT ;  /* 0x000000b704047210 */ /* 0x000fe200027fe4ff */
[----:B------:R-:W-:Y:S01]  /*1d370*/  IMAD.MOV.U32 R191, RZ, RZ, R6 ;  /* 0x000000ffffbf7224 */ /* 0x000fe200078e0006 */
[----:B------:R-:W-:Y:S01]  /*1d380*/  ISETP.NE.U32.AND P1, PT, R190, RZ, PT ;  /* 0x000000ffbe00720c */ /* 0x000fe20003f25070 */
[----:B------:R-:W-:Y:S01]  /*1d390*/  STL [R1+0x20c], R182 ;  /* 0x00020cb601007387 */ /* 0x000fe20000100800 */
[----:B------:R-:W-:-:S03]  /*1d3a0*/  IMAD.MOV.U32 R190, RZ, RZ, R5 ;  /* 0x000000ffffbe7224 */ /* 0x000fc600078e0005 */
[----:B------:R-:W-:Y:S04]  /*1d3b0*/  STL [R1+0x218], R5 ;  /* 0x0002180501007387 */ /* 0x000fe80000100800 */
[----:B------:R1:W-:Y:S04]  /*1d3c0*/  STL [R1+0x214], R6 ;  /* 0x0002140601007387 */ /* 0x0003e80000100800 */
[----:B------:R-:W-:Y:S04]  /*1d3d0*/  STL [R1+0x220], R0 ;  /* 0x0002200001007387 */ /* 0x000fe80000100800 */
[----:B------:R2:W-:Y:S04]  /*1d3e0*/  STL [R1+0x21c], R4 ;  /* 0x00021c0401007387 */ /* 0x0005e80000100800 */
[----:B-1----:R-:W3:Y:S04]  /*1d3f0*/  LDL.LU R6, [R1+0x24] ;  /* 0x0000240001067983 */ /* 0x002ee80000300800 */
[----:B------:R-:W4:Y:S04]  /*1d400*/  LDL.LU R5, [R1+0x28] ;  /* 0x0000280001057983 */ /* 0x000f280000300800 */
[----:B------:R1:W-:Y:S02]  /*1d410*/  LDGSTS.E [R189+0xc008], desc[UR60][R190.64], P2 ;  /* 0x0c008000bebd7fae */ /* 0x0003e4000912187c */
[----:B-1----:R-:W-:-:S02]  /*1d420*/  IMAD.MOV.U32 R191, RZ, RZ, R4 ;  /* 0x000000ffffbf7224 */ /* 0x002fc400078e0004 */
[----:B------:R-:W-:Y:S01]  /*1d430*/  IMAD.MOV.U32 R190, RZ, RZ, R0 ;  /* 0x000000ffffbe7224 */ /* 0x000fe200078e0000 */
[----:B--2---:R-:W2:Y:S04]  /*1d440*/  LDL.LU R4, [R1+0x2c] ;  /* 0x00002c0001047983 */ /* 0x004ea80000300800 */
[----:B------:R-:W2:Y:S04]  /*1d450*/  LDL.LU R0, [R1+0x30] ;  /* 0x0000300001007983 */ /* 0x000ea80000300800 */
[----:B------:R1:W-:Y:S01]  /*1d460*/  LDGSTS.E [R189+0xc00c], desc[UR60][R190.64], P1 ;  /* 0x0c00c000bebd7fae */ /* 0x0003e2000892187c */
[----:B------:R-:W-:-:S02]  /*1d470*/  ISETP.GT.AND P1, PT, R177, 0x1c, PT ;  /* 0x0000001cb100780c */ /* 0x000fc40003f24270 */
[----:B------:R-:W-:Y:S02]  /*1d480*/  ISETP.GT.AND P2, PT, R177, 0x1d, PT ;  /* 0x0000001db100780c */ /* 0x000fe40003f44270 */
[----:B------:R-:W-:Y:S02]  /*1d490*/  IADD3 R198, P3, R198, R184, RZ ;  /* 0x000000b8c6c67210 */ /* 0x000fe40007f7e0ff */
[----:B-1----:R-:W-:Y:S02]  /*1d4a0*/  SEL R189, RZ, 0x4, !P1 ;  /* 0x00000004ffbd7807 */ /* 0x002fe40004800000 */
[----:B------:R-:W-:Y:S02]  /*1d4b0*/  SEL R190, RZ, 0x4, !P2 ;  /* 0x00000004ffbe7807 */ /* 0x000fe40005000000 */
[----:B------:R-:W-:Y:S02]  /*1d4c0*/  SEL R189, R189, RZ, !P0 ;  /* 0x000000ffbdbd7207 */ /* 0x000fe40004000000 */
[----:B------:R-:W-:-:S02]  /*1d4d0*/  SEL R190, R190, RZ, !P0 ;  /* 0x000000ffbebe7207 */ /* 0x000fc40004000000 */
[----:B------:R-:W-:Y:S01]  /*1d4e0*/  ISETP.NE.U32.AND P1, PT, R189, RZ, PT ;  /* 0x000000ffbd00720c */ /* 0x000fe20003f25070 */
[----:B------:R-:W-:Y:S01]  /*1d4f0*/  IMAD.X R197, R197, 0x1, R183, P3 ;  /* 0x00000001c5c57824 */ /* 0x000fe200018e06b7 */
[----:B------:R-:W-:Y:S02]  /*1d500*/  LOP3.LUT R189, R3, 0x70, RZ, 0x3c, !PT ;  /* 0x0000007003bd7812 */ /* 0x000fe400078e3cff */
[----:B------:R-:W-:Y:S02]  /*1d510*/  IADD3 R200, P4, R200, R184, RZ ;  /* 0x000000b8c8c87210 */ /* 0x000fe40007f9e0ff */
[----:B------:R-:W-:Y:S01]  /*1d520*/  ISETP.NE.U32.AND P2, PT, R190, RZ, PT ;  /* 0x000000ffbe00720c */ /* 0x000fe20003f45070 */
[----:B------:R-:W-:Y:S02]  /*1d530*/  VIADD R189, R189, UR4 ;  /* 0x00000004bdbd7c36 */ /* 0x000fe40008000000 */
[----:B------:R-:W-:Y:S02]  /*1d540*/  IMAD.MOV.U32 R190, RZ, RZ, R198 ;  /* 0x000000ffffbe7224 */ /* 0x000fe400078e00c6 */
[----:B------:R-:W-:-:S02]  /*1d550*/  IMAD.MOV.U32 R191, RZ, RZ, R197 ;  /* 0x000000ffffbf7224 */ /* 0x000fc400078e00c5 */
        /* <DEDUP_REMOVED lines=17> */
[----:B------:R-:W-:Y:S01]  /*1d670*/  IADD3.X R203, R203, R183, RZ, P4, !PT ;  /* 0x000000b7cbcb7210 */ /* 0x000fe200027fe4ff */
[----:B------:R-:W-:-:S05]  /*1d680*/  IMAD.MOV.U32 R191, RZ, RZ, R201 ;  /* 0x000000ffffbf7224 */ /* 0x000fca00078e00c9 */
[----:B------:R1:W-:Y:S02]  /*1d690*/  LDGSTS.E [R189+0x8], desc[UR60][R190.64], P2 ;  /* 0x00008000bebd7fae */ /* 0x0003e4000912187c */
[----:B-1----:R-:W-:Y:S02]  /*1d6a0*/  IMAD.MOV.U32 R190, RZ, RZ, R204 ;  /* 0x000000ffffbe7224 */ /* 0x002fe400078e00cc */
[----:B------:R-:W-:-:S05]  /*1d6b0*/  IMAD.MOV.U32 R191, RZ, RZ, R203 ;  /* 0x000000ffffbf7224 */ /* 0x000fca00078e00cb */
[----:B------:R1:W-:Y:S01]  /*1d6c0*/  LDGSTS.E [R189+0xc], desc[UR60][R190.64], P1 ;  /* 0x0000c000bebd7fae */ /* 0x0003e2000892187c */
        /* <DEDUP_REMOVED lines=9> */
[----:B---3--:R-:W-:Y:S01]  /*1d760*/  IMAD.X R6, R6, 0x1, R183, P3 ;  /* 0x0000000106067824 */ /* 0x008fe200018e06b7 */
[----:B------:R-:W-:Y:S01]  /*1d770*/  STL [R1+0x28], R5 ;  /* 0x0000280501007387 */ /* 0x000fe20000100800 */
[----:B------:R-:W-:Y:S02]  /*1d780*/  IMAD.MOV.U32 R190, RZ, RZ, R5 ;  /* 0x000000ffffbe7224 */ /* 0x000fe400078e0005 */
[----:B------:R-:W-:Y:S01]  /*1d790*/  IMAD.MOV.U32 R191, RZ, RZ, R6 ;  /* 0x000000ffffbf7224 */ /* 0x000fe200078e0006 */
[----:B------:R1:W-:Y:S04]  /*1d7a0*/  STL [R1+0x24], R6 ;  /* 0x0000240601007387 */ /* 0x0003e80000100800 */
[----:B------:R3:W-:Y:S01]  /*1d7b0*/  LDGSTS.E [R189+0x4000], desc[UR60][R190.64], P2 ;  /* 0x04000000bebd7fae */ /* 0x0007e2000912187c */
[----:B--2---:R-:W-:-:S05]  /*1d7c0*/  IADD3 R0, P4, R0, R184, RZ ;  /* 0x000000b800007210 */ /* 0x004fca0007f9e0ff */
[----:B------:R-:W-:Y:S01]  /*1d7d0*/  IMAD.X R4, R4, 0x1, R183, P4 ;  /* 0x0000000104047824 */ /* 0x000fe200020e06b7 */
[----:B------:R-:W-:Y:S01]  /*1d7e0*/  STL [R1+0x30], R0 ;  /* 0x0000300001007387 */ /* 0x000fe20000100800 */
[----:B---3--:R-:W-:-:S03]  /*1d7f0*/  IMAD.MOV.U32 R190, RZ, RZ, R0 ;  /* 0x000000ffffbe7224 */ /* 0x008fc600078e0000 */
[----:B------:R-:W2:Y:S01]  /*1d800*/  LDL.LU R223, [R1+0x38] ;  /* 0x0000380001df7983 */ /* 0x000ea20000300800 */
[----:B------:R-:W-:-:S03]  /*1d810*/  IMAD.MOV.U32 R191, RZ, RZ, R4 ;  /* 0x000000ffffbf7224 */ /* 0x000fc600078e0004 */
[----:B------:R3:W-:Y:S04]  /*1d820*/  STL [R1+0x2c], R4 ;  /* 0x00002c0401007387 */ /* 0x0007e80000100800 */
[----:B------:R-:W4:Y:S04]  /*1d830*/  LDL.LU R7, [R1+0x40] ;  /* 0x0000400001077983 */ /* 0x000f280000300800 */
[----:B------:R-:W4:Y:S04]  /*1d840*/  LDL.LU R182, [R1+0x3c] ;  /* 0x00003c0001b67983 */ /* 0x000f280000300800 */
[----:B-1----:R-:W4:Y:S04]  /*1d850*/  LDL.LU R6, [R1+0x124] ;  /* 0x0001240001067983 */ /* 0x002f280000300800 */
[----:B------:R-:W4:Y:S04]  /*1d860*/  LDL.LU R5, [R1+0x128] ;  /* 0x0001280001057983 */ /* 0x000f280000300800 */
[----:B---3--:R-:W3:Y:S04]  /*1d870*/  LDL.LU R4, [R1+0x12c] ;  /* 0x00012c0001047983 */ /* 0x008ee80000300800 */
        /* <DEDUP_REMOVED lines=11> */
[----:B--2---:R-:W-:-:S04]  /*1d930*/  IADD3 R223, P3, R223, R184, RZ ;  /* 0x000000b8dfdf7210 */ /* 0x004fc80007f7e0ff */
[----:B------:R-:W-:Y:S02]  /*1d940*/  MOV R190, R223 ;  /* 0x000000df00be7202 */ /* 0x000fe40000000f00 */
[----:B----4-:R-:W-:Y:S01]  /*1d950*/  IADD3 R7, P4, R7, R184, RZ ;  /* 0x000000b807077210 */ /* 0x010fe20007f9e0ff */
[----:B------:R-:W-:Y:S04]  /*1d960*/  STL [R1+0x38], R223 ;  /* 0x000038df01007387 */ /* 0x000fe80000100800 */
[--C-:B------:R-:W-:Y:S02]  /*1d970*/  IMAD.X R182, R182, 0x1, R183.reuse, P4 ;  /* 0x00000001b6b67824 */ /* 0x100fe400020e06b7 */
        /* <DEDUP_REMOVED lines=75> */
[----:B------:R-:W-:-:S03]  /*1de30*/  ISETP.GT.AND P1, PT, R177, 0x7e, PT ;  /* 0x0000007eb100780c */ /* 0x000fc60003f24270 */
[----:B------:R-:W-:Y:S04]  /*1de40*/  STL [R1+0x140], R7 ;  /* 0x0001400701007387 */ /* 0x000fe80000100800 */
[----:B------:R-:W-:Y:S01]  /*1de50*/  STL [R1+0x13c], R182 ;  /* 0x00013cb601007387 */ /* 0x000fe20000100800 */
[----:B-1----:R-:W-:-:S03]  /*1de60*/  SEL R190, RZ, 0x4, !P1 ;  /* 0x00000004ffbe7807 */ /* 0x002fc60004800000 */
[----:B------:R1:W-:Y:S01]  /*1de70*/  STL [R1+0x228], R4 ;  /* 0x0002280401007387 */ /* 0x0003e20000100800 */
[----:B------:R-:W-:Y:S02]  /*1de80*/  ISETP.GT.AND P1, PT, R177, 0x7f, PT ;  /* 0x0000007fb100780c */ /* 0x000fe40003f24270 */
[----:B------:R-:W-:Y:S01]  /*1de90*/  SEL R190, R190, RZ, !P0 ;  /* 0x000000ffbebe7207 */ /* 0x000fe20004000000 */
[----:B------:R-:W-:Y:S04]  /*1dea0*/  STL [R1+0x224], R6 ;  /* 0x0002240601007387 */ /* 0x000fe80000100800 */
[----:B------:R-:W-:Y:S01]  /*1deb0*/  STL [R1+0x230], R0 ;  /* 0x0002300001007387 */ /* 0x000fe20000100800 */
[----:B------:R-:W-:-:S03]  /*1dec0*/  ISETP.NE.U32.AND P2, PT, R190, RZ, PT ;  /* 0x000000ffbe00720c */ /* 0x000fc60003f45070 */
[----:B-1----:R-:W2:Y:S01]  /*1ded0*/  LDL.LU R4, [R1+0x240] ;  /* 0x0002400001047983 */ /* 0x002ea20000300800 */
[----:B------:R-:W-:-:S03]  /*1dee0*/  SEL R190, RZ, 0x4, !P1 ;  /* 0x00000004ffbe7807 */ /* 0x000fc60004800000 */
[----:B------:R1:W-:Y:S04]  /*1def0*/  STL [R1+0x22c], R5 ;  /* 0x00022c0501007387 */ /* 0x0003e80000100800 */
[----:B------:R-:W3:Y:S01]  /*1df00*/  LDL.LU R7, [R1+0x23c] ;  /* 0x00023c0001077983 */ /* 0x000ee20000300800 */
[----:B------:R-:W-:-:S03]  /*1df10*/  SEL R190, R190, RZ, !P0 ;  /* 0x000000ffbebe7207 */ /* 0x000fc60004000000 */
[----:B------:R-:W4:Y:S04]  /*1df20*/  LDL.LU R182, [R1+0x244] ;  /* 0x0002440001b67983 */ /* 0x000f280000300800 */
[----:B-1----:R-:W4:Y:S04]  /*1df30*/  LDL.LU R5, [R1+0x248] ;  /* 0x0002480001057983 */ /* 0x002f280000300800 */
[----:B------:R-:W4:Y:S04]  /*1df40*/  LDL.LU R223, [R1+0x284] ;  /* 0x0002840001df7983 */ /* 0x000f280000300800 */
[----:B------:R-:W4:Y:S04]  /*1df50*/  LDL.LU R6, [R1+0x288] ;  /* 0x0002880001067983 */ /* 0x000f280000300800 */
[----:B------:R-:W4:Y:S01]  /*1df60*/  LDL.LU R191, [R1+0x238] ;  /* 0x0002380001bf7983 */ /* 0x000f220000300800 */
[----:B------:R-:W-:-:S03]  /*1df70*/  ISETP.NE.U32.AND P1, PT, R190, RZ, PT ;  /* 0x000000ffbe00720c */ /* 0x000fc60003f25070 */
[----:B------:R-:W4:Y:S01]  /*1df80*/  LDL.LU R190, [R1+0x234] ;  /* 0x0002340001be7983 */ /* 0x000f220000300800 */
[----:B------:R-:W1:Y:S02]  /*1df90*/  S2R R0, SR_TID.X ;  /* 0x0000000000007919 */ /* 0x000e640000002100 */
[----:B-1----:R-:W-:Y:S02]  /*1dfa0*/  LOP3.LUT R0, R0, 0x7f, RZ, 0xc0, !PT ;  /* 0x0000007f00007812 */ /* 0x002fe400078ec0ff */
[----:B--2---:R-:W-:-:S05]  /*1dfb0*/  IADD3 R4, P4, R4, R184, RZ ;  /* 0x000000b804047210 */ /* 0x004fca0007f9e0ff */
[----:B---3--:R-:W-:Y:S01]  /*1dfc0*/  IMAD.X R7, R7, 0x1, R183, P4 ;  /* 0x0000000107077824 */ /* 0x008fe200020e06b7 */
[----:B----4-:R-:W-:-:S05]  /*1dfd0*/  IADD3 R191, P3, R191, R184, RZ ;  /* 0x000000b8bfbf7210 */ /* 0x010fca0007f7e0ff */
[----:B------:R-:W-:Y:S01]  /*1dfe0*/  IMAD.X R190, R190, 0x1, R183, P3 ;  /* 0x00000001bebe7824 */ /* 0x000fe200018e06b7 */
[----:B------:R1:W-:Y:S04]  /*1dff0*/  STL [R1+0x238], R191 ;  /* 0x000238bf01007387 */ /* 0x0003e80000100800 */
[----:B------:R2:W-:Y:S01]  /*1e000*/  STL [R1+0x234], R190 ;  /* 0x000234be01007387 */ /* 0x0005e20000100800 */
[----:B-1----:R-:W-:-:S04]  /*1e010*/  LOP3.LUT R191, R191, R190, RZ, 0x3c, !PT ;  /* 0x000000bebfbf7212 */ /* 0x002fc800078e3cff */
[----:B--2---:R-:W-:-:S04]  /*1e020*/  LOP3.LUT R190, R191, R190, RZ, 0x3c, !PT ;  /* 0x000000bebfbe7212 */ /* 0x004fc800078e3cff */
[----:B------:R-:W-:-:S05]  /*1e030*/  LOP3.LUT R191, R191, R190, RZ, 0x3c, !PT ;  /* 0x000000bebfbf7212 */ /* 0x000fca00078e3cff */
[----:B------:R1:W-:Y:S04]  /*1e040*/  LDGSTS.E [R189+0xc008], desc[UR60][R190.64], P2 ;  /* 0x0c008000bebd7fae */ /* 0x0003e8000912187c */
[----:B------:R-:W-:Y:S01]  /*1e050*/  STL [R1+0x240], R4 ;  /* 0x0002400401007387 */ /* 0x000fe20000100800 */
[----:B-1----:R-:W-:Y:S02]  /*1e060*/  IMAD.MOV.U32 R190, RZ, RZ, R4 ;  /* 0x000000ffffbe7224 */ /* 0x002fe400078e0004 */
[----:B------:R-:W-:Y:S01]  /*1e070*/  IMAD.MOV.U32 R191, RZ, RZ, R7 ;  /* 0x000000ffffbf7224 */ /* 0x000fe200078e0007 */
[----:B------:R1:W-:Y:S04]  /*1e080*/  STL [R1+0x23c], R7 ;  /* 0x00023c0701007387 */ /* 0x0003e80000100800 */
[----:B------:R2:W-:Y:S01]  /*1e090*/  LDGSTS.E [R189+0xc00c], desc[UR60][R190.64], P1 ;  /* 0x0c00c000bebd7fae */ /* 0x0005e2000892187c */
[----:B------:R-:W-:-:S02]  /*1e0a0*/  ISETP.GE.AND P1, PT, R0, R177, PT ;  /* 0x000000b10000720c */ /* 0x000fc40003f26270 */
[----:B------:R-:W-:Y:S01]  /*1e0b0*/  IADD3 R6, P2, R6, R186, RZ ;  /* 0x000000ba06067210 */ /* 0x000fe20007f5e0ff */
[----:B------:R-:W0:Y:S04]  /*1e0c0*/  LDGDEPBAR ;  /* 0x00000000000079af */ /* 0x000e280000000000 */
[----:B-1----:R-:W3:Y:S04]  /*1e0d0*/  LDL.LU R7, [R1+0x2c4] ;  /* 0x0002c40001077983 */ /* 0x002ee80000300800 */
[----:B------:R-:W4:Y:S04]  /*1e0e0*/  LDL.LU R0, [R1+0x2c8] ;  /* 0x0002c80001007983 */ /* 0x000f280000300800 */
[----:B------:R-:W3:Y:S04]  /*1e0f0*/  LDL.LU R189, [R1+0x304] ;  /* 0x0003040001bd7983 */ /* 0x000ee80000300800 */
[----:B------:R-:W3:Y:S01]  /*1e100*/  LDL.LU R4, [R1+0x308] ;  /* 0x0003080001047983 */ /* 0x000ee20000300800 */
[----:B------:R-:W-:-:S02]  /*1e110*/  SEL R177, RZ, 0x4, P1 ;  /* 0x00000004ffb17807 */ /* 0x000fc40000800000 */
[----:B------:R-:W-:Y:S02]  /*1e120*/  IADD3 R5, P1, R5, R186, RZ ;  /* 0x000000ba05057210 */ /* 0x000fe40007f3e0ff */
[----:B------:R-:W-:-:S04]  /*1e130*/  SEL R177, R177, RZ, !P0 ;  /* 0x000000ffb1b17207 */ /* 0x000fc80004000000 */
[----:B------:R-:W-:Y:S01]  /*1e140*/  ISETP.NE.U32.AND P0, PT, R177, RZ, PT ;  /* 0x000000ffb100720c */ /* 0x000fe20003f05070 */
[--C-:B------:R-:W-:Y:S02]  /*1e150*/  IMAD.X R182, R182, 0x1, R185.reuse, P1 ;  /* 0x00000001b6b67824 */ /* 0x100fe400008e06b9 */
[----:B------:R-:W-:Y:S01]  /*1e160*/  IMAD.X R223, R223, 0x1, R185, P2 ;  /* 0x00000001dfdf7824 */ /* 0x000fe200010e06b9 */
[----:B------:R1:W-:Y:S01]  /*1e170*/  STL [R1+0x248], R5 ;  /* 0x0002480501007387 */ /* 0x0003e20000100800 */
[----:B------:R-:W-:Y:S01]  /*1e180*/  IADD3 R177, R2, UR4, RZ ;  /* 0x0000000402b17c10 */ /* 0x000fe2000fffe0ff */
[----:B--2---:R-:W-:Y:S02]  /*1e190*/  IMAD.MOV.U32 R190, RZ, RZ, R5 ;  /* 0x000000ffffbe7224 */ /* 0x004fe400078e0005 */
[----:B------:R2:W-:Y:S01]  /*1e1a0*/  STL [R1+0x244], R182 ;  /* 0x000244b601007387 */ /* 0x0005e20000100800 */
[----:B------:R-:W-:-:S03]  /*1e1b0*/  IMAD.MOV.U32 R191, RZ, RZ, R182 ;  /* 0x000000ffffbf7224 */ /* 0x000fc600078e00b6 */
[----:B------:R2:W-:Y:S04]  /*1e1c0*/  STL [R1+0x288], R6 ;  /* 0x0002880601007387 */ /* 0x0005e80000100800 */
[----:B------:R2:W-:Y:S04]  /*1e1d0*/  STL [R1+0x284], R223 ;  /* 0x000284df01007387 */ /* 0x0005e80000100800 */
[----:B-1----:R-:W3:Y:S04]  /*1e1e0*/  LDL.LU R5, [R1+0x348] ;  /* 0x0003480001057983 */ /* 0x002ee80000300800 */
[----:B------:R1:W-:Y:S04]  /*1e1f0*/  LDGSTS.E [R177+0x30000], desc[UR60][R190.64], P0 ;  /* 0x30000000beb17fae */ /* 0x0003e8000812187c */
[----:B--2---:R-:W2:Y:S01]  /*1e200*/  LDL.LU R182, [R1+0x388] ;  /* 0x0003880001b67983 */ /* 0x004ea20000300800 */
[----:B-1----:R-:W-:-:S02]  /*1e210*/  IMAD.MOV.U32 R190, RZ, RZ, R6 ;  /* 0x000000ffffbe7224 */ /* 0x002fc400078e0006 */
[----:B------:R-:W-:Y:S01]  /*1e220*/  IMAD.MOV.U32 R191, RZ, RZ, R223 ;  /* 0x000000ffffbf7224 */ /* 0x000fe200078e00df */
[----:B------:R-:W2:Y:S04]  /*1e230*/  LDL.LU R6, [R1+0x344] ;  /* 0x0003440001067983 */ /* 0x000ea80000300800 */
[----:B------:R-:W2:Y:S04]  /*1e240*/  LDL.LU R223, [R1+0x384] ;  /* 0x0003840001df7983 */ /* 0x000ea80000300800 */
[----:B------:R1:W-:Y:S01]  /*1e250*/  LDGSTS.E [R177+0x30400], desc[UR60][R190.64], P0 ;  /* 0x30400000beb17fae */ /* 0x0003e2000812187c */
[----:B----4-:R-:W-:-:S05]  /*1e260*/  IADD3 R0, P1, R0, R186, RZ ;  /* 0x000000ba00007210 */ /* 0x010fca0007f3e0ff */
[----:B---3--:R-:W-:Y:S01]  /*1e270*/  IMAD.X R7, R7, 0x1, R185, P1 ;  /* 0x0000000107077824 */ /* 0x008fe200008e06b9 */
[----:B------:R-:W-:Y:S01]  /*1e280*/  IADD3 R4, P2, R4, R186, RZ ;  /* 0x000000ba04047210 */ /* 0x000fe20007f5e0ff */
[----:B------:R3:W-:Y:S01]  /*1e290*/  STL [R1+0x2c8], R0 ;  /* 0x0002c80001007387 */ /* 0x0007e20000100800 */
[----:B-1----:R-:W-:Y:S02]  /*1e2a0*/  IMAD.MOV.U32 R190, RZ, RZ, R0 ;  /* 0x000000ffffbe7224 */ /* 0x002fe400078e0000 */
[----:B------:R-:W-:Y:S01]  /*1e2b0*/  IMAD.MOV.U32 R191, RZ, RZ, R7 ;  /* 0x000000ffffbf7224 */ /* 0x000fe200078e0007 */
[----:B------:R1:W-:Y:S01]  /*1e2c0*/  STL [R1+0x2c4], R7 ;  /* 0x0002c40701007387 */ /* 0x0003e20000100800 */
[----:B------:R-:W-:-:S03]  /*1e2d0*/  IMAD.X R189, R189, 0x1, R185, P2 ;  /* 0x00000001bdbd7824 */ /* 0x000fc600010e06b9 */
[----:B------:R4:W-:Y:S04]  /*1e2e0*/  STL [R1+0x308], R4 ;  /* 0x0003080401007387 */ /* 0x0009e80000100800 */
[----:B---3--:R-:W3:Y:S04]  /*1e2f0*/  LDL.LU R0, [R1+0x3c8] ;  /* 0x0003c80001007983 */ /* 0x008ee80000300800 */
[----:B------:R4:W-:Y:S04]  /*1e300*/  STL [R1+0x304], R189 ;  /* 0x000304bd01007387 */ /* 0x0009e80000100800 */
[----:B------:R4:W-:Y:S04]  /*1e310*/  LDGSTS.E [R177+0x30800], desc[UR60][R190.64], P0 ;  /* 0x30800000beb17fae */ /* 0x0009e8000812187c */
[----:B-1----:R-:W3:Y:S01]  /*1e320*/  LDL.LU R7, [R1+0x408] ;  /* 0x0004080001077983 */ /* 0x002ee20000300800 */
[----:B----4-:R-:W-:-:S03]  /*1e330*/  IMAD.MOV.U32 R190, RZ, RZ, R4 ;  /* 0x000000ffffbe7224 */ /* 0x010fc600078e0004 */
[----:B------:R-:W4:Y:S01]  /*1e340*/  LDL.LU R4, [R1+0x3c4] ;  /* 0x0003c40001047983 */ /* 0x000f220000300800 */
[----:B------:R-:W-:-:S03]  /*1e350*/  IMAD.MOV.U32 R191, RZ, RZ, R189 ;  /* 0x000000ffffbf7224 */ /* 0x000fc600078e00bd */
[----:B------:R-:W4:Y:S01]  /*1e360*/  LDL.LU R189, [R1+0x404] ;  /* 0x0004040001bd7983 */ /* 0x000f220000300800 */
[-C--:B------:R-:W-:Y:S02]  /*1e370*/  IADD3 R5, P1, R5, R186.reuse, RZ ;  /* 0x000000ba05057210 */ /* 0x080fe40007f3e0ff */
[----:B--2---:R-:W-:Y:S01]  /*1e380*/  IADD3 R182, P2, R182, R186, RZ ;  /* 0x000000bab6b67210 */ /* 0x004fe20007f5e0ff */
[----:B------:R1:W-:Y:S02]  /*1e390*/  LDGSTS.E [R177+0x30c00], desc[UR60][R190.64], P0 ;  /* 0x30c00000beb17fae */ /* 0x0003e4000812187c */
[--C-:B------:R-:W-:Y:S02]  /*1e3a0*/  IMAD.X R6, R6, 0x1, R185.reuse, P1 ;  /* 0x0000000106067824 */ /* 0x100fe400008e06b9 */
[----:B------:R2:W-:Y:S01]  /*1e3b0*/  STL [R1+0x348], R5 ;  /* 0x0003480501007387 */ /* 0x0005e20000100800 */
[----:B------:R-:W-:-:S03]  /*1e3c0*/  IMAD.X R223, R223, 0x1, R185, P2 ;  /* 0x00000001dfdf7824 */ /* 0x000fc600010e06b9 */
[----:B------:R2:W-:Y:S01]  /*1e3d0*/  STL [R1+0x344], R6 ;  /* 0x0003440601007387 */ /* 0x0005e20000100800 */
[----:B-1----:R-:W-:Y:S01]  /*1e3e0*/  MOV R190, R5 ;  /* 0x0000000500be7202 */ /* 0x002fe20000000f00 */
[----:B------:R-:W-:Y:S02]  /*1e3f0*/  IMAD.MOV.U32 R191, RZ, RZ, R6 ;  /* 0x000000ffffbf7224 */ /* 0x000fe400078e0006 */
[----:B------:R1:W-:Y:S04]  /*1e400*/  STL [R1+0x388], R182 ;  /* 0x000388b601007387 */ /* 0x0003e80000100800 */
[----:B--2---:R-:W2:Y:S04]  /*1e410*/  LDL.LU R5, [R1+0x448] ;  /* 0x0004480001057983 */ /* 0x004ea80000300800 */
[----:B------:R1:W-:Y:S04]  /*1e420*/  STL [R1+0x384], R223 ;  /* 0x000384df01007387 */ /* 0x0003e80000100800 */
[----:B------:R1:W-:Y:S04]  /*1e430*/  LDGSTS.E [R177+0x31000], desc[UR60][R190.64], P0 ;  /* 0x31000000beb17fae */ /* 0x0003e8000812187c */
[----:B------:R-:W2:Y:S01]  /*1e440*/  LDL.LU R6, [R1+0x488] ;  /* 0x0004880001067983 */ /* 0x000ea20000300800 */
[----:B-1----:R-:W-:-:S02]  /*1e450*/  IMAD.MOV.U32 R190, RZ, RZ, R182 ;  /* 0x000000ffffbe7224 */ /* 0x002fc400078e00b6 */
[----:B------:R-:W-:Y:S01]  /*1e460*/  IMAD.MOV.U32 R191, RZ, RZ, R223 ;  /* 0x000000ffffbf7224 */ /* 0x000fe200078e00df */
[----:B------:R-:W2:Y:S04]  /*1e470*/  LDL.LU R182, [R1+0x444] ;  /* 0x0004440001b67983 */ /* 0x000ea80000300800 */
[----:B------:R-:W2:Y:S04]  /*1e480*/  LDL.LU R223, [R1+0x484] ;  /* 0x0004840001df7983 */ /* 0x000ea80000300800 */
[----:B------:R1:W-:Y:S01]  /*1e490*/  LDGSTS.E [R177+0x31400], desc[UR60][R190.64], P0 ;  /* 0x31400000beb17fae */ /* 0x0003e2000812187c */
[----:B---3--:R-:W-:-:S05]  /*1e4a0*/  IADD3 R0, P1, R0, R186, RZ ;  /* 0x000000ba00007210 */ /* 0x008fca0007f3e0ff */
[----:B------:R3:W-:Y:S01]  /*1e4b0*/  STL [R1+0x3c8], R0 ;  /* 0x0003c80001007387 */ /* 0x0007e20000100800 */
[----:B-1----:R-:W-:Y:S01]  /*1e4c0*/  IMAD.MOV.U32 R190, RZ, RZ, R0 ;  /* 0x000000ffffbe7224 */ /* 0x002fe200078e0000 */
[----:B------:R-:W-:Y:S01]  /*1e4d0*/  IADD3 R7, P2, R7, R186, RZ ;  /* 0x000000ba07077210 */ /* 0x000fe20007f5e0ff */
[----:B----4-:R-:W-:-:S04]  /*1e4e0*/  IMAD.X R4, R4, 0x1, R185, P1 ;  /* 0x0000000104047824 */ /* 0x010fc800008e06b9 */
[----:B------:R-:W-:Y:S01]  /*1e4f0*/  IMAD.X R189, R189, 0x1, R185, P2 ;  /* 0x00000001bdbd7824 */ /* 0x000fe200010e06b9 */
[----:B------:R1:W-:Y:S01]  /*1e500*/  STL [R1+0x3c4], R4 ;  /* 0x0003c40401007387 */ /* 0x0003e20000100800 */
[----:B------:R-:W-:-:S03]  /*1e510*/  IMAD.MOV.U32 R191, RZ, RZ, R4 ;  /* 0x000000ffffbf7224 */ /* 0x000fc600078e0004 */
        /* <DEDUP_REMOVED lines=9> */
[-C--:B--2---:R-:W-:Y:S02]  /*1e5b0*/  IADD3 R5, P1, R5, R186.reuse, RZ ;  /* 0x000000ba05057210 */ /* 0x084fe40007f3e0ff */
[----:B------:R-:W-:Y:S01]  /*1e5c0*/  IADD3 R6, P2, R6, R186, RZ ;  /* 0x000000ba06067210 */ /* 0x000fe20007f5e0ff */
[----:B------:R1:W-:Y:S02]  /*1e5d0*/  LDGSTS.E [R177+0x31c00], desc[UR60][R190.64], P0 ;  /* 0x31c00000beb17fae */ /* 0x0003e4000812187c */
[--C-:B------:R-:W-:Y:S02]  /*1e5e0*/  IMAD.X R182, R182, 0x1, R185.reuse, P1 ;  /* 0x00000001b6b67824 */ /* 0x100fe400008e06b9 */
[----:B------:R2:W-:Y:S01]  /*1e5f0*/  STL [R1+0x448], R5 ;  /* 0x0004480501007387 */ /* 0x0005e20000100800 */
[----:B------:R-:W-:-:S03]  /*1e600*/  IMAD.X R223, R223, 0x1, R185, P2 ;  /* 0x00000001dfdf7824 */ /* 0x000fc600010e06b9 */
[----:B------:R2:W-:Y:S01]  /*1e610*/  STL [R1+0x444], R182 ;  /* 0x000444b601007387 */ /* 0x0005e20000100800 */
[----:B-1----:R-:W-:Y:S01]  /*1e620*/  IMAD.MOV.U32 R190, RZ, RZ, R5 ;  /* 0x000000ffffbe7224 */ /* 0x002fe200078e0005 */
[----:B------:R-:W-:Y:S02]  /*1e630*/  MOV R191, R182 ;  /* 0x000000b600bf7202 */ /* 0x000fe40000000f00 */
        /* <DEDUP_REMOVED lines=11> */
[----:B------:R-:W-:Y:S01]  /*1e6f0*/  STL [R1+0x4c8], R0 ;  /* 0x0004c80001007387 */ /* 0x000fe20000100800 */
[----:B-1----:R-:W-:Y:S01]  /*1e700*/  IMAD.MOV.U32 R190, RZ, RZ, R0 ;  /* 0x000000ffffbe7224 */ /* 0x002fe200078e0000 */
[----:B------:R-:W-:Y:S01]  /*1e710*/  IADD3 R4, P2, R4, R186, RZ ;  /* 0x000000ba04047210 */ /* 0x000fe20007f5e0ff */
[----:B----4-:R-:W-:-:S04]  /*1e720*/  IMAD.X R7, R7, 0x1, R185, P1 ;  /* 0x0000000107077824 */ /* 0x010fc800008e06b9 */
[----:B------:R-:W-:Y:S01]  /*1e730*/  IMAD.X R189, R189, 0x1, R185, P2 ;  /* 0x00000001bdbd7824 */ /* 0x000fe200010e06b9 */
[----:B------:R1:W-:Y:S01]  /*1e740*/  STL [R1+0x4c4], R7 ;  /* 0x0004c40701007387 */ /* 0x0003e20000100800 */
[----:B------:R-:W-:-:S03]  /*1e750*/  IMAD.MOV.U32 R191, RZ, RZ, R7 ;  /* 0x000000ffffbf7224 */ /* 0x000fc600078e0007 */
[----:B------:R-:W-:Y:S04]  /*1e760*/  STL [R1+0x508], R4 ;  /* 0x0005080401007387 */ /* 0x000fe80000100800 */
[----:B------:R3:W-:Y:S04]  /*1e770*/  LDGSTS.E [R177+0x32800], desc[UR60][R190.64], P0 ;  /* 0x32800000beb17fae */ /* 0x0007e8000812187c */
[----:B-1----:R-:W4:Y:S04]  /*1e780*/  LDL.LU R7, [R1+0x5c8] ;  /* 0x0005c80001077983 */ /* 0x002f280000300800 */
[----:B------:R1:W-:Y:S04]  /*1e790*/  STL [R1+0x504], R189 ;  /* 0x000504bd01007387 */ /* 0x0003e80000100800 */
[----:B------:R-:W4:Y:S01]  /*1e7a0*/  LDL.LU R0, [R1+0x608] ;  /* 0x0006080001007983 */ /* 0x000f220000300800 */
[----:B---3--:R-:W-:-:S02]  /*1e7b0*/  IMAD.MOV.U32 R191, RZ, RZ, R189 ;  /* 0x000000ffffbf7224 */ /* 0x008fc400078e00bd */
[----:B------:R-:W-:Y:S01]  /*1e7c0*/  IMAD.MOV.U32 R190, RZ, RZ, R4 ;  /* 0x000000ffffbe7224 */ /* 0x000fe200078e0004 */
[----:B-1----:R-:W3:Y:S04]  /*1e7d0*/  LDL.LU R189, [R1+0x5c4] ;  /* 0x0005c40001bd7983 */ /* 0x002ee80000300800 */
[----:B------:R-:W3:Y:S01]  /*1e7e0*/  LDL.LU R4, [R1+0x604] ;  /* 0x0006040001047983 */ /* 0x000ee20000300800 */
[-C--:B--2---:R-:W-:Y:S02]  /*1e7f0*/  IADD3 R5, P1, R5, R186.reuse, RZ ;  /* 0x000000ba05057210 */ /* 0x084fe40007f3e0ff */
[----:B------:R-:W-:Y:S01]  /*1e800*/  IADD3 R182, P2, R182, R186, RZ ;  /* 0x000000bab6b67210 */ /* 0x000fe20007f5e0ff */
[----:B------:R1:W-:Y:S02]  /*1e810*/  LDGSTS.E [R177+0x32c00], desc[UR60][R190.64], P0 ;  /* 0x32c00000beb17fae */ /* 0x0003e4000812187c */
[----:B------:R-:W-:-:S02]  /*1e820*/  IMAD.X R6, R6, 0x1, R185, P1 ;  /* 0x0000000106067824 */ /* 0x000fc400008e06b9 */
[----:B-1----:R-:W-:Y:S02]  /*1e830*/  IMAD.MOV.U32 R190, RZ, RZ, R5 ;  /* 0x000000ffffbe7224 */ /* 0x002fe400078e0005 */
[----:B------:R-:W-:Y:S02]  /*1e840*/  IMAD.MOV.U32 R191, RZ, RZ, R6 ;  /* 0x000000ffffbf7224 */ /* 0x000fe400078e0006 */
[----:B------:R-:W-:Y:S01]  /*1e850*/  IMAD.X R223, R223, 0x1, R185, P2 ;  /* 0x00000001dfdf7824 */ /* 0x000fe200010e06b9 */
[----:B------:R1:W-:Y:S04]  /*1e860*/  STL [R1+0x548], R5 ;  /* 0x0005480501007387 */ /* 0x0003e80000100800 */
[----:B------:R2:W-:Y:S04]  /*1e870*/  STL [R1+0x544], R6 ;  /* 0x0005440601007387 */ /* 0x0005e80000100800 */
[----:B------:R2:W-:Y:S04]  /*1e880*/  LDGSTS.E [R177+0x33000], desc[UR60][R190.64], P0 ;  /* 0x33000000beb17fae */ /* 0x0005e8000812187c */
[----:B------:R2:W-:Y:S04]  /*1e890*/  STL [R1+0x588], R182 ;  /* 0x000588b601007387 */ /* 0x0005e80000100800 */
[----:B-1----:R-:W3:Y:S01]  /*1e8a0*/  LDL.LU R5, [R1+0x250] ;  /* 0x0002500001057983 */ /* 0x002ee20000300800 */
[----:B--2---:R-:W-:Y:S01]  /*1e8b0*/  MOV R190, R182 ;  /* 0x000000b600be7202 */ /* 0x004fe20000000f00 */
[----:B------:R-:W-:-:S02]  /*1e8c0*/  IMAD.MOV.U32 R191, RZ, RZ, R223 ;  /* 0x000000ffffbf7224 */ /* 0x000fc400078e00df */
[----:B------:R1:W-:Y:S04]  /*1e8d0*/  STL [R1+0x584], R223 ;  /* 0x000584df01007387 */ /* 0x0003e80000100800 */
[----:B------:R-:W2:Y:S04]  /*1e8e0*/  LDL.LU R6, [R1+0x290] ;  /* 0x0002900001067983 */ /* 0x000ea80000300800 */
[----:B------:R4:W-:Y:S04]  /*1e8f0*/  LDGSTS.E [R177+0x33400], desc[UR60][R190.64], P0 ;  /* 0x33400000beb17fae */ /* 0x0009e8000812187c */
[----:B------:R-:W2:Y:S04]  /*1e900*/  LDL.LU R182, [R1+0x24c] ;  /* 0x00024c0001b67983 */ /* 0x000ea80000300800 */
[----:B-1----:R-:W2:Y:S01]  /*1e910*/  LDL.LU R223, [R1+0x28c] ;  /* 0x00028c0001df7983 */ /* 0x002ea20000300800 */
[----:B----4-:R-:W-:-:S02]  /*1e920*/  IADD3 R7, P1, R7, R186, RZ ;  /* 0x000000ba07077210 */ /* 0x010fc40007f3e0ff */
[----:B------:R-:W-:-:S03]  /*1e930*/  IADD3 R0, P2, R0, R186, RZ ;  /* 0x000000ba00007210 */ /* 0x000fc60007f5e0ff */
[----:B------:R-:W-:Y:S02]  /*1e940*/  IMAD.MOV.U32 R190, RZ, RZ, R7 ;  /* 0x000000ffffbe7224 */ /* 0x000fe400078e0007 */
[--C-:B---3--:R-:W-:Y:S01]  /*1e950*/  IMAD.X R189, R189, 0x1, R185.reuse, P1 ;  /* 0x00000001bdbd7824 */ /* 0x108fe200008e06b9 */
[----:B------:R1:W-:Y:S01]  /*1e960*/  STL [R1+0x5c8], R7 ;  /* 0x0005c80701007387 */ /* 0x0003e20000100800 */
[----:B------:R-:W-:Y:S02]  /*1e970*/  IMAD.X R4, R4, 0x1, R185, P2 ;  /* 0x0000000104047824 */ /* 0x000fe400010e06b9 */
[----:B------:R-:W-:Y:S01]  /*1e980*/  IMAD.MOV.U32 R191, RZ, RZ, R189 ;  /* 0x000000ffffbf7224 */ /* 0x000fe200078e00bd */
[----:B------:R-:W-:Y:S04]  /*1e990*/  STL [R1+0x5c4], R189 ;  /* 0x0005c4bd01007387 */ /* 0x000fe80000100800 */
[----:B------:R3:W-:Y:S04]  /*1e9a0*/  STL [R1+0x608], R0 ;  /* 0x0006080001007387 */ /* 0x0007e80000100800 */
[----:B------:R4:W-:Y:S04]  /*1e9b0*/  LDGSTS.E [R177+0x33800], desc[UR60][R190.64], P0 ;  /* 0x33800000beb17fae */ /* 0x0009e8000812187c */
[----:B------:R3:W-:Y:S04]  /*1e9c0*/  STL [R1+0x604], R4 ;  /* 0x0006040401007387 */ /* 0x0007e80000100800 */
[----:B-1----:R-:W2:Y:S01]  /*1e9d0*/  LDL.LU R7, [R1+0x2cc] ;  /* 0x0002cc0001077983 */ /* 0x002ea20000300800 */
[----:B----4-:R-:W-:-:S03]  /*1e9e0*/  IMAD.MOV.U32 R190, RZ, RZ, R0 ;  /* 0x000000ffffbe7224 */ /* 0x010fc600078e0000 */
[----:B---3--:R-:W3:Y:S01]  /*1e9f0*/  LDL.LU R0, [R1+0x2d0] ;  /* 0x0002d00001007983 */ /* 0x008ee20000300800 */
[----:B------:R-:W-:-:S03]  /*1ea00*/  IMAD.MOV.U32 R191, RZ, RZ, R4 ;  /* 0x000000ffffbf7224 */ /* 0x000fc600078e0004 */
[----:B------:R-:W4:Y:S04]  /*1ea10*/  LDL.LU R189, [R1+0x30c] ;  /* 0x00030c0001bd7983 */ /* 0x000f280000300800 */
[----:B------:R-:W4:Y:S04]  /*1ea20*/  LDL.LU R4, [R1+0x310] ;  /* 0x0003100001047983 */ /* 0x000f280000300800 */
[----:B------:R1:W-:Y:S01]  /*1ea30*/  LDGSTS.E [R177+0x33c00], desc[UR60][R190.64], P0 ;  /* 0x33c00000beb17fae */ /* 0x0003e2000812187c */
[----:B------:R-:W-:-:S05]  /*1ea40*/  IADD3 R5, P1, R5, R186, RZ ;  /* 0x000000ba05057210 */ /* 0x000fca0007f3e0ff */
[----:B------:R1:W-:Y:S01]  /*1ea50*/  STL [R1+0x250], R5 ;  /* 0x0002500501007387 */ /* 0x0003e20000100800 */
[----:B--2---:R-:W-:Y:S02]  /*1ea60*/  IADD3 R6, P2, R6, R186, RZ ;  /* 0x000000ba06067210 */ /* 0x004fe40007f5e0ff */
[----:B-1----:R-:W-:Y:S01]  /*1ea70*/  LOP3.LUT R177, R2, 0x10, RZ, 0x3c, !PT ;  /* 0x0000001002b17812 */ /* 0x002fe200078e3cff */
[----:B------:R-:W-:Y:S02]  /*1ea80*/  IMAD.MOV.U32 R190, RZ, RZ, R5 ;  /* 0x000000ffffbe7224 */ /* 0x000fe400078e0005 */
[--C-:B------:R-:W-:Y:S01]  /*1ea90*/  IMAD.X R182, R182, 0x1, R185.reuse, P1 ;  /* 0x00000001b6b67824 */ /* 0x100fe200008e06b9 */
[----:B------:R-:W-:Y:S01]  /*1eaa0*/  STL [R1+0x290], R6 ;  /* 0x0002900601007387 */ /* 0x000fe20000100800 */
[----:B------:R-:W-:Y:S02]  /*1eab0*/  VIADD R177, R177, UR4 ;  /* 0x00000004b1b17c36 */ /* 0x000fe40008000000 */
[----:B------:R-:W-:Y:S01]  /*1eac0*/  IMAD.MOV.U32 R191, RZ, RZ, R182 ;  /* 0x000000ffffbf7224 */ /* 0x000fe200078e00b6 */
[----:B------:R1:W-:Y:S01]  /*1ead0*/  STL [R1+0x24c], R182 ;  /* 0x00024cb601007387 */ /* 0x0003e20000100800 */
[----:B------:R-:W-:-:S03]  /*1eae0*/  IMAD.X R223, R223, 0x1, R185, P2 ;  /* 0x00000001dfdf7824 */ /* 0x000fc600010e06b9 */
[----:B------:R-:W2:Y:S04]  /*1eaf0*/  LDL.LU R5, [R1+0x350] ;  /* 0x0003500001057983 */ /* 0x000ea80000300800 */
[----:B------:R1:W-:Y:S04]  /*1eb00*/  LDGSTS.E [R177+0x30080], desc[UR60][R190.64], P0 ;  /* 0x30080000beb17fae */ /* 0x0003e8000812187c */
[----:B-1----:R-:W2:Y:S04]  /*1eb10*/  LDL.LU R182, [R1+0x390] ;  /* 0x0003900001b67983 */ /* 0x002ea80000300800 */
[----:B------:R1:W-:Y:S01]  /*1eb20*/  STL [R1+0x28c], R223 ;  /* 0x00028cdf01007387 */ /* 0x0003e20000100800 */
[----:B------:R-:W-:Y:S01]  /*1eb30*/  MOV R190, R6 ;  /* 0x0000000600be7202 */ /* 0x000fe20000000f00 */
[----:B------:R-:W-:-:S02]  /*1eb40*/  IMAD.MOV.U32 R191, RZ, RZ, R223 ;  /* 0x000000ffffbf7224 */ /* 0x000fc400078e00df */
[----:B------:R-:W2:Y:S04]  /*1eb50*/  LDL.LU R6, [R1+0x34c] ;  /* 0x00034c0001067983 */ /* 0x000ea80000300800 */
[----:B-1----:R-:W2:Y:S04]  /*1eb60*/  LDL.LU R223, [R1+0x38c] ;  /* 0x00038c0001df7983 */ /* 0x002ea80000300800 */
[----:B------:R1:W-:Y:S01]  /*1eb70*/  LDGSTS.E [R177+0x30480], desc[UR60][R190.64], P0 ;  /* 0x30480000beb17fae */ /* 0x0003e2000812187c */
[----:B---3--:R-:W-:-:S05]  /*1eb80*/  IADD3 R0, P1, R0, R186, RZ ;  /* 0x000000ba00007210 */ /* 0x008fca0007f3e0ff */
[----:B------:R-:W-:Y:S01]  /*1eb90*/  IMAD.X R7, R7, 0x1, R185, P1 ;  /* 0x0000000107077824 */ /* 0x000fe200008e06b9 */
[----:B----4-:R-:W-:Y:S01]  /*1eba0*/  IADD3 R4, P2, R4, R186, RZ ;  /* 0x000000ba04047210 */ /* 0x010fe20007f5e0ff */
        /* <DEDUP_REMOVED lines=21> */
[----:B-1----:R-:W-:Y:S02]  /*1ed00*/  IMAD.MOV.U32 R190, RZ, RZ, R5 ;  /* 0x000000ffffbe7224 */ /* 0x002fe400078e0005 */
[----:B------:R-:W-:Y:S01]  /*1ed10*/  IMAD.MOV.U32 R191, RZ, RZ, R6 ;  /* 0x000000ffffbf7224 */ /* 0x000fe200078e0006 */
[----:B------:R1:W-:Y:S04]  /*1ed20*/  STL [R1+0x390], R182 ;  /* 0x000390b601007387 */ /* 0x0003e80000100800 */
[----:B--2---:R-:W2:Y:S04]  /*1ed30*/  LDL.LU R5, [R1+0x450] ;  /* 0x0004500001057983 */ /* 0x004ea80000300800 */
[----:B------:R1:W-:Y:S04]  /*1ed40*/  STL [R1+0x38c], R223 ;  /* 0x00038cdf01007387 */ /* 0x0003e80000100800 */
[----:B------:R1:W-:Y:S04]  /*1ed50*/  LDGSTS.E [R177+0x31080], desc[UR60][R190.64], P0 ;  /* 0x31080000beb17fae */ /* 0x0003e8000812187c */
[----:B------:R-:W2:Y:S01]  /*1ed60*/  LDL.LU R6, [R1+0x490] ;  /* 0x0004900001067983 */ /* 0x000ea20000300800 */
[----:B-1----:R-:W-:Y:S01]  /*1ed70*/  IMAD.MOV.U32 R190, RZ, RZ, R182 ;  /* 0x000000ffffbe7224 */ /* 0x002fe200078e00b6 */
[----:B------:R-:W-:-:S02]  /*1ed80*/  MOV R191, R223 ;  /* 0x000000df00bf7202 */ /* 0x000fc40000000f00 */
        /* <DEDUP_REMOVED lines=42> */
[----:B------:R-:W-:Y:S02]  /*1f030*/  IADD3 R4, P2, R4, R186, RZ ;  /* 0x000000ba04047210 */ /* 0x000fe40007f5e0ff */
[----:B----4-:R-:W-:-:S03]  /*1f040*/  IADD3.X R7, R7, R185, RZ, P1, !PT ;  /* 0x000000b907077210 */ /* 0x010fc60000ffe4ff */
[----:B------:R-:W-:Y:S02]  /*1f050*/  IMAD.X R189, R189, 0x1, R185, P2 ;  /* 0x00000001bdbd7824 */ /* 0x000fe400010e06b9 */
        /* <DEDUP_REMOVED lines=11> */
[----:B--2---:R-:W-:-:S03]  /*1f110*/  IADD3 R5, P1, R5, R186, RZ ;  /* 0x000000ba05057210 */ /* 0x004fc60007f3e0ff */
[----:B------:R1:W-:Y:S01]  /*1f120*/  LDGSTS.E [R177+0x32c80], desc[UR60][R190.64], P0 ;  /* 0x32c80000beb17fae */ /* 0x0003e2000812187c */
[----:B------:R-:W-:-:S03]  /*1f130*/  IADD3 R182, P2, R182, R186, RZ ;  /* 0x000000bab6b67210 */ /* 0x000fc60007f5e0ff */
[----:B------:R2:W-:Y:S01]  /*1f140*/  STL [R1+0x550], R5 ;  /* 0x0005500501007387 */ /* 0x0005e20000100800 */
[----:B------:R-:W-:Y:S02]  /*1f150*/  IMAD.X R6, R6, 0x1, R185, P1 ;  /* 0x0000000106067824 */ /* 0x000fe400008e06b9 */
[----:B-1----:R-:W-:Y:S02]  /*1f160*/  IMAD.MOV.U32 R190, RZ, RZ, R5 ;  /* 0x000000ffffbe7224 */ /* 0x002fe400078e0005 */
[----:B------:R-:W-:Y:S02]  /*1f170*/  IMAD.MOV.U32 R191, RZ, RZ, R6 ;  /* 0x000000ffffbf7224 */ /* 0x000fe400078e0006 */
[----:B------:R-:W-:Y:S01]  /*1f180*/  IMAD.X R223, R223, 0x1, R185, P2 ;  /* 0x00000001dfdf7824 */ /* 0x000fe200010e06b9 */
[----:B------:R1:W-:Y:S04]  /*1f190*/  STL [R1+0x54c], R6 ;  /* 0x00054c0601007387 */ /* 0x0003e80000100800 */
[----:B------:R1:W-:Y:S04]  /*1f1a0*/  STL [R1+0x590], R182 ;  /* 0x000590b601007387 */ /* 0x0003e80000100800 */
[----:B------:R1:W-:Y:S04]  /*1f1b0*/  LDGSTS.E [R177+0x33080], desc[UR60][R190.64], P0 ;  /* 0x33080000beb17fae */ /* 0x0003e8000812187c */
[----:B--2---:R-:W2:Y:S04]  /*1f1c0*/  LDL.LU R5, [R1+0x258] ;  /* 0x0002580001057983 */ /* 0x004ea80000300800 */
[----:B------:R1:W-:Y:S02]  /*1f1d0*/  STL [R1+0x58c], R223 ;  /* 0x00058cdf01007387 */ /* 0x0003e40000100800 */
[----:B-1----:R-:W-:-:S02]  /*1f1e0*/  IMAD.MOV.U32 R190, RZ, RZ, R182 ;  /* 0x000000ffffbe7224 */ /* 0x002fc400078e00b6 */
[----:B------:R-:W2:Y:S01]  /*1f1f0*/  LDL.LU R6, [R1+0x298] ;  /* 0x0002980001067983 */ /* 0x000ea20000300800 */
[----:B------:R-:W-:-:S03]  /*1f200*/  IMAD.MOV.U32 R191, RZ, RZ, R223 ;  /* 0x000000ffffbf7224 */ /* 0x000fc600078e00df */
[----:B------:R-:W2:Y:S04]  /*1f210*/  LDL.LU R182, [R1+0x254] ;  /* 0x0002540001b67983 */ /* 0x000ea80000300800 */
[----:B------:R1:W-:Y:S04]  /*1f220*/  LDGSTS.E [R177+0x33480], desc[UR60][R190.64], P0 ;  /* 0x33480000beb17fae */ /* 0x0003e8000812187c */
[----:B------:R-:W2:Y:S01]  /*1f230*/  LDL.LU R223, [R1+0x294] ;  /* 0x0002940001df7983 */ /* 0x000ea20000300800 */
[-C--:B----4-:R-:W-:Y:S02]  /*1f240*/  IADD3 R7, P1, R7, R186.reuse, RZ ;  /* 0x000000ba07077210 */ /* 0x090fe40007f3e0ff */
[----:B------:R-:W-:-:S03]  /*1f250*/  IADD3 R0, P2, R0, R186, RZ ;  /* 0x000000ba00007210 */ /* 0x000fc60007f5e0ff */
[----:B-1----:R-:W-:Y:S02]  /*1f260*/  IMAD.MOV.U32 R190, RZ, RZ, R7 ;  /* 0x000000ffffbe7224 */ /* 0x002fe400078e0007 */
[----:B---3--:R-:W-:Y:S01]  /*1f270*/  IMAD.X R189, R189, 0x1, R185, P1 ;  /* 0x00000001bdbd7824 */ /* 0x008fe200008e06b9 */
[----:B------:R1:W-:Y:S01]  /*1f280*/  STL [R1+0x5d0], R7 ;  /* 0x0005d00701007387 */ /* 0x0003e20000100800 */
[----:B------:R-:W-:Y:S02]  /*1f290*/  IADD3.X R4, R4, R185, RZ, P2, !PT ;  /* 0x000000b904047210 */ /* 0x000fe400017fe4ff */
        /* <DEDUP_REMOVED lines=10> */
[----:B------:R-:W4:Y:S01]  /*1f340*/  LDL.LU R4, [R1+0x318] ;  /* 0x0003180001047983 */ /* 0x000f220000300800 */
[----:B--2---:R-:W-:-:S03]  /*1f350*/  IADD3 R5, P1, R5, R186, RZ ;  /* 0x000000ba05057210 */ /* 0x004fc60007f3e0ff */
[----:B------:R1:W-:Y:S01]  /*1f360*/  LDGSTS.E [R177+0x33c80], desc[UR60][R190.64], P0 ;  /* 0x33c80000beb17fae */ /* 0x0003e2000812187c */
[----:B------:R-:W-:Y:S02]  /*1f370*/  IADD3 R6, P2, R6, R186, RZ ;  /* 0x000000ba06067210 */ /* 0x000fe40007f5e0ff */
[----:B-1----:R-:W-:Y:S01]  /*1f380*/  LOP3.LUT R191, R2, 0x20, RZ, 0x3c, !PT ;  /* 0x0000002002bf7812 */ /* 0x002fe200078e3cff */
[----:B------:R-:W-:Y:S01]  /*1f390*/  IMAD.X R182, R182, 0x1, R185, P1 ;  /* 0x00000001b6b67824 */ /* 0x000fe200008e06b9 */
[----:B------:R1:W-:Y:S01]  /*1f3a0*/  STL [R1+0x258], R5 ;  /* 0x0002580501007387 */ /* 0x0003e20000100800 */
[----:B------:R-:W-:Y:S02]  /*1f3b0*/  IMAD.MOV.U32 R190, RZ, RZ, R5 ;  /* 0x000000ffffbe7224 */ /* 0x000fe400078e0005 */
[----:B------:R-:W-:Y:S02]  /*1f3c0*/  VIADD R177, R191, UR4 ;  /* 0x00000004bfb17c36 */ /* 0x000fe40008000000 */
[----:B------:R-:W-:Y:S01]  /*1f3d0*/  IMAD.X R223, R223, 0x1, R185, P2 ;  /* 0x00000001dfdf7824 */ /* 0x000fe200010e06b9 */
[----:B------:R2:W-:Y:S01]  /*1f3e0*/  STL [R1+0x254], R182 ;  /* 0x000254b601007387 */ /* 0x0005e20000100800 */
[----:B------:R-:W-:-:S03]  /*1f3f0*/  IMAD.MOV.U32 R191, RZ, RZ, R182 ;  /* 0x000000ffffbf7224 */ /* 0x000fc600078e00b6 */
[----:B------:R2:W-:Y:S04]  /*1f400*/  STL [R1+0x298], R6 ;  /* 0x0002980601007387 */ /* 0x0005e80000100800 */
[----:B------:R2:W-:Y:S04]  /*1f410*/  STL [R1+0x294], R223 ;  /* 0x000294df01007387 */ /* 0x0005e80000100800 */
[----:B-1----:R-:W4:Y:S04]  /*1f420*/  LDL.LU R5, [R1+0x358] ;  /* 0x0003580001057983 */ /* 0x002f280000300800 */
[----:B------:R1:W-:Y:S04]  /*1f430*/  LDGSTS.E [R177+0x30100], desc[UR60][R190.64], P0 ;  /* 0x30100000beb17fae */ /* 0x0003e8000812187c */
[----:B--2---:R-:W2:Y:S01]  /*1f440*/  LDL.LU R182, [R1+0x398] ;  /* 0x0003980001b67983 */ /* 0x004ea20000300800 */
[----:B-1----:R-:W-:-:S02]  /*1f450*/  IMAD.MOV.U32 R190, RZ, RZ, R6 ;  /* 0x000000ffffbe7224 */ /* 0x002fc400078e0006 */
[----:B------:R-:W-:Y:S01]  /*1f460*/  IMAD.MOV.U32 R191, RZ, RZ, R223 ;  /* 0x000000ffffbf7224 */ /* 0x000fe200078e00df */
[----:B------:R-:W2:Y:S04]  /*1f470*/  LDL.LU R6, [R1+0x354] ;  /* 0x0003540001067983 */ /* 0x000ea80000300800 */
[----:B------:R-:W2:Y:S04]  /*1f480*/  LDL.LU R223, [R1+0x394] ;  /* 0x0003940001df7983 */ /* 0x000ea80000300800 */
[----:B------:R1:W-:Y:S01]  /*1f490*/  LDGSTS.E [R177+0x30500], desc[UR60][R190.64], P0 ;  /* 0x30500000beb17fae */ /* 0x0003e2000812187c */
[----:B---3--:R-:W-:-:S05]  /*1f4a0*/  IADD3 R0, P1, R0, R186, RZ ;  /* 0x000000ba00007210 */ /* 0x008fca0007f3e0ff */
[----:B------:R-:W-:Y:S01]  /*1f4b0*/  IMAD.X R7, R7, 0x1, R185, P1 ;  /* 0x0000000107077824 */ /* 0x000fe200008e06b9 */
[----:B----4-:R-:W-:Y:S01]  /*1f4c0*/  IADD3 R4, P2, R4, R186, RZ ;  /* 0x000000ba04047210 */ /* 0x010fe20007f5e0ff */
[----:B------:R3:W-:Y:S01]  /*1f4d0*/  STL [R1+0x2d8], R0 ;  /* 0x0002d80001007387 */ /* 0x0007e20000100800 */
[----:B-1----:R-:W-:Y:S02]  /*1f4e0*/  IMAD.MOV.U32 R190, RZ, RZ, R0 ;  /* 0x000000ffffbe7224 */ /* 0x002fe400078e0000 */
[----:B------:R-:W-:Y:S01]  /*1f4f0*/  IADD3.X R189, R189, R185, RZ, P2, !PT ;  /* 0x000000b9bdbd7210 */ /* 0x000fe200017fe4ff */
        /* <DEDUP_REMOVED lines=11> */
[----:B------:R-:W-:-:S03]  /*1f5b0*/  IADD3 R5, P1, R5, R186, RZ ;  /* 0x000000ba05057210 */ /* 0x000fc60007f3e0ff */
[----:B------:R1:W-:Y:S01]  /*1f5c0*/  LDGSTS.E [R177+0x30d00], desc[UR60][R190.64], P0 ;  /* 0x30d00000beb17fae */ /* 0x0003e2000812187c */
[----:B--2---:R-:W-:-:S03]  /*1f5d0*/  IADD3 R182, P2, R182, R186, RZ ;  /* 0x000000bab6b67210 */ /* 0x004fc60007f5e0ff */
[----:B------:R2:W-:Y:S01]  /*1f5e0*/  STL [R1+0x358], R5 ;  /* 0x0003580501007387 */ /* 0x0005e20000100800 */
[----:B------:R-:W-:Y:S02]  /*1f5f0*/  IMAD.X R6, R6, 0x1, R185, P1 ;  /* 0x0000000106067824 */ /* 0x000fe400008e06b9 */
[----:B-1----:R-:W-:Y:S02]  /*1f600*/  IMAD.MOV.U32 R190, RZ, RZ, R5 ;  /* 0x000000ffffbe7224 */ /* 0x002fe400078e0005 */
[----:B------:R-:W-:Y:S01]  /*1f610*/  IMAD.X R223, R223, 0x1, R185, P2 ;  /* 0x00000001dfdf7824 */ /* 0x000fe200010e06b9 */
[----:B------:R1:W-:Y:S01]  /*1f620*/  STL [R1+0x354], R6 ;  /* 0x0003540601007387 */ /* 0x0003e20000100800 */
[----:B------:R-:W-:-:S03]  /*1f630*/  IMAD.MOV.U32 R191, RZ, RZ, R6 ;  /* 0x000000ffffbf7224 */ /* 0x000fc600078e0006 */
[----:B------:R1:W-:Y:S04]  /*1f640*/  STL [R1+0x398], R182 ;  /* 0x000398b601007387 */ /* 0x0003e80000100800 */
[----:B--2---:R-:W2:Y:S04]  /*1f650*/  LDL.LU R5, [R1+0x458] ;  /* 0x0004580001057983 */ /* 0x004ea80000300800 */
[----:B------:R1:W-:Y:S04]  /*1f660*/  STL [R1+0x394], R223 ;  /* 0x000394df01007387 */ /* 0x0003e80000100800 */
[----:B------:R1:W-:Y:S04]  /*1f670*/  LDGSTS.E [R177+0x31100], desc[UR60][R190.64], P0 ;  /* 0x31100000beb17fae */ /* 0x0003e8000812187c */
[----:B-1----:R-:W2:Y:S01]  /*1f680*/  LDL.LU R6, [R1+0x498] ;  /* 0x0004980001067983 */ /* 0x002ea20000300800 */
[----:B------:R-:W-:-:S02]  /*1f690*/  IMAD.MOV.U32 R190, RZ, RZ, R182 ;  /* 0x000000ffffbe7224 */ /* 0x000fc400078e00b6 */
[----:B------:R-:W-:Y:S01]  /*1f6a0*/  IMAD.MOV.U32 R191, RZ, RZ, R223 ;  /* 0x000000ffffbf7224 */ /* 0x000fe200078e00df */
[----:B------:R-:W2:Y:S04]  /*1f6b0*/  LDL.LU R182, [R1+0x454] ;  /* 0x0004540001b67983 */ /* 0x000ea80000300800 */
[----:B------:R-:W2:Y:S04]  /*1f6c0*/  LDL.LU R223, [R1+0x494] ;  /* 0x0004940001df7983 */ /* 0x000ea80000300800 */
[----:B------:R1:W-:Y:S01]  /*1f6d0*/  LDGSTS.E [R177+0x31500], desc[UR60][R190.64], P0 ;  /* 0x31500000beb17fae */ /* 0x0003e2000812187c */
[----:B---3--:R-:W-:-:S04]  /*1f6e0*/  IADD3 R0, P1, R0, R186, RZ ;  /* 0x000000ba00007210 */ /* 0x008fc80007f3e0ff */
[----:B-1----:R-:W-:Y:S01]  /*1f6f0*/  MOV R190, R0 ;  /* 0x0000000000be7202 */ /* 0x002fe20000000f00 */
[----:B------:R1:W-:Y:S01]  /*1f700*/  STL [R1+0x3d8], R0 ;  /* 0x0003d80001007387 */ /* 0x0003e20000100800 */
[----:B------:R-:W-:Y:S01]  /*1f710*/  IADD3 R7, P2, R7, R186, RZ ;  /* 0x000000ba07077210 */ /* 0x000fe20007f5e0ff */
[----:B----4-:R-:W-:-:S04]  /*1f720*/  IMAD.X R4, R4, 0x1, R185, P1 ;  /* 0x0000000104047824 */ /* 0x010fc800008e06b9 */
[----:B------:R-:W-:Y:S01]  /*1f730*/  IMAD.X R189, R189, 0x1, R185, P2 ;  /* 0x00000001bdbd7824 */ /* 0x000fe200010e06b9 */
[----:B------:R3:W-:Y:S01]  /*1f740*/  STL [R1+0x3d4], R4 ;  /* 0x0003d40401007387 */ /* 0x0007e20000100800 */
[----:B------:R-:W-:-:S03]  /*1f750*/  IMAD.MOV.U32 R191, RZ, RZ, R4 ;  /* 0x000000ffffbf7224 */ /* 0x000fc600078e0004 */
[----:B------:R4:W-:Y:S04]  /*1f760*/  STL [R1+0x418], R7 ;  /* 0x0004180701007387 */ /* 0x0009e80000100800 */
[----:B-1----:R-:W2:Y:S04]  /*1f770*/  LDL.LU R0, [R1+0x4d8] ;  /* 0x0004d80001007983 */ /* 0x002ea80000300800 */
[----:B------:R1:W-:Y:S04]  /*1f780*/  STL [R1+0x414], R189 ;  /* 0x000414bd01007387 */ /* 0x0003e80000100800 */
[----:B------:R4:W-:Y:S04]  /*1f790*/  LDGSTS.E [R177+0x31900], desc[UR60][R190.64], P0 ;  /* 0x31900000beb17fae */ /* 0x0009e8000812187c */
[----:B---3--:R-:W3:Y:S01]  /*1f7a0*/  LDL.LU R4, [R1+0x518] ;  /* 0x0005180001047983 */ /* 0x008ee20000300800 */
[----:B----4-:R-:W-:-:S03]  /*1f7b0*/  IMAD.MOV.U32 R190, RZ, RZ, R7 ;  /* 0x000000ffffbe7224 */ /* 0x010fc600078e0007 */
[----:B------:R-:W4:Y:S01]  /*1f7c0*/  LDL.LU R7, [R1+0x4d4] ;  /* 0x0004d40001077983 */ /* 0x000f220000300800 */
[----:B------:R-:W-:-:S03]  /*1f7d0*/  IMAD.MOV.U32 R191, RZ, RZ, R189 ;  /* 0x000000ffffbf7224 */ /* 0x000fc600078e00bd */
[----:B-1----:R-:W4:Y:S01]  /*1f7e0*/  LDL.LU R189, [R1+0x514] ;  /* 0x0005140001bd7983 */ /* 0x002f220000300800 */
[----:B--2---:R-:W-:-:S03]  /*1f7f0*/  IADD3 R5, P1, R5, R186, RZ ;  /* 0x000000ba05057210 */ /* 0x004fc60007f3e0ff */
[----:B------:R1:W-:Y:S01]  /*1f800*/  LDGSTS.E [R177+0x31d00], desc[UR60][R190.64], P0 ;  /* 0x31d00000beb17fae */ /* 0x0003e2000812187c */
[----:B------:R-:W-:-:S03]  /*1f810*/  IADD3 R6, P2, R6, R186, RZ ;  /* 0x000000ba06067210 */ /* 0x000fc60007f5e0ff */
        /* <DEDUP_REMOVED lines=16> */
[----:B------:R-:W-:-:S05]  /*1f920*/  IADD3 R0, P1, R0, R186, RZ ;  /* 0x000000ba00007210 */ /* 0x000fca0007f3e0ff */
[----:B------:R-:W-:Y:S01]  /*1f930*/  STL [R1+0x4d8], R0 ;  /* 0x0004d80001007387 */ /* 0x000fe20000100800 */
[----:B-1----:R-:W-:Y:S01]  /*1f940*/  IMAD.MOV.U32 R190, RZ, RZ, R0 ;  /* 0x000000ffffbe7224 */ /* 0x002fe200078e0000 */
[----:B---3--:R-:W-:Y:S01]  /*1f950*/  IADD3 R4, P2, R4, R186, RZ ;  /* 0x000000ba04047210 */ /* 0x008fe20007f5e0ff */
[----:B----4-:R-:W-:-:S04]  /*1f960*/  IMAD.X R7, R7, 0x1, R185, P1 ;  /* 0x0000000107077824 */ /* 0x010fc800008e06b9 */
[----:B------:R-:W-:Y:S01]  /*1f970*/  IMAD.X R189, R189, 0x1, R185, P2 ;  /* 0x00000001bdbd7824 */ /* 0x000fe200010e06b9 */
[----:B------:R1:W-:Y:S01]  /*1f980*/  STL [R1+0x4d4], R7 ;  /* 0x0004d40701007387 */ /* 0x0003e20000100800 */
[----:B------:R-:W-:-:S03]  /*1f990*/  MOV R191, R7 ;  /* 0x0000000700bf7202 */ /* 0x000fc60000000f00 */
        /* <DEDUP_REMOVED lines=13> */
[----:B-1----:R-:W-:Y:S02]  /*1fa70*/  IMAD.MOV.U32 R190, RZ, RZ, R5 ;  /* 0x000000ffffbe7224 */ /* 0x002fe400078e0005 */
[----:B------:R-:W-:-:S04]  /*1fa80*/  IMAD.X R6, R6, 0x1, R185, P1 ;  /* 0x0000000106067824 */ /* 0x000fc800008e06b9 */
        /* <DEDUP_REMOVED lines=25> */
[----:B----4-:R-:W-:-:S03]  /*1fc20*/  MOV R190, R0 ;  /* 0x0000000000be7202 */ /* 0x010fc60000000f00 */
[----:B---3--:R-:W3:Y:S01]  /*1fc30*/  LDL.LU R0, [R1+0x2e0] ;  /* 0x0002e00001007983 */ /* 0x008ee20000300800 */
[----:B------:R-:W-:-:S03]  /*1fc40*/  IMAD.MOV.U32 R191, RZ, RZ, R4 ;  /* 0x000000ffffbf7224 */ /* 0x000fc600078e0004 */
[----:B------:R-:W4:Y:S04]  /*1fc50*/  LDL.LU R189, [R1+0x31c] ;  /* 0x00031c0001bd7983 */ /* 0x000f280000300800 */
[----:B------:R-:W4:Y:S04]  /*1fc60*/  LDL.LU R4, [R1+0x320] ;  /* 0x0003200001047983 */ /* 0x000f280000300800 */
[----:B------:R1:W-:Y:S01]  /*1fc70*/  LDGSTS.E [R177+0x33d00], desc[UR60][R190.64], P0 ;  /* 0x33d00000beb17fae */ /* 0x0003e2000812187c */
[-C--:B--2---:R-:W-:Y:S02]  /*1fc80*/  IADD3 R5, P1, R5, R186.reuse, RZ ;  /* 0x000000ba05057210 */ /* 0x084fe40007f3e0ff */
[----:B------:R-:W-:-:S02]  /*1fc90*/  IADD3 R6, P2, R6, R186, RZ ;  /* 0x000000ba06067210 */ /* 0x000fc40007f5e0ff */
[----:B-1----:R-:W-:Y:S01]  /*1fca0*/  LOP3.LUT R191, R2, 0x30, RZ, 0x3c, !PT ;  /* 0x0000003002bf7812 */ /* 0x002fe200078e3cff */
[----:B------:R-:W-:Y:S01]  /*1fcb0*/  IMAD.X R182, R182, 0x1, R185, P1 ;  /* 0x00000001b6b67824 */ /* 0x000fe200008e06b9 */
[----:B------:R1:W-:Y:S01]  /*1fcc0*/  STL [R1+0x260], R5 ;  /* 0x0002600501007387 */ /* 0x0003e20000100800 */
[----:B------:R-:W-:Y:S02]  /*1fcd0*/  IMAD.MOV.U32 R190, RZ, RZ, R5 ;  /* 0x000000ffffbe7224 */ /* 0x000fe400078e0005 */
[----:B------:R-:W-:Y:S01]  /*1fce0*/  VIADD R177, R191, UR4 ;  /* 0x00000004bfb17c36 */ /* 0x000fe20008000000 */
[----:B------:R2:W-:Y:S01]  /*1fcf0*/  STL [R1+0x25c], R182 ;  /* 0x00025cb601007387 */ /* 0x0005e20000100800 */
[----:B------:R-:W-:-:S03]  /*1fd00*/  IMAD.X R223, R223, 0x1, R185, P2 ;  /* 0x00000001dfdf7824 */ /* 0x000fc600010e06b9 */
[----:B------:R2:W-:Y:S01]  /*1fd10*/  STL [R1+0x2a0], R6 ;  /* 0x0002a00601007387 */ /* 0x0005e20000100800 */
[----:B------:R-:W-:-:S03]  /*1fd20*/  IMAD.MOV.U32 R191, RZ, RZ, R182 ;  /* 0x000000ffffbf7224 */ /* 0x000fc600078e00b6 */
        /* <DEDUP_REMOVED lines=22> */
[----:B----4-:R-:W-:-:S03]  /*1fe90*/  MOV R190, R4 ;  /* 0x0000000400be7202 */ /* 0x010fc60000000f00 */
        /* <DEDUP_REMOVED lines=37> */
[----:B------:R-:W-:-:S03]  /*200f0*/  MOV R191, R189 ;  /* 0x000000bd00bf7202 */ /* 0x000fc60000000f00 */
[----:B------:R-:W4:Y:S01]  /*20100*/  LDL.LU R189, [R1+0x51c] ;  /* 0x00051c0001bd7983 */ /* 0x000f220000300800 */
[----:B--2---:R-:W-:-:S03]  /*20110*/  IADD3 R5, P1, R5, R186, RZ ;  /* 0x000000ba05057210 */ /* 0x004fc60007f3e0ff */
[----:B------:R1:W-:Y:S01]  /*20120*/  LDGSTS.E [R177+0x31d80], desc[UR60][R190.64], P0 ;  /* 0x31d80000beb17fae */ /* 0x0003e2000812187c */
[----:B------:R-:W-:-:S03]  /*20130*/  IADD3 R6, P2, R6, R186, RZ ;  /* 0x000000ba06067210 */ /* 0x000fc60007f5e0ff */
[----:B------:R2:W-:Y:S01]  /*20140*/  STL [R1+0x460], R5 ;  /* 0x0004600501007387 */ /* 0x0005e20000100800 */
[----:B-1----:R-:W-:Y:S02]  /*20150*/  IMAD.MOV.U32 R190, RZ, RZ, R5 ;  /* 0x000000ffffbe7224 */ /* 0x002fe400078e0005 */
[--C-:B------:R-:W-:Y:S02]  /*20160*/  IMAD.X R182, R182, 0x1, R185.reuse, P1 ;  /* 0x00000001b6b67824 */ /* 0x100fe400008e06b9 */
[----:B------:R-:W-:-:S03]  /*20170*/  IMAD.X R223, R223, 0x1, R185, P2 ;  /* 0x00000001dfdf7824 */ /* 0x000fc600010e06b9 */
        /* <DEDUP_REMOVED lines=30> */
[----:B------:R1:W-:Y:S04]  /*20360*/  LDGSTS.E [R177+0x32d80], desc[UR60][R190.64], P0 ;  /* 0x32d80000beb17fae */ /* 0x0003e8000812187c */
[----:B------:R2:W-:Y:S01]  /*20370*/  STL [R1+0x560], R5 ;  /* 0x0005600501007387 */ /* 0x0005e20000100800 */
[----:B------:R-:W-:Y:S01]  /*20380*/  IADD3 R182, P2, R182, R186, RZ ;  /* 0x000000bab6b67210 */ /* 0x000fe20007f5e0ff */
[----:B-1----:R-:W-:Y:S01]  /*20390*/  IMAD.MOV.U32 R190, RZ, RZ, R5 ;  /* 0x000000ffffbe7224 */ /* 0x002fe200078e0005 */
[----:B------:R-:W-:-:S05]  /*203a0*/  IADD3.X R6, R6, R185, RZ, P1, !PT ;  /* 0x000000b906067210 */ /* 0x000fca0000ffe4ff */
[----:B------:R-:W-:Y:S01]  /*203b0*/  IMAD.MOV.U32 R191, RZ, RZ, R6 ;  /* 0x000000ffffbf7224 */ /* 0x000fe200078e0006 */
[----:B------:R1:W-:Y:S01]  /*203c0*/  STL [R1+0x55c], R6 ;  /* 0x00055c0601007387 */ /* 0x0003e20000100800 */
[----:B------:R-:W-:-:S03]  /*203d0*/  IMAD.X R223, R223, 0x1, R185, P2 ;  /* 0x00000001dfdf7824 */ /* 0x000fc600010e06b9 */
[----:B------:R1:W-:Y:S04]  /*203e0*/  STL [R1+0x5a0], R182 ;  /* 0x0005a0b601007387 */ /* 0x0003e80000100800 */
[----:B--2---:R-:W2:Y:S04]  /*203f0*/  LDL.LU R5, [R1+0x268] ;  /* 0x0002680001057983 */ /* 0x004ea80000300800 */
[----:B------:R1:W-:Y:S04]  /*20400*/  LDGSTS.E [R177+0x33180], desc[UR60][R190.64], P0 ;  /* 0x33180000beb17fae */ /* 0x0003e8000812187c */
[----:B------:R1:W-:Y:S04]  /*20410*/  STL [R1+0x59c], R223 ;  /* 0x00059cdf01007387 */ /* 0x0003e80000100800 */
[----:B-1----:R-:W2:Y:S01]  /*20420*/  LDL.LU R6, [R1+0x2a8] ;  /* 0x0002a80001067983 */ /* 0x002ea20000300800 */
[----:B------:R-:W-:-:S02]  /*20430*/  IMAD.MOV.U32 R190, RZ, RZ, R182 ;  /* 0x000000ffffbe7224 */ /* 0x000fc400078e00b6 */
[----:B------:R-:W-:Y:S01]  /*20440*/  IMAD.MOV.U32 R191, RZ, RZ, R223 ;  /* 0x000000ffffbf7224 */ /* 0x000fe200078e00df */
[----:B------:R-:W2:Y:S04]  /*20450*/  LDL.LU R182, [R1+0x264] ;  /* 0x0002640001b67983 */ /* 0x000ea80000300800 */
[----:B------:R1:W-:Y:S04]  /*20460*/  LDGSTS.E [R177+0x33580], desc[UR60][R190.64], P0 ;  /* 0x33580000beb17fae */ /* 0x0003e8000812187c */
[----:B------:R-:W2:Y:S01]  /*20470*/  LDL.LU R223, [R1+0x2a4] ;  /* 0x0002a40001df7983 */ /* 0x000ea20000300800 */
[----:B----4-:R-:W-:-:S02]  /*20480*/  IADD3 R7, P1, R7, R186, RZ ;  /* 0x000000ba07077210 */ /* 0x010fc40007f3e0ff */
        /* <DEDUP_REMOVED lines=17> */
[----:B--2---:R-:W-:-:S05]  /*205a0*/  IADD3 R5, P1, R5, R186, RZ ;  /* 0x000000ba05057210 */ /* 0x004fca0007f3e0ff */
[----:B------:R2:W-:Y:S01]  /*205b0*/  STL [R1+0x268], R5 ;  /* 0x0002680501007387 */ /* 0x0005e20000100800 */
[----:B-1----:R-:W-:Y:S02]  /*205c0*/  LOP3.LUT R191, R2, 0x40, RZ, 0x3c, !PT ;  /* 0x0000004002bf7812 */ /* 0x002fe400078e3cff */
[----:B------:R-:W-:Y:S01]  /*205d0*/  IADD3 R6, P2, R6, R186, RZ ;  /* 0x000000ba06067210 */ /* 0x000fe20007f5e0ff */
[----:B------:R-:W-:Y:S02]  /*205e0*/  IMAD.MOV.U32 R190, RZ, RZ, R5 ;  /* 0x000000ffffbe7224 */ /* 0x000fe400078e0005 */
[----:B------:R-:W-:Y:S02]  /*205f0*/  IMAD.X R182, R182, 0x1, R185, P1 ;  /* 0x00000001b6b67824 */ /* 0x000fe400008e06b9 */
[----:B------:R-:W-:Y:S02]  /*20600*/  VIADD R177, R191, UR4 ;  /* 0x00000004bfb17c36 */ /* 0x000fe40008000000 */
[----:B------:R-:W-:Y:S01]  /*20610*/  IMAD.MOV.U32 R191, RZ, RZ, R182 ;  /* 0x000000ffffbf7224 */ /* 0x000fe200078e00b6 */
[----:B------:R1:W-:Y:S01]  /*20620*/  STL [R1+0x264], R182 ;  /* 0x000264b601007387 */ /* 0x0003e20000100800 */
[----:B------:R-:W-:-:S03]  /*20630*/  IADD3.X R223, R223, R185, RZ, P2, !PT ;  /* 0x000000b9dfdf7210 */ /* 0x000fc600017fe4ff */
[----:B------:R1:W-:Y:S04]  /*20640*/  STL [R1+0x2a8], R6 ;  /* 0x0002a80601007387 */ /* 0x0003e80000100800 */
[----:B------:R1:W-:Y:S04]  /*20650*/  STL [R1+0x2a4], R223 ;  /* 0x0002a4df01007387 */ /* 0x0003e80000100800 */
[----:B--2---:R-:W2:Y:S04]  /*20660*/  LDL.LU R5, [R1+0x368] ;  /* 0x0003680001057983 */ /* 0x004ea80000300800 */
        /* <DEDUP_REMOVED lines=24> */
[----:B--2---:R-:W-:-:S03]  /*207f0*/  IADD3 R5, P1, R5, R186, RZ ;  /* 0x000000ba05057210 */ /* 0x004fc60007f3e0ff */
[----:B------:R1:W-:Y:S04]  /*20800*/  LDGSTS.E [R177+0x30e00], desc[UR60][R190.64], P0 ;  /* 0x30e00000beb17fae */ /* 0x0003e8000812187c */
[----:B------:R2:W-:Y:S01]  /*20810*/  STL [R1+0x368], R5 ;  /* 0x0003680501007387 */ /* 0x0005e20000100800 */
[----:B------:R-:W-:Y:S01]  /*20820*/  IADD3 R182, P2, R182, R186, RZ ;  /* 0x000000bab6b67210 */ /* 0x000fe20007f5e0ff */
[----:B-1----:R-:W-:Y:S02]  /*20830*/  IMAD.MOV.U32 R190, RZ, RZ, R5 ;  /* 0x000000ffffbe7224 */ /* 0x002fe400078e0005 */
[----:B------:R-:W-:Y:S01]  /*20840*/  IMAD.X R6, R6, 0x1, R185, P1 ;  /* 0x0000000106067824 */ /* 0x000fe200008e06b9 */
[----:B------:R-:W-:-:S04]  /*20850*/  IADD3.X R223, R223, R185, RZ, P2, !PT ;  /* 0x000000b9dfdf7210 */ /* 0x000fc800017fe4ff */
        /* <DEDUP_REMOVED lines=32> */
[----:B------:R-:W-:Y:S02]  /*20a60*/  IADD3 R6, P2, R6, R186, RZ ;  /* 0x000000ba06067210 */ /* 0x000fe40007f5e0ff */
[----:B-1----:R-:W-:Y:S01]  /*20a70*/  MOV R190, R5 ;  /* 0x0000000500be7202 */ /* 0x002fe20000000f00 */
        /* <DEDUP_REMOVED lines=30> */
[----:B------:R-:W3:Y:S04]  /*20c60*/  LDL.LU R4, [R1+0x624] ;  /* 0x0006240001047983 */ /* 0x000ee80000300800 */
[----:B------:R1:W-:Y:S01]  /*20c70*/  LDGSTS.E [R177+0x32e00], desc[UR60][R190.64], P0 ;  /* 0x32e00000beb17fae */ /* 0x0003e2000812187c */
[----:B--2---:R-:W-:-:S05]  /*20c80*/  IADD3 R5, P1, R5, R186, RZ ;  /* 0x000000ba05057210 */ /* 0x004fca0007f3e0ff */
[----:B------:R2:W-:Y:S01]  /*20c90*/  STL [R1+0x568], R5 ;  /* 0x0005680501007387 */ /* 0x0005e20000100800 */
[----:B------:R-:W-:Y:S01]  /*20ca0*/  IADD3 R182, P2, R182, R186, RZ ;  /* 0x000000bab6b67210 */ /* 0x000fe20007f5e0ff */
[----:B-1----:R-:W-:Y:S02]  /*20cb0*/  IMAD.MOV.U32 R190, RZ, RZ, R5 ;  /* 0x000000ffffbe7224 */ /* 0x002fe400078e0005 */
[----:B------:R-:W-:-:S05]  /*20cc0*/  IMAD.X R6, R6, 0x1, R185, P1 ;  /* 0x0000000106067824 */ /* 0x000fca00008e06b9 */
[----:B------:R-:W-:Y:S01]  /*20cd0*/  MOV R191, R6 ;  /* 0x0000000600bf7202 */ /* 0x000fe20000000f00 */
        /* <DEDUP_REMOVED lines=30> */
[----:B--2---:R-:W-:Y:S02]  /*20ec0*/  IADD3 R5, P1, R5, R186, RZ ;  /* 0x000000ba05057210 */ /* 0x004fe40007f3e0ff */
[----:B-1----:R-:W-:-:S02]  /*20ed0*/  LOP3.LUT R191, R2, 0x50, RZ, 0x3c, !PT ;  /* 0x0000005002bf7812 */ /* 0x002fc400078e3cff */
[----:B------:R-:W-:Y:S01]  /*20ee0*/  IADD3 R6, P2, R6, R186, RZ ;  /* 0x000000ba06067210 */ /* 0x000fe20007f5e0ff */
[----:B------:R-:W-:Y:S01]  /*20ef0*/  IMAD.X R182, R182, 0x1, R185, P1 ;  /* 0x00000001b6b67824 */ /* 0x000fe200008e06b9 */
[----:B------:R1:W-:Y:S01]  /*20f00*/  STL [R1+0x270], R5 ;  /* 0x0002700501007387 */ /* 0x0003e20000100800 */
[----:B------:R-:W-:Y:S02]  /*20f10*/  VIADD R177, R191, UR4 ;  /* 0x00000004bfb17c36 */ /* 0x000fe40008000000 */
[----:B------:R-:W-:Y:S01]  /*20f20*/  IMAD.MOV.U32 R190, RZ, RZ, R5 ;  /* 0x000000ffffbe7224 */ /* 0x000fe200078e0005 */
[----:B------:R2:W-:Y:S01]  /*20f30*/  STL [R1+0x26c], R182 ;  /* 0x00026cb601007387 */ /* 0x0005e20000100800 */
[----:B------:R-:W-:-:S03]  /*20f40*/  IMAD.X R223, R223, 0x1, R185, P2 ;  /* 0x00000001dfdf7824 */ /* 0x000fc600010e06b9 */
[----:B------:R2:W-:Y:S01]  /*20f50*/  STL [R1+0x2b0], R6 ;  /* 0x0002b00601007387 */ /* 0x0005e20000100800 */
[----:B------:R-:W-:-:S03]  /*20f60*/  MOV R191, R182 ;  /* 0x000000b600bf7202 */ /* 0x000fc60000000f00 */
        /* <DEDUP_REMOVED lines=25> */
[----:B------:R-:W4:Y:S04]  /*21100*/  LDL.LU R189, [R1+0x42c] ;  /* 0x00042c0001bd7983 */ /* 0x000f280000300800 */
[----:B------:R1:W-:Y:S01]  /*21110*/  LDGSTS.E [R177+0x30e80], desc[UR60][R190.64], P0 ;  /* 0x30e80000beb17fae */ /* 0x0003e2000812187c */
[-C--:B------:R-:W-:Y:S02]  /*21120*/  IADD3 R5, P1, R5, R186.reuse, RZ ;  /* 0x000000ba05057210 */ /* 0x080fe40007f3e0ff */
[----:B--2---:R-:W-:-:S03]  /*21130*/  IADD3 R182, P2, R182, R186, RZ ;  /* 0x000000bab6b67210 */ /* 0x004fc60007f5e0ff */
        /* <DEDUP_REMOVED lines=11> */
[----:B------:R-:W-:Y:S01]  /*211f0*/  MOV R190, R182 ;  /* 0x000000b600be7202 */ /* 0x000fe20000000f00 */
[----:B------:R-:W-:-:S02]  /*21200*/  IMAD.MOV.U32 R191, RZ, RZ, R223 ;  /* 0x000000ffffbf7224 */ /* 0x000fc400078e00df */
        /* <DEDUP_REMOVED lines=25> */
[----:B------:R-:W-:-:S04]  /*213a0*/  IMAD.X R182, R182, 0x1, R185, P1 ;  /* 0x00000001b6b67824 */ /* 0x000fc800008e06b9 */
        /* <DEDUP_REMOVED lines=8> */
[----:B------:R-:W-:Y:S01]  /*21430*/  IMAD.MOV.U32 R190, RZ, RZ, R6 ;  /* 0x000000ffffbe7224 */ /* 0x000fe200078e0006 */
[----:B------:R-:W-:-:S02]  /*21440*/  MOV R191, R223 ;  /* 0x000000df00bf7202 */ /* 0x000fc40000000f00 */
        /* <DEDUP_REMOVED lines=16> */
[----:B---3--:R-:W-:-:S03]  /*21550*/  IMAD.MOV.U32 R191, RZ, RZ, R189 ;  /* 0x000000ffffbf7224 */ /* 0x008fc600078e00bd */
[----:B-1----:R-:W3:Y:S01]  /*21560*/  LDL.LU R189, [R1+0x5ec] ;  /* 0x0005ec0001bd7983 */ /* 0x002ee20000300800 */
[----:B------:R-:W-:-:S03]  /*21570*/  IMAD.MOV.U32 R190, RZ, RZ, R4 ;  /* 0x000000ffffbe7224 */ /* 0x000fc600078e0004 */
[----:B------:R-:W3:Y:S04]  /*21580*/  LDL.LU R4, [R1+0x62c] ;  /* 0x00062c0001047983 */ /* 0x000ee80000300800 */
[----:B------:R1:W-:Y:S01]  /*21590*/  LDGSTS.E [R177+0x32e80], desc[UR60][R190.64], P0 ;  /* 0x32e80000beb17fae */ /* 0x0003e2000812187c */
[----:B--2---:R-:W-:-:S05]  /*215a0*/  IADD3 R5, P1, R5, R186, RZ ;  /* 0x000000ba05057210 */ /* 0x004fca0007f3e0ff */
[----:B------:R2:W-:Y:S01]  /*215b0*/  STL [R1+0x570], R5 ;  /* 0x0005700501007387 */ /* 0x0005e20000100800 */
[----:B------:R-:W-:Y:S01]  /*215c0*/  IADD3 R182, P2, R182, R186, RZ ;  /* 0x000000bab6b67210 */ /* 0x000fe20007f5e0ff */
        /* <DEDUP_REMOVED lines=17> */
[----:B-1----:R-:W-:Y:S01]  /*216e0*/  IMAD.MOV.U32 R190, RZ, RZ, R7 ;  /* 0x000000ffffbe7224 */ /* 0x002fe200078e0007 */
[----:B---3--:R-:W-:Y:S01]  /*216f0*/  IADD3.X R189, R189, R185, RZ, P1, !PT ;  /* 0x000000b9bdbd7210 */ /* 0x008fe20000ffe4ff */
[----:B------:R1:W-:Y:S01]  /*21700*/  STL [R1+0x5f0], R7 ;  /* 0x0005f00701007387 */ /* 0x0003e20000100800 */
[----:B------:R-:W-:-:S03]  /*21710*/  IMAD.X R4, R4, 0x1, R185, P2 ;  /* 0x0000000104047824 */ /* 0x000fc600010e06b9 */
        /* <DEDUP_REMOVED lines=32> */
[----:B---3--:R-:W-:-:S04]  /*21920*/  IADD3 R0, P1, R0, R186, RZ ;  /* 0x000000ba00007210 */ /* 0x008fc80007f3e0ff */
[----:B------:R-:W-:Y:S02]  /*21930*/  IADD3.X R7, R7, R185, RZ, P1, !PT ;  /* 0x000000b907077210 */ /* 0x000fe40000ffe4ff */
        /* <DEDUP_REMOVED lines=38> */
[----:B----4-:R-:W-:-:S03]  /*21ba0*/  IMAD.X R4, R4, 0x1, R185, P1 ;  /* 0x0000000104047824 */ /* 0x010fc600008e06b9 */
[----:B------:R-:W-:Y:S02]  /*21bb0*/  IADD3.X R189, R189, R185, RZ, P2, !PT ;  /* 0x000000b9bdbd7210 */ /* 0x000fe400017fe4ff */
        /* <DEDUP_REMOVED lines=12> */
[----:B------:R1:W-:Y:S01]  /*21c80*/  LDGSTS.E [R177+0x31f00], desc[UR60][R190.64], P0 ;  /* 0x31f00000beb17fae */ /* 0x0003e2000812187c */
[----:B------:R-:W-:-:S03]  /*21c90*/  IADD3 R6, P2, R6, R186, RZ ;  /* 0x000000ba06067210 */ /* 0x000fc60007f5e0ff */
[----:B------:R2:W-:Y:S01]  /*21ca0*/  STL [R1+0x478], R5 ;  /* 0x0004780501007387 */ /* 0x0005e20000100800 */
[----:B------:R-:W-:Y:S02]  /*21cb0*/  IMAD.X R182, R182, 0x1, R185, P1 ;  /* 0x00000001b6b67824 */ /* 0x000fe400008e06b9 */
[----:B-1----:R-:W-:Y:S02]  /*21cc0*/  IMAD.MOV.U32 R190, RZ, RZ, R5 ;  /* 0x000000ffffbe7224 */ /* 0x002fe400078e0005 */
        /* <DEDUP_REMOVED lines=15> */
[----:B------:R-:W-:Y:S01]  /*21dc0*/  STL [R1+0x4f8], R0 ;  /* 0x0004f80001007387 */ /* 0x000fe20000100800 */
        /* <DEDUP_REMOVED lines=13> */
[----:B------:R-:W3:Y:S01]  /*21ea0*/  LDL.LU R4, [R1+0x634] ;  /* 0x0006340001047983 */ /* 0x000ee20000300800 */
[----:B--2---:R-:W-:-:S03]  /*21eb0*/  IADD3 R5, P1, R5, R186, RZ ;  /* 0x000000ba05057210 */ /* 0x004fc60007f3e0ff */
[----:B------:R1:W-:Y:S01]  /*21ec0*/  LDGSTS.E [R177+0x32f00], desc[UR60][R190.64], P0 ;  /* 0x32f00000beb17fae */ /* 0x0003e2000812187c */
[----:B------:R-:W-:Y:S01]  /*21ed0*/  IADD3 R182, P2, R182, R186, RZ ;  /* 0x000000bab6b67210 */ /* 0x000fe20007f5e0ff */
[----:B------:R-:W-:Y:S02]  /*21ee0*/  IMAD.X R6, R6, 0x1, R185, P1 ;  /* 0x0000000106067824 */ /* 0x000fe400008e06b9 */
[----:B-1----:R-:W-:Y:S02]  /*21ef0*/  IMAD.MOV.U32 R190, RZ, RZ, R5 ;  /* 0x000000ffffbe7224 */ /* 0x002fe400078e0005 */
[----:B------:R-:W-:Y:S02]  /*21f00*/  IMAD.MOV.U32 R191, RZ, RZ, R6 ;  /* 0x000000ffffbf7224 */ /* 0x000fe400078e0006 */
[----:B------:R-:W-:Y:S01]  /*21f10*/  IMAD.X R223, R223, 0x1, R185, P2 ;  /* 0x00000001dfdf7824 */ /* 0x000fe200010e06b9 */
[----:B------:R1:W-:Y:S04]  /*21f20*/  STL [R1+0x578], R5 ;  /* 0x0005780501007387 */ /* 0x0003e80000100800 */
[----:B------:R2:W-:Y:S04]  /*21f30*/  STL [R1+0x574], R6 ;  /* 0x0005740601007387 */ /* 0x0005e80000100800 */
[----:B------:R2:W-:Y:S04]  /*21f40*/  LDGSTS.E [R177+0x33300], desc[UR60][R190.64], P0 ;  /* 0x33300000beb17fae */ /* 0x0005e8000812187c */
[----:B------:R-:W-:Y:S04]  /*21f50*/  STL [R1+0x5b8], R182 ;  /* 0x0005b8b601007387 */ /* 0x000fe80000100800 */
[----:B-1----:R-:W3:Y:S01]  /*21f60*/  LDL.LU R5, [R1+0x280] ;  /* 0x0002800001057983 */ /* 0x002ee20000300800 */
[----:B--2---:R-:W-:-:S02]  /*21f70*/  IMAD.MOV.U32 R190, RZ, RZ, R182 ;  /* 0x000000ffffbe7224 */ /* 0x004fc400078e00b6 */
[----:B------:R-:W-:Y:S01]  /*21f80*/  IMAD.MOV.U32 R191, RZ, RZ, R223 ;  /* 0x000000ffffbf7224 */ /* 0x000fe200078e00df */
[----:B------:R1:W-:Y:S04]  /*21f90*/  STL [R1+0x5b4], R223 ;  /* 0x0005b4df01007387 */ /* 0x0003e80000100800 */
[----:B------:R-:W2:Y:S04]  /*21fa0*/  LDL.LU R6, [R1+0x2c0] ;  /* 0x0002c00001067983 */ /* 0x000ea80000300800 */
[----:B------:R4:W-:Y:S04]  /*21fb0*/  LDGSTS.E [R177+0x33700], desc[UR60][R190.64], P0 ;  /* 0x33700000beb17fae */ /* 0x0009e8000812187c */
[----:B-1----:R-:W2:Y:S04]  /*21fc0*/  LDL.LU R223, [R1+0x27c] ;  /* 0x00027c0001df7983 */ /* 0x002ea80000300800 */
[----:B------:R-:W2:Y:S01]  /*21fd0*/  LDL.LU R182, [R1+0x2bc] ;  /* 0x0002bc0001b67983 */ /* 0x000ea20000300800 */
[----:B----4-:R-:W-:-:S02]  /*21fe0*/  IADD3 R7, P1, R7, R186, RZ ;  /* 0x000000ba07077210 */ /* 0x010fc40007f3e0ff */
[----:B------:R-:W-:-:S03]  /*21ff0*/  IADD3 R0, P2, R0, R186, RZ ;  /* 0x000000ba00007210 */ /* 0x000fc60007f5e0ff */
[----:B------:R-:W-:Y:S02]  /*22000*/  IMAD.MOV.U32 R190, RZ, RZ, R7 ;  /* 0x000000ffffbe7224 */ /* 0x000fe400078e0007 */
[--C-:B---3--:R-:W-:Y:S01]  /*22010*/  IMAD.X R189, R189, 0x1, R185.reuse, P1 ;  /* 0x00000001bdbd7824 */ /* 0x108fe200008e06b9 */
[----:B------:R-:W-:Y:S01]  /*22020*/  STL [R1+0x5f8], R7 ;  /* 0x0005f80701007387 */ /* 0x000fe20000100800 */
[----:B------:R-:W-:-:S03]  /*22030*/  IMAD.X R4, R4, 0x1, R185, P2 ;  /* 0x0000000104047824 */ /* 0x000fc600010e06b9 */
[----:B------:R-:W-:Y:S01]  /*22040*/  MOV R191, R189 ;  /* 0x000000bd00bf7202 */ /* 0x000fe20000000f00 */
[----:B------:R-:W-:Y:S04]  /*22050*/  STL [R1+0x5f4], R189 ;  /* 0x0005f4bd01007387 */ /* 0x000fe80000100800 */
[----:B------:R-:W-:Y:S04]  /*22060*/  STL [R1+0x638], R0 ;  /* 0x0006380001007387 */ /* 0x000fe80000100800 */
[----:B------:R1:W-:Y:S04]  /*22070*/  LDGSTS.E [R177+0x33b00], desc[UR60][R190.64], P0 ;  /* 0x33b00000beb17fae */ /* 0x0003e8000812187c */
[----:B------:R3:W-:Y:S01]  /*22080*/  STL [R1+0x634], R4 ;  /* 0x0006340401007387 */ /* 0x0007e20000100800 */
[----:B-1----:R-:W-:-:S02]  /*22090*/  IMAD.MOV.U32 R191, RZ, RZ, R4 ;  /* 0x000000ffffbf7224 */ /* 0x002fc400078e0004 */
[----:B------:R-:W-:Y:S01]  /*220a0*/  IMAD.MOV.U32 R190, RZ, RZ, R0 ;  /* 0x000000ffffbe7224 */ /* 0x000fe200078e0000 */
[----:B---3--:R-:W3:Y:S04]  /*220b0*/  LDL.LU R4, [R1+0x2fc] ;  /* 0x0002fc0001047983 */ /* 0x008ee80000300800 */
[----:B------:R-:W4:Y:S04]  /*220c0*/  LDL.LU R0, [R1+0x300] ;  /* 0x0003000001007983 */ /* 0x000f280000300800 */
[----:B------:R-:W3:Y:S04]  /*220d0*/  LDL.LU R189, [R1+0x33c] ;  /* 0x00033c0001bd7983 */ /* 0x000ee80000300800 */
[----:B------:R-:W3:Y:S01]  /*220e0*/  LDL.LU R7, [R1+0x340] ;  /* 0x0003400001077983 */ /* 0x000ee20000300800 */
[----:B------:R-:W-:-:S03]  /*220f0*/  IADD3 R5, P1, R5, R186, RZ ;  /* 0x000000ba05057210 */ /* 0x000fc60007f3e0ff */
[----:B------:R1:W-:Y:S01]  /*22100*/  LDGSTS.E [R177+0x33f00], desc[UR60][R190.64], P0 ;  /* 0x33f00000beb17fae */ /* 0x0003e2000812187c */
[----:B--2---:R-:W-:Y:S02]  /*22110*/  IADD3 R6, P2, R6, R186, RZ ;  /* 0x000000ba06067210 */ /* 0x004fe40007f5e0ff */
[----:B-1----:R-:W-:Y:S01]  /*22120*/  LOP3.LUT R191, R2, 0x70, RZ, 0x3c, !PT ;  /* 0x0000007002bf7812 */ /* 0x002fe200078e3cff */
[----:B------:R1:W-:Y:S01]  /*22130*/  STL [R1+0x280], R5 ;  /* 0x0002800501007387 */ /* 0x0003e20000100800 */
[--C-:B------:R-:W-:Y:S02]  /*22140*/  IMAD.X R223, R223, 0x1, R185.reuse, P1 ;  /* 0x00000001dfdf7824 */ /* 0x100fe400008e06b9 */
[----:B------:R-:W-:-:S03]  /*22150*/  IMAD.X R182, R182, 0x1, R185, P2 ;  /* 0x00000001b6b67824 */ /* 0x000fc600010e06b9 */
[----:B------:R2:W-:Y:S01]  /*22160*/  STL [R1+0x27c], R223 ;  /* 0x00027cdf01007387 */ /* 0x0005e20000100800 */
[----:B------:R-:W-:Y:S02]  /*22170*/  VIADD R177, R191, UR4 ;  /* 0x00000004bfb17c36 */ /* 0x000fe40008000000 */
[----:B------:R-:W-:Y:S01]  /*22180*/  IMAD.MOV.U32 R190, RZ, RZ, R5 ;  /* 0x000000ffffbe7224 */ /* 0x000fe200078e0005 */
[----:B------:R-:W-:Y:S01]  /*22190*/  STL [R1+0x2c0], R6 ;  /* 0x0002c00601007387 */ /* 0x000fe20000100800 */
[----:B------:R-:W-:-:S03]  /*221a0*/  IMAD.MOV.U32 R191, RZ, RZ, R223 ;  /* 0x000000ffffbf7224 */ /* 0x000fc600078e00df */
[----:B------:R2:W-:Y:S04]  /*221b0*/  STL [R1+0x2bc], R182 ;  /* 0x0002bcb601007387 */ /* 0x0005e80000100800 */
[----:B-1----:R-:W3:Y:S04]  /*221c0*/  LDL.LU R5, [R1+0x380] ;  /* 0x0003800001057983 */ /* 0x002ee80000300800 */
[----:B------:R1:W-:Y:S04]  /*221d0*/  LDGSTS.E [R177+0x30380], desc[UR60][R190.64], P0 ;  /* 0x30380000beb17fae */ /* 0x0003e8000812187c */
[----:B--2---:R-:W2:Y:S01]  /*221e0*/  LDL.LU R223, [R1+0x3c0] ;  /* 0x0003c00001df7983 */ /* 0x004ea20000300800 */
[----:B-1----:R-:W-:-:S02]  /*221f0*/  IMAD.MOV.U32 R190, RZ, RZ, R6 ;  /* 0x000000ffffbe7224 */ /* 0x002fc400078e0006 */
[----:B------:R-:W-:Y:S02]  /*22200*/  IMAD.MOV.U32 R191, RZ, RZ, R182 ;  /* 0x000000ffffbf7224 */ /* 0x000fe400078e00b6 */
[----:B------:R-:W2:Y:S04]  /*22210*/  LDL.LU R182, [R1+0x37c] ;  /* 0x00037c0001b67983 */ /* 0x000ea80000300800 */
[----:B------:R-:W2:Y:S04]  /*22220*/  LDL.LU R6, [R1+0x3bc] ;  /* 0x0003bc0001067983 */ /* 0x000ea80000300800 */
[----:B------:R1:W-:Y:S01]  /*22230*/  LDGSTS.E [R177+0x30780], desc[UR60][R190.64], P0 ;  /* 0x30780000beb17fae */ /* 0x0003e2000812187c */
[----:B----4-:R-:W-:-:S05]  /*22240*/  IADD3 R0, P1, R0, R186, RZ ;  /* 0x000000ba00007210 */ /* 0x010fca0007f3e0ff */
[--C-:B---3--:R-:W-:Y:S01]  /*22250*/  IMAD.X R4, R4, 0x1, R185.reuse, P1 ;  /* 0x0000000104047824 */ /* 0x108fe200008e06b9 */
[----:B------:R-:W-:Y:S01]  /*22260*/  IADD3 R7, P2, R7, R186, RZ ;  /* 0x000000ba07077210 */ /* 0x000fe20007f5e0ff */
[----:B------:R3:W-:Y:S01]  /*22270*/  STL [R1+0x300], R0 ;  /* 0x0003000001007387 */ /* 0x0007e20000100800 */
[----:B-1----:R-:W-:Y:S02]  /*22280*/  IMAD.MOV.U32 R190, RZ, RZ, R0 ;  /* 0x000000ffffbe7224 */ /* 0x002fe400078e0000 */
[----:B------:R-:W-:Y:S01]  /*22290*/  MOV R191, R4 ;  /* 0x0000000400bf7202 */ /* 0x000fe20000000f00 */
[----:B------:R-:W-:Y:S01]  /*222a0*/  IMAD.X R189, R189, 0x1, R185, P2 ;  /* 0x00000001bdbd7824 */ /* 0x000fe200010e06b9 */
[----:B------:R1:W-:Y:S04]  /*222b0*/  STL [R1+0x2fc], R4 ;  /* 0x0002fc0401007387 */ /* 0x0003e80000100800 */
[----:B------:R-:W-:Y:S04]  /*222c0*/  STL [R1+0x340], R7 ;  /* 0x0003400701007387 */ /* 0x000fe80000100800 */
        /* <DEDUP_REMOVED lines=10> */
[----:B--2---:R-:W-:Y:S01]  /*22370*/  IADD3 R223, P2, R223, R186, RZ ;  /* 0x000000badfdf7210 */ /* 0x004fe20007f5e0ff */
[----:B-1----:R-:W-:Y:S02]  /*22380*/  IMAD.MOV.U32 R190, RZ, RZ, R5 ;  /* 0x000000ffffbe7224 */ /* 0x002fe400078e0005 */
[----:B------:R-:W-:-:S04]  /*22390*/  IMAD.X R182, R182, 0x1, R185, P1 ;  /* 0x00000001b6b67824 */ /* 0x000fc800008e06b9 */
[----:B------:R-:W-:Y:S02]  /*223a0*/  IMAD.MOV.U32 R191, RZ, RZ, R182 ;  /* 0x000000ffffbf7224 */ /* 0x000fe400078e00b6 */
[----:B------:R-:W-:-:S03]  /*223b0*/  IMAD.X R6, R6, 0x1, R185, P2 ;  /* 0x0000000106067824 */ /* 0x000fc600010e06b9 */
[----:B------:R1:W-:Y:S04]  /*223c0*/  LDGSTS.E [R177+0x31380], desc[UR60][R190.64], P0 ;  /* 0x31380000beb17fae */ /* 0x0003e8000812187c */
[----:B------:R-:W-:Y:S04]  /*223d0*/  STL [R1+0x380], R5 ;  /* 0x0003800501007387 */ /* 0x000fe80000100800 */
[----:B------:R2:W-:Y:S01]  /*223e0*/  STL [R1+0x37c], R182 ;  /* 0x00037cb601007387 */ /* 0x0005e20000100800 */
[----:B-1----:R-:W-:Y:S02]  /*223f0*/  IMAD.MOV.U32 R190, RZ, RZ, R223 ;  /* 0x000000ffffbe7224 */ /* 0x002fe400078e00df */
[----:B------:R-:W-:Y:S01]  /*22400*/  IMAD.MOV.U32 R191, RZ, RZ, R6 ;  /* 0x000000ffffbf7224 */ /* 0x000fe200078e0006 */
[----:B------:R-:W-:Y:S04]  /*22410*/  STL [R1+0x3c0], R223 ;  /* 0x0003c0df01007387 */ /* 0x000fe80000100800 */
[----:B--2---:R-:W2:Y:S04]  /*22420*/  LDL.LU R182, [R1+0x480] ;  /* 0x0004800001b67983 */ /* 0x004ea80000300800 */
[----:B------:R1:W-:Y:S04]  /*22430*/  LDGSTS.E [R177+0x31780], desc[UR60][R190.64], P0 ;  /* 0x31780000beb17fae */ /* 0x0003e8000812187c */
[----:B------:R1:W-:Y:S04]  /*22440*/  STL [R1+0x3bc], R6 ;  /* 0x0003bc0601007387 */ /* 0x0003e80000100800 */
[----:B------:R-:W2:Y:S04]  /*22450*/  LDL.LU R5, [R1+0x4c0] ;  /* 0x0004c00001057983 */ /* 0x000ea80000300800 */
[----:B-1----:R-:W5:Y:S04]  /*22460*/  LDL.LU R6, [R1+0xbac] ;  /* 0x000bac0001067983 */ /* 0x002f680000300800 */
[----:B------:R-:W2:Y:S01]  /*22470*/  LDL.LU R223, [R1+0x4bc] ;  /* 0x0004bc0001df7983 */ /* 0x000ea20000300800 */
[----:B---3--:R-:W-:-:S05]  /*22480*/  IADD3 R0, P1, R0, R186, RZ ;  /* 0x000000ba00007210 */ /* 0x008fca0007f3e0ff */
[----:B------:R-:W-:Y:S01]  /*22490*/  IMAD.MOV.U32 R190, RZ, RZ, R0 ;  /* 0x000000ffffbe7224 */ /* 0x000fe200078e0000 */
[----:B------:R-:W-:Y:S01]  /*224a0*/  IADD3 R4, P2, R4, R186, RZ ;  /* 0x000000ba04047210 */ /* 0x000fe20007f5e0ff */
[----:B------:R1:W-:Y:S01]  /*224b0*/  STL [R1+0x400], R0 ;  /* 0x0004000001007387 */ /* 0x0003e20000100800 */
[----:B----4-:R-:W-:-:S04]  /*224c0*/  IMAD.X R189, R189, 0x1, R185, P1 ;  /* 0x00000001bdbd7824 */ /* 0x010fc800008e06b9 */
[----:B------:R-:W-:Y:S02]  /*224d0*/  IMAD.MOV.U32 R191, RZ, RZ, R189 ;  /* 0x000000ffffbf7224 */ /* 0x000fe400078e00bd */
[----:B------:R-:W-:Y:S01]  /*224e0*/  IMAD.X R7, R7, 0x1, R185, P2 ;  /* 0x0000000107077824 */ /* 0x000fe200010e06b9 */
[----:B------:R3:W-:Y:S04]  /*224f0*/  STL [R1+0x3fc], R189 ;  /* 0x0003fcbd01007387 */ /* 0x0007e80000100800 */
[----:B------:R4:W-:Y:S04]  /*22500*/  LDGSTS.E [R177+0x31b80], desc[UR60][R190.64], P0 ;  /* 0x31b80000beb17fae */ /* 0x0009e8000812187c */
[----:B------:R-:W-:Y:S04]  /*22510*/  STL [R1+0x440], R4 ;  /* 0x0004400401007387 */ /* 0x000fe80000100800 */
[----:B-1----:R-:W2:Y:S01]  /*22520*/  LDL.LU R0, [R1+0x500] ;  /* 0x0005000001007983 */ /* 0x002ea20000300800 */
[----:B----4-:R-:W-:Y:S01]  /*22530*/  MOV R190, R4 ;  /* 0x0000000400be7202 */ /* 0x010fe20000000f00 */
[----:B------:R-:W-:-:S02]  /*22540*/  IMAD.MOV.U32 R191, RZ, RZ, R7 ;  /* 0x000000ffffbf7224 */ /* 0x000fc400078e0007 */
[----:B------:R1:W-:Y:S04]  /*22550*/  STL [R1+0x43c], R7 ;  /* 0x00043c0701007387 */ /* 0x0003e80000100800 */
[----:B---3--:R-:W3:Y:S04]  /*22560*/  LDL.LU R189, [R1+0x540] ;  /* 0x0005400001bd7983 */ /* 0x008ee80000300800 */
[----:B------:R4:W-:Y:S04]  /*22570*/  LDGSTS.E [R177+0x31f80], desc[UR60][R190.64], P0 ;  /* 0x31f80000beb17fae */ /* 0x0009e8000812187c */
[----:B-1----:R-:W5:Y:S04]  /*22580*/  LDL.LU R7, [R1+0xba8] ;  /* 0x000ba80001077983 */ /* 0x002f680000300800 */
[----:B------:R-:W3:Y:S04]  /*22590*/  LDL.LU R4, [R1+0x53c] ;  /* 0x00053c0001047983 */ /* 0x000ee80000300800 */
[----:B------:R-:W3:Y:S01]  /*225a0*/  LDL.LU R191, [R1+0x47c] ;  /* 0x00047c0001bf7983 */ /* 0x000ee20000300800 */
[----:B--2---:R-:W-:-:S05]  /*225b0*/  IADD3 R182, P1, R182, R186, RZ ;  /* 0x000000bab6b67210 */ /* 0x004fca0007f3e0ff */
[----:B----4-:R-:W-:Y:S01]  /*225c0*/  IMAD.MOV.U32 R190, RZ, RZ, R182 ;  /* 0x000000ffffbe7224 */ /* 0x010fe200078e00b6 */
[----:B------:R-:W-:Y:S01]  /*225d0*/  IADD3 R5, P2, R5, R186, RZ ;  /* 0x000000ba05057210 */ /* 0x000fe20007f5e0ff */
[----:B------:R1:W-:Y:S04]  /*225e0*/  STL [R1+0x480], R182 ;  /* 0x000480b601007387 */ /* 0x0003e80000100800 */
[--C-:B------:R-:W-:Y:S02]  /*225f0*/  IMAD.X R223, R223, 0x1, R185.reuse, P2 ;  /* 0x00000001dfdf7824 */ /* 0x100fe400010e06b9 */
[----:B---3--:R-:W-:-:S05]  /*22600*/  IMAD.X R191, R191, 0x1, R185, P1 ;  /* 0x00000001bfbf7824 */ /* 0x008fca00008e06b9 */
[----:B------:R2:W-:Y:S04]  /*22610*/  STL [R1+0x47c], R191 ;  /* 0x00047cbf01007387 */ /* 0x0005e80000100800 */
[----:B------:R3:W-:Y:S04]  /*22620*/  LDGSTS.E [R177+0x32380], desc[UR60][R190.64], P0 ;  /* 0x32380000beb17fae */ /* 0x0007e8000812187c */
[----:B------:R4:W-:Y:S04]  /*22630*/  STL [R1+0x4c0], R5 ;  /* 0x0004c00501007387 */ /* 0x0009e80000100800 */
[----:B-1----:R-:W4:Y:S01]  /*22640*/  LDL.LU R182, [R1+0x5c0] ;  /* 0x0005c00001b67983 */ /* 0x002f220000300800 */
[----:B---3--:R-:W-:-:S02]  /*22650*/  IMAD.MOV.U32 R190, RZ, RZ, R5 ;  /* 0x000000ffffbe7224 */ /* 0x008fc400078e0005 */
[----:B--2---:R-:W-:Y:S01]  /*22660*/  IMAD.MOV.U32 R191, RZ, RZ, R223 ;  /* 0x000000ffffbf7224 */ /* 0x004fe200078e00df */
[----:B------:R1:W-:Y:S04]  /*22670*/  STL [R1+0x4bc], R223 ;  /* 0x0004bcdf01007387 */ /* 0x0003e80000100800 */
[----:B----4-:R-:W2:Y:S04]  /*22680*/  LDL.LU R5, [R1+0x5bc] ;  /* 0x0005bc0001057983 */ /* 0x010ea80000300800 */
[----:B------:R3:W-:Y:S04]  /*22690*/  LDGSTS.E [R177+0x32780], desc[UR60][R190.64], P0 ;  /* 0x32780000beb17fae */ /* 0x0007e8000812187c */
[----:B-1----:R-:W4:Y:S04]  /*226a0*/  LDL.LU R223, [R1+0x640] ;  /* 0x0006400001df7983 */ /* 0x002f280000300800 */
[----:B------:R-:W2:Y:S01]  /*226b0*/  LDL.LU R191, [R1+0x4fc] ;  /* 0x0004fc0001bf7983 */ /* 0x000ea20000300800 */
[----:B------:R-:W-:-:S02]  /*226c0*/  IADD3 R0, P1, R0, R186, RZ ;  /* 0x000000ba00007210 */ /* 0x000fc40007f3e0ff */
[----:B------:R-:W-:-:S03]  /*226d0*/  IADD3 R189, P2, R189, R186, RZ ;  /* 0x000000babdbd7210 */ /* 0x000fc60007f5e0ff */
[----:B---3--:R-:W-:Y:S02]  /*226e0*/  IMAD.MOV.U32 R190, RZ, RZ, R0 ;  /* 0x000000ffffbe7224 */ /* 0x008fe400078e0000 */
[--C-:B------:R-:W-:Y:S01]  /*226f0*/  IMAD.X R4, R4, 0x1, R185.reuse, P2 ;  /* 0x0000000104047824 */ /* 0x100fe200010e06b9 */
[----:B------:R1:W-:Y:S01]  /*22700*/  STL [R1+0x500], R0 ;  /* 0x0005000001007387 */ /* 0x0003e20000100800 */
[----:B--2---:R-:W-:-:S05]  /*22710*/  IMAD.X R191, R191, 0x1, R185, P1 ;  /* 0x00000001bfbf7824 */ /* 0x004fca00008e06b9 */
[----:B------:R2:W-:Y:S04]  /*22720*/  STL [R1+0x4fc], R191 ;  /* 0x0004fcbf01007387 */ /* 0x0005e80000100800 */
[----:B------:R3:W-:Y:S04]  /*22730*/  LDGSTS.E [R177+0x32b80], desc[UR60][R190.64], P0 ;  /* 0x32b80000beb17fae */ /* 0x0007e8000812187c */
[----:B------:R-:W-:Y:S04]  /*22740*/  STL [R1+0x540], R189 ;  /* 0x000540bd01007387 */ /* 0x000fe80000100800 */
[----:B-1----:R-:W4:Y:S01]  /*22750*/  LDL.LU R0, [R1+0x63c] ;  /* 0x00063c0001007983 */ /* 0x002f220000300800 */
[----:B---3--:R-:W-:-:S02]  /*22760*/  IMAD.MOV.U32 R190, RZ, RZ, R189 ;  /* 0x000000ffffbe7224 */ /* 0x008fc400078e00bd */
[----:B--2---:R-:W-:Y:S01]  /*22770*/  IMAD.MOV.U32 R191, RZ, RZ, R4 ;  /* 0x000000ffffbf7224 */ /* 0x004fe200078e0004 */
[----:B------:R1:W-:Y:S04]  /*22780*/  STL [R1+0x53c], R4 ;  /* 0x00053c0401007387 */ /* 0x0003e80000100800 */
[----:B------:R2:W-:Y:S04]  /*22790*/  LDGSTS.E [R177+0x32f80], desc[UR60][R190.64], P0 ;  /* 0x32f80000beb17fae */ /* 0x0005e8000812187c */
[----:B-1----:R-:W5:Y:S04]  /*227a0*/  LDL.LU R4, [R1+0xba4] ;  /* 0x000ba40001047983 */ /* 0x002f680000300800 */
[----:B------:R-:W3:Y:S04]  /*227b0*/  LDL R189, [R1+0x64c] ;  /* 0x00064c0001bd7983 */ /* 0x000ee80000100800 */
[----:B------:R-:W4:Y:S04]  /*227c0*/  LDL.LU R190, [R1+0x57c] ;  /* 0x00057c0001be7983 */ /* 0x000f280000300800 */
[----:B------:R-:W2:Y:S01]  /*227d0*/  LDL.LU R191, [R1+0x580] ;  /* 0x0005800001bf7983 */ /* 0x000ea20000300800 */
[----:B------:R-:W-:-:S04]  /*227e0*/  IADD3 R182, P2, R182, R186, RZ ;  /* 0x000000bab6b67210 */ /* 0x000fc80007f5e0ff */
[----:B------:R-:W-:Y:S02]  /*227f0*/  IADD3.X R5, R5, R185, RZ, P2, !PT ;  /* 0x000000b905057210 */ /* 0x000fe400017fe4ff */
[----:B--2---:R-:W-:-:S05]  /*22800*/  IADD3 R191, P1, R191, R186, RZ ;  /* 0x000000babfbf7210 */ /* 0x004fca0007f3e0ff */
[----:B----4-:R-:W-:Y:S01]  /*22810*/  IMAD.X R190, R190, 0x1, R185, P1 ;  /* 0x00000001bebe7824 */ /* 0x010fe200008e06b9 */
[----:B------:R1:W-:Y:S04]  /*22820*/  STL [R1+0x580], R191 ;  /* 0x000580bf01007387 */ /* 0x0003e80000100800 */
[----:B------:R2:W-:Y:S01]  /*22830*/  STL [R1+0x57c], R190 ;  /* 0x00057cbe01007387 */ /* 0x0005e20000100800 */
[----:B-1----:R-:W-:-:S04]  /*22840*/  LOP3.LUT R191, R191, R190, RZ, 0x3c, !PT ;  /* 0x000000bebfbf7212 */ /* 0x002fc800078e3cff */
[----:B--2---:R-:W-:-:S04]  /*22850*/  LOP3.LUT R190, R191, R190, RZ, 0x3c, !PT ;  /* 0x000000bebfbe7212 */ /* 0x004fc800078e3cff */
[----:B------:R-:W-:Y:S01]  /*22860*/  LOP3.LUT R191, R191, R190, RZ, 0x3c, !PT ;  /* 0x000000bebfbf7212 */ /* 0x000fe200078e3cff */
[----:B------:R-:W-:Y:S04]  /*22870*/  STL [R1+0x5c0], R182 ;  /* 0x0005c0b601007387 */ /* 0x000fe80000100800 */
[----:B------:R1:W-:Y:S04]  /*22880*/  LDGSTS.E [R177+0x33380], desc[UR60][R190.64], P0 ;  /* 0x33380000beb17fae */ /* 0x0003e8000812187c */
[----:B------:R2:W-:Y:S01]  /*22890*/  STL [R1+0x5bc], R5 ;  /* 0x0005bc0501007387 */ /* 0x0005e20000100800 */
[----:B-1----:R-:W-:-:S02]  /*228a0*/  IMAD.MOV.U32 R190, RZ, RZ, R182 ;  /* 0x000000ffffbe7224 */ /* 0x002fc400078e00b6 */
[----:B------:R-:W-:Y:S02]  /*228b0*/  IMAD.MOV.U32 R191, RZ, RZ, R5 ;  /* 0x000000ffffbf7224 */ /* 0x000fe400078e0005 */
[----:B--2---:R-:W5:Y:S04]  /*228c0*/  LDL.LU R5, [R1+0xba0] ;  /* 0x000ba00001057983 */ /* 0x004f680000300800 */
[----:B------:R-:W2:Y:S04]  /*228d0*/  LDL.LU R182, [R1+0xb9c] ;  /* 0x000b9c0001b67983 */ /* 0x000ea80000300800 */
[----:B------:R1:W-:Y:S04]  /*228e0*/  LDGSTS.E [R177+0x33780], desc[UR60][R190.64], P0 ;  /* 0x33780000beb17fae */ /* 0x0003e8000812187c */
[----:B------:R-:W4:Y:S04]  /*228f0*/  LDL.LU R190, [R1+0x5fc] ;  /* 0x0005fc0001be7983 */ /* 0x000f280000300800 */
[----:B------:R-:W1:Y:S01]  /*22900*/  LDL.LU R191, [R1+0x600] ;  /* 0x0006000001bf7983 */ /* 0x000e620000300800 */
[----:B------:R-:W-:-:S05]  /*22910*/  IADD3 R223, P2, R223, R186, RZ ;  /* 0x000000badfdf7210 */ /* 0x000fca0007f5e0ff */
[----:B------:R-:W-:Y:S01]  /*22920*/  IMAD.X R0, R0, 0x1, R185, P2 ;  /* 0x0000000100007824 */ /* 0x000fe200010e06b9 */
[----:B-1----:R-:W-:-:S05]  /*22930*/  IADD3 R191, P1, R191, R186, RZ ;  /* 0x000000babfbf7210 */ /* 0x002fca0007f3e0ff */
[----:B----4-:R-:W-:Y:S01]  /*22940*/  IMAD.X R190, R190, 0x1, R185, P1 ;  /* 0x00000001bebe7824 */ /* 0x010fe200008e06b9 */
[----:B------:R1:W-:Y:S04]  /*22950*/  STL [R1+0x600], R191 ;  /* 0x000600bf01007387 */ /* 0x0003e80000100800 */
[----:B------:R4:W-:Y:S01]  /*22960*/  STL [R1+0x5fc], R190 ;  /* 0x0005fcbe01007387 */ /* 0x0009e20000100800 */
[----:B-1----:R-:W-:-:S04]  /*22970*/  LOP3.LUT R191, R191, R190, RZ, 0x3c, !PT ;  /* 0x000000bebfbf7212 */ /* 0x002fc800078e3cff */
[----:B----4-:R-:W-:-:S04]  /*22980*/  LOP3.LUT R190, R191, R190, RZ, 0x3c, !PT ;  /* 0x000000bebfbe7212 */ /* 0x010fc800078e3cff */
[----:B------:R-:W-:Y:S01]  /*22990*/  LOP3.LUT R191, R191, R190, RZ, 0x3c, !PT ;  /* 0x000000bebfbf7212 */ /* 0x000fe200078e3cff */
[----:B------:R-:W-:Y:S04]  /*229a0*/  STL [R1+0x640], R223 ;  /* 0x000640df01007387 */ /* 0x000fe80000100800 */
[----:B------:R1:W-:Y:S04]  /*229b0*/  LDGSTS.E [R177+0x33b80], desc[UR60][R190.64], P0 ;  /* 0x33b80000beb17fae */ /* 0x0003e8000812187c */
[----:B------:R4:W-:Y:S01]  /*229c0*/  STL [R1+0x63c], R0 ;  /* 0x00063c0001007387 */ /* 0x0009e20000100800 */
[----:B-1----:R-:W-:-:S03]  /*229d0*/  IMAD.MOV.U32 R191, RZ, RZ, R0 ;  /* 0x000000ffffbf7224 */ /* 0x002fc600078e0000 */
[----:B----4-:R1:W5:Y:S01]  /*229e0*/  LDL.LU R0, [R1+0xb98] ;  /* 0x000b980001007983 */ /* 0x0103620000300800 */
[----:B------:R-:W-:Y:S02]  /*229f0*/  IMAD.MOV.U32 R190, RZ, RZ, R223 ;  /* 0x000000ffffbe7224 */ /* 0x000fe400078e00df */
[----:B--2---:R-:W-:-:S03]  /*22a00*/  VIADD R182, R182, 0x1 ;  /* 0x00000001b6b67836 */ /* 0x004fc60000000000 */
[----:B------:R1:W-:Y:S02]  /*22a10*/  LDGSTS.E [R177+0x33f80], desc[UR60][R190.64], P0 ;  /* 0x33f80000beb17fae */ /* 0x0003e4000812187c */
[----:B---3--:R-:W-:Y:S02]  /*22a20*/  ISETP.NE.U32.AND P0, PT, R182, R189, PT ;  /* 0x000000bdb600720c */ /* 0x008fe40003f05070 */
[----:B------:R-:W0:Y:S11]  /*22a30*/  LDGDEPBAR ;  /* 0x00000000000079af */ /* 0x000e360000000000 */
[----:B-1----:R-:W-:Y:S05]  /*22a40*/  @P0 BRA `(.L_x_1) ;  /* 0xffffff5400200947 */ /* 0x002fea000383ffff */
.L_x_0:
[----:B------:R-:W2:Y:S01]  /*22a50*/  LDL.LU R185, [R1+0x658] ;  /* 0x0006580001b97983 */ /* 0x000ea20000300800 */
[----:B-----5:R-:W1:Y:S01]  /*22a60*/  S2R R4, SR_TID.X ;  /* 0x0000000000047919 */ /* 0x020e620000002100 */
[----:B------:R-:W-:Y:S02]  /*22a70*/  WARPGROUP.DEPBAR.LE gsb0, 0x0 ;  /* 0x00008000000079c5 */ /* 0x000fe40000010000 */
[----:B------:R-:W-:-:S04]  /*22a80*/  DEPBAR.LE SB0, 0x0 ;  /* 0x000080000000791a */ /* 0x000fc80000000000 */
[----:B------:R-:W3:Y:S01]  /*22a90*/  LDL.LU R186, [R1+0x650] ;  /* 0x0006500001ba7983 */ /* 0x000ee20000300800 */
[----:B------:R-:W-:Y:S01]  /*22aa0*/  ULDC UR5, c[0x0][0x244] ;  /* 0x0000910000057ab9 */ /* 0x000fe20000000800 */
[----:B------:R-:W-:Y:S02]  /*22ab0*/  ULDC.64 UR6, c[0x0][0x220] ;  /* 0x0000880000067ab9 */ /* 0x000fe40000000a00 */
[----:B------:R-:W4:Y:S04]  /*22ac0*/  LDL.LU R190, [R1+0x9f4] ;  /* 0x0009f40001be7983 */ /* 0x000f280000300800 */
[----:B------:R-:W4:Y:S04]  /*22ad0*/  LDL.LU R182, [R1+0x9f0] ;  /* 0x0009f00001b67983 */ /* 0x000f280000300800 */
[----:B------:R-:W4:Y:S04]  /*22ae0*/  LDL.LU R223, [R1+0x9ec] ;  /* 0x0009ec0001df7983 */ /* 0x000f280000300800 */
[----:B------:R-:W4:Y:S04]  /*22af0*/  LDL.LU R191, [R1+0x9e8] ;  /* 0x0009e80001bf7983 */ /* 0x000f280000300800 */
[----:B------:R-:W3:Y:S04]  /*22b00*/  LDL.LU R189, [R1+0x980] ;  /* 0x0009800001bd7983 */ /* 0x000ee80000300800 */
[----:B------:R-:W4:Y:S01]  /*22b10*/  LDL.LU R177, [R1+0x654] ;  /* 0x0006540001b17983 */ /* 0x000f220000300800 */
[C---:B-1----:R-:W-:Y:S01]  /*22b20*/  IMAD.SHL.U32 R2, R4.reuse, 0x10, RZ ;  /* 0x0000001004027824 */ /* 0x042fe200078e00ff */
[----:B------:R-:W-:Y:S01]  /*22b30*/  MOV R6, R24 ;  /* 0x0000001800067202 */ /* 0x000fe20000000f00 */
[C---:B------:R-:W-:Y:S01]  /*22b40*/  IMAD.SHL.U32 R3, R4.reuse, 0x40, RZ ;  /* 0x0000004004037824 */ /* 0x040fe200078e00ff */
[----:B------:R-:W-:Y:S01]  /*22b50*/  LOP3.LUT R4, R4, 0x60, RZ, 0xc0, !PT ;  /* 0x0000006004047812 */ /* 0x000fe200078ec0ff */
[----:B------:R-:W-:Y:S01]  /*22b60*/  IMAD.MOV.U32 R5, RZ, RZ, R90 ;  /* 0x000000ffff057224 */ /* 0x000fe200078e005a */
[----:B------:R-:W-:Y:S01]  /*22b70*/  LOP3.LUT R2, R2, 0xf0, RZ, 0xc0, !PT ;  /* 0x000000f002027812 */ /* 0x000fe200078ec0ff */
[----:B------:R-:W-:Y:S01]  /*22b80*/  IMAD.MOV.U32 R7, RZ, RZ, R26 ;  /* 0x000000ffff077224 */ /* 0x000fe200078e001a */
[----:B------:R-:W-:Y:S01]  /*22b90*/  LOP3.LUT R3, R3, 0x400, RZ, 0xc0, !PT ;  /* 0x0000040003037812 */ /* 0x000fe200078ec0ff */
[----:B------:R-:W-:Y:S01]  /*22ba0*/  IMAD.MOV.U32 R8, RZ, RZ, R89 ;  /* 0x000000ffff087224 */ /* 0x000fe200078e0059 */
[----:B------:R-:W-:Y:S01]  /*22bb0*/  MOV R19, R31 ;  /* 0x0000001f00137202 */ /* 0x000fe20000000f00 */
[----:B------:R-:W-:Y:S01]  /*22bc0*/  IMAD.MOV.U32 R9, RZ, RZ, R91 ;  /* 0x000000ffff097224 */ /* 0x000fe200078e005b */
[----:B------:R-:W4:Y:S01]  /*22bd0*/  LDL.LU R157, [R1+0xa80] ;  /* 0x000a8000019d7983 */ /* 0x000f220000300800 */
[----:B------:R-:W-:-:S02]  /*22be0*/  IMAD.MOV.U32 R10, RZ, RZ, R25 ;  /* 0x000000ffff0a7224 */ /* 0x000fc400078e0019 */
[----:B------:R-:W-:Y:S01]  /*22bf0*/  IMAD.MOV.U32 R11, RZ, RZ, R27 ;  /* 0x000000ffff0b7224 */ /* 0x000fe200078e001b */
[----:B------:R-:W4:Y:S01]  /*22c00*/  LDL.LU R156, [R1+0xa88] ;  /* 0x000a8800019c7983 */ /* 0x000f220000300800 */
[----:B------:R-:W-:Y:S02]  /*22c10*/  IMAD.MOV.U32 R12, RZ, RZ, R92 ;  /* 0x000000ffff0c7224 */ /* 0x000fe400078e005c */
[----:B------:R-:W-:Y:S01]  /*22c20*/  IMAD.MOV.U32 R13, RZ, RZ, R94 ;  /* 0x000000ffff0d7224 */ /* 0x000fe200078e005e */
[----:B------:R-:W4:Y:S01]  /*22c30*/  LDL.LU R152, [R1+0xa90] ;  /* 0x000a900001987983 */ /* 0x000f220000300800 */
[----:B------:R-:W-:Y:S02]  /*22c40*/  IMAD.MOV.U32 R14, RZ, RZ, R28 ;  /* 0x000000ffff0e7224 */ /* 0x000fe400078e001c */
        /* <DEDUP_REMOVED lines=8> */
[----:B------:R-:W-:Y:S01]  /*22cd0*/  IMAD.MOV.U32 R21, RZ, RZ, R98 ;  /* 0x000000ffff157224 */ /* 0x000fe200078e0062 */
[----:B------:R-:W-:Y:S01]  /*22ce0*/  MOV R98, R49 ;  /* 0x0000003100627202 */ /* 0x000fe20000000f00 */
[----:B------:R-:W-:Y:S01]  /*22cf0*/  IMAD.MOV.U32 R22, RZ, RZ, R32 ;  /* 0x000000ffff167224 */ /* 0x000fe200078e0020 */
[----:B------:R-:W-:Y:S01]  /*22d00*/  MOV R32, R101 ;  /* 0x0000006500207202 */ /* 0x000fe20000000f00 */
[----:B------:R-:W-:-:S02]  /*22d10*/  IMAD.MOV.U32 R23, RZ, RZ, R34 ;  /* 0x000000ffff177224 */ /* 0x000fc400078e0022 */
[----:B------:R-:W-:Y:S02]  /*22d20*/  IMAD.MOV.U32 R24, RZ, RZ, R97 ;  /* 0x000000ffff187224 */ /* 0x000fe400078e0061 */
        /* <DEDUP_REMOVED lines=46> */
[----:B------:R-:W-:Y:S01]  /*23010*/  IMAD.MOV.U32 R125, RZ, RZ, R143 ;  /* 0x000000ffff7d7224 */ /* 0x000fe200078e008f */
[----:B--2---:R-:W-:-:S13]  /*23020*/  R2UR UR4, R185 ;  /* 0x00000000b90472ca */ /* 0x004fda00000e0000 */
[----:B------:R-:W-:-:S05]  /*23030*/  IADD3 R3, R3, UR4, R2 ;  /* 0x0000000403037c10 */ /* 0x000fca000fffe002 */
[----:B------:R-:W-:Y:S01]  /*23040*/  IMAD R3, R4, 0x8, R3 ;  /* 0x0000000804037824 */ /* 0x000fe200078e0203 */
[----:B------:R-:W-:Y:S01]  /*23050*/  BAR.SYNC.DEFER_BLOCKING 0x0 ;  /* 0x0000000000007b1d */ /* 0x000fe20000010000 */
[----:B------:R-:W-:Y:S02]  /*23060*/  IMAD.MOV.U32 R4, RZ, RZ, R88 ;  /* 0x000000ffff047224 */ /* 0x000fe400078e0058 */
[----:B------:R-:W-:Y:S02]  /*23070*/  IMAD.MOV.U32 R88, RZ, RZ, R105 ;  /* 0x000000ffff587224 */ /* 0x000fe400078e0069 */
[----:B------:R-:W-:Y:S02]  /*23080*/  IMAD.MOV.U32 R105, RZ, RZ, R123 ;  /* 0x000000ffff697224 */ /* 0x000fe400078e007b */
[----:B------:R-:W-:Y:S01]  /*23090*/  IMAD.MOV.U32 R123, RZ, RZ, R75 ;  /* 0x000000ffff7b7224 */ /* 0x000fe200078e004b */
[----:B---3--:R-:W-:-:S04]  /*230a0*/  ISETP.GE.AND P0, PT, R189, R186, PT ;  /* 0x000000babd00720c */ /* 0x008fc80003f06270 */
[-C--:B----4-:R-:W-:Y:S02]  /*230b0*/  ISETP.LT.AND P1, PT, R190, R177.reuse, !P0 ;  /* 0x000000b1be00720c */ /* 0x090fe40004721270 */
[----:B------:R-:W1:Y:S01]  /*230c0*/  S2R R190, SR_TID.X ;  /* 0x0000000000be7919 */ /* 0x000e620000002100 */
[----:B------:R-:W-:Y:S01]  /*230d0*/  IMAD.MOV.U32 R135, RZ, RZ, R87 ;  /* 0x000000ffff877224 */ /* 0x000fe200078e0057 */
[-C--:B------:R-:W-:Y:S02]  /*230e0*/  ISETP.LT.AND P2, PT, R0, R177.reuse, !P0 ;  /* 0x000000b10000720c */ /* 0x080fe40004741270 */
[-C--:B------:R-:W-:Y:S01]  /*230f0*/  ISETP.LT.AND P5, PT, R182, R177.reuse, !P0 ;  /* 0x000000b1b600720c */ /* 0x080fe200047a1270 */
[----:B------:R-:W-:Y:S01]  /*23100*/  STSM.16.M88.4 [R3], R4 ;  /* 0x0000000403007844 */ /* 0x000fe20000000200 */
[----:B------:R-:W-:Y:S01]  /*23110*/  BAR.SYNC.DEFER_BLOCKING 0x0 ;  /* 0x0000000000007b1d */ /* 0x000fe20000010000 */
[-C--:B------:R-:W-:Y:S02]  /*23120*/  ISETP.LT.AND P4, PT, R223, R177.reuse, !P0 ;  /* 0x000000b1df00720c */ /* 0x080fe40004781270 */
[----:B------:R-:W-:-:S02]  /*23130*/  ISETP.LT.AND P3, PT, R191, R177, !P0 ;  /* 0x000000b1bf00720c */ /* 0x000fc40004761270 */
[----:B-1----:R-:W-:-:S04]  /*23140*/  LOP3.LUT R190, R190, 0x7f, RZ, 0xc0, !PT ;  /* 0x0000007fbebe7812 */ /* 0x002fc800078ec0ff */
[----:B------:R-:W-:Y:S01]  /*23150*/  LEA R2, R190, UR4, 0x4 ;  /* 0x00000004be027c11 */ /* 0x000fe2000f8e20ff */
[----:B------:R-:W-:-:S04]  /*23160*/  ULDC UR4, c[0x0][0x248] ;  /* 0x0000920000047ab9 */ /* 0x000fc80000000800 */
[----:B------:R-:W1:Y:S01]  /*23170*/  LDS.128 R4, [R2] ;  /* 0x0000000002047984 */ /* 0x000e620000000c00 */
[----:B------:R-:W-:Y:S06]  /*23180*/  BAR.SYNC.DEFER_BLOCKING 0x0 ;  /* 0x0000000000007b1d */ /* 0x000fec0000010000 */
[----:B------:R-:W-:Y:S02]  /*23190*/  STSM.16.M88.4 [R3], R8 ;  /* 0x0000000803007844 */ /* 0x000fe40000000200 */
[----:B------:R-:W-:Y:S06]  /*231a0*/  BAR.SYNC.DEFER_BLOCKING 0x0 ;  /* 0x0000000000007b1d */ /* 0x000fec0000010000 */
[----:B------:R-:W2:Y:S02]  /*231b0*/  LDS.128 R8, [R2] ;  /* 0x0000000002087984 */ /* 0x000ea40000000c00 */
[----:B------:R-:W-:Y:S06]  /*231c0*/  BAR.SYNC.DEFER_BLOCKING 0x0 ;  /* 0x0000000000007b1d */ /* 0x000fec0000010000 */
[----:B------:R-:W-:Y:S02]  /*231d0*/  STSM.16.M88.4 [R3], R12 ;  /* 0x0000000c03007844 */ /* 0x000fe40000000200 */
[----:B------:R-:W-:Y:S06]  /*231e0*/  BAR.SYNC.DEFER_BLOCKING 0x0 ;  /* 0x0000000000007b1d */ /* 0x000fec0000010000 */
[----:B------:R-:W3:Y:S02]  /*231f0*/  LDS.128 R12, [R2] ;  /* 0x00000000020c7984 */ /* 0x000ee40000000c00 */
[----:B------:R-:W-:Y:S06]  /*23200*/  BAR.SYNC.DEFER_BLOCKING 0x0 ;  /* 0x0000000000007b1d */ /* 0x000fec0000010000 */
[----:B------:R-:W-:Y:S02]  /*23210*/  STSM.16.M88.4 [R3], R16 ;  /* 0x0000001003007844 */ /* 0x000fe40000000200 */
[----:B------:R-:W-:Y:S06]  /*23220*/  BAR.SYNC.DEFER_BLOCKING 0x0 ;  /* 0x0000000000007b1d */ /* 0x000fec0000010000 */
[----:B------:R-:W4:Y:S02]  /*23230*/  LDS.128 R16, [R2] ;  /* 0x0000000002107984 */ /* 0x000f240000000c00 */
        /* <DEDUP_REMOVED lines=21> */
[----:B------:R1:W-:Y:S02]  /*23390*/  STSM.16.M88.4 [R3], R88 ;  /* 0x0000005803007844 */ /* 0x0003e40000000200 */
[----:B------:R-:W-:Y:S01]  /*233a0*/  BAR.SYNC.DEFER_BLOCKING 0x0 ;  /* 0x0000000000007b1d */ /* 0x000fe20000010000 */
[----:B-1----:R-:W-:-:S02]  /*233b0*/  IMAD.MOV.U32 R90, RZ, RZ, R48 ;  /* 0x000000ffff5a7224 */ /* 0x002fc400078e0030 */
[----:B------:R-:W-:Y:S02]  /*233c0*/  IMAD.MOV.U32 R91, RZ, RZ, R50 ;  /* 0x000000ffff5b7224 */ /* 0x000fe400078e0032 */
[----:B------:R-:W-:Y:S02]  /*233d0*/  IMAD.MOV.U32 R88, RZ, RZ, R112 ;  /* 0x000000ffff587224 */ /* 0x000fe400078e0070 */
[----:B------:R-:W-:Y:S02]  /*233e0*/  IMAD.MOV.U32 R89, RZ, RZ, R114 ;  /* 0x000000ffff597224 */ /* 0x000fe400078e0072 */
[----:B------:R-:W-:Y:S02]  /*233f0*/  IMAD.MOV.U32 R114, RZ, RZ, R65 ;  /* 0x000000ffff727224 */ /* 0x000fe400078e0041 */
[----:B------:R-:W-:Y:S01]  /*23400*/  IMAD.MOV.U32 R112, RZ, RZ, R129 ;  /* 0x000000ffff707224 */ /* 0x000fe200078e0081 */
[----:B------:R-:W1:Y:S01]  /*23410*/  LDS.128 R44, [R2] ;  /* 0x00000000022c7984 */ /* 0x000e620000000c00 */
[----:B------:R-:W-:Y:S01]  /*23420*/  IMAD.MOV.U32 R129, RZ, RZ, R147 ;  /* 0x000000ffff817224 */ /* 0x000fe200078e0093 */
[----:B------:R-:W-:Y:S06]  /*23430*/  BAR.SYNC.DEFER_BLOCKING 0x0 ;  /* 0x0000000000007b1d */ /* 0x000fec0000010000 */
[----:B------:R-:W-:Y:S02]  /*23440*/  STSM.16.M88.4 [R3], R40 ;  /* 0x0000002803007844 */ /* 0x000fe40000000200 */
[----:B------:R-:W-:Y:S06]  /*23450*/  BAR.SYNC.DEFER_BLOCKING 0x0 ;  /* 0x0000000000007b1d */ /* 0x000fec0000010000 */
[----:B------:R-:W1:Y:S02]  /*23460*/  LDS.128 R40, [R2] ;  /* 0x0000000002287984 */ /* 0x000e640000000c00 */
[----:B------:R-:W-:Y:S06]  /*23470*/  BAR.SYNC.DEFER_BLOCKING 0x0 ;  /* 0x0000000000007b1d */ /* 0x000fec0000010000 */
[----:B------:R2:W-:Y:S02]  /*23480*/  STSM.16.M88.4 [R3], R92 ;  /* 0x0000005c03007844 */ /* 0x0005e40000000200 */
[----:B------:R-:W-:Y:S01]  /*23490*/  BAR.SYNC.DEFER_BLOCKING 0x0 ;  /* 0x0000000000007b1d */ /* 0x000fe20000010000 */
[----:B--2---:R-:W-:-:S02]  /*234a0*/  IMAD.MOV.U32 R94, RZ, RZ, R52 ;  /* 0x000000ffff5e7224 */ /* 0x004fc400078e0034 */
[----:B------:R-:W-:Y:S02]  /*234b0*/  IMAD.MOV.U32 R95, RZ, RZ, R54 ;  /* 0x000000ffff5f7224 */ /* 0x000fe400078e0036 */
[----:B------:R-:W-:Y:S02]  /*234c0*/  IMAD.MOV.U32 R92, RZ, RZ, R116 ;  /* 0x000000ffff5c7224 */ /* 0x000fe400078e0074 */
[----:B------:R-:W-:Y:S02]  /*234d0*/  IMAD.MOV.U32 R93, RZ, RZ, R118 ;  /* 0x000000ffff5d7224 */ /* 0x000fe400078e0076 */
[----:B------:R-:W-:Y:S02]  /*234e0*/  IMAD.MOV.U32 R118, RZ, RZ, R69 ;  /* 0x000000ffff767224 */ /* 0x000fe400078e0045 */
[----:B------:R-:W-:Y:S01]  /*234f0*/  IMAD.MOV.U32 R116, RZ, RZ, R133 ;  /* 0x000000ffff747224 */ /* 0x000fe200078e0085 */
[----:B------:R-:W2:Y:S01]  /*23500*/  LDS.128 R48, [R2] ;  /* 0x0000000002307984 */ /* 0x000ea20000000c00 */
[----:B------:R-:W-:Y:S06]  /*23510*/  BAR.SYNC.DEFER_BLOCKING 0x0 ;  /* 0x0000000000007b1d */ /* 0x000fec0000010000 */
[----:B------:R-:W-:Y:S02]  /*23520*/  STSM.16.M88.4 [R3], R88 ;  /* 0x0000005803007844 */ /* 0x000fe40000000200 */
[----:B------:R-:W-:Y:S06]  /*23530*/  BAR.SYNC.DEFER_BLOCKING 0x0 ;  /* 0x0000000000007b1d */ /* 0x000fec0000010000 */
[----:B------:R-:W2:Y:S02]  /*23540*/  LDS.128 R88, [R2] ;  /* 0x0000000002587984 */ /* 0x000ea40000000c00 */
[----:B------:R-:W-:Y:S06]  /*23550*/  BAR.SYNC.DEFER_BLOCKING 0x0 ;  /* 0x0000000000007b1d */ /* 0x000fec0000010000 */
[----:B------:R3:W-:Y:S02]  /*23560*/  STSM.16.M88.4 [R3], R96 ;  /* 0x0000006003007844 */ /* 0x0007e40000000200 */
[----:B------:R-:W-:Y:S01]  /*23570*/  BAR.SYNC.DEFER_BLOCKING 0x0 ;  /* 0x0000000000007b1d */ /* 0x000fe20000010000 */
[----:B---3--:R-:W-:Y:S01]  /*23580*/  IMAD.MOV.U32 R98, RZ, RZ, R56 ;  /* 0x000000ffff627224 */ /* 0x008fe200078e0038 */
[----:B------:R-:W-:Y:S01]  /*23590*/  MOV R99, R58 ;  /* 0x0000003a00637202 */ /* 0x000fe20000000f00 */
[----:B------:R-:W-:-:S02]  /*235a0*/  IMAD.MOV.U32 R96, RZ, RZ, R120 ;  /* 0x000000ffff607224 */ /* 0x000fc400078e0078 */
[----:B------:R-:W-:Y:S02]  /*235b0*/  IMAD.MOV.U32 R97, RZ, RZ, R122 ;  /* 0x000000ffff617224 */ /* 0x000fe400078e007a */
[----:B------:R-:W-:Y:S02]  /*235c0*/  IMAD.MOV.U32 R122, RZ, RZ, R73 ;  /* 0x000000ffff7a7224 */ /* 0x000fe400078e0049 */
[----:B------:R-:W-:Y:S01]  /*235d0*/  IMAD.MOV.U32 R120, RZ, RZ, R137 ;  /* 0x000000ffff787224 */ /* 0x000fe200078e0089 */
[----:B------:R-:W3:Y:S01]  /*235e0*/  LDS.128 R52, [R2] ;  /* 0x0000000002347984 */ /* 0x000ee20000000c00 */
[----:B------:R-:W-:Y:S06]  /*235f0*/  BAR.SYNC.DEFER_BLOCKING 0x0 ;  /* 0x0000000000007b1d */ /* 0x000fec0000010000 */
[----:B------:R-:W-:Y:S02]  /*23600*/  STSM.16.M88.4 [R3], R92 ;  /* 0x0000005c03007844 */ /* 0x000fe40000000200 */
[----:B------:R-:W-:Y:S06]  /*23610*/  BAR.SYNC.DEFER_BLOCKING 0x0 ;  /* 0x0000000000007b1d */ /* 0x000fec0000010000 */
[----:B------:R-:W3:Y:S02]  /*23620*/  LDS.128 R92, [R2] ;  /* 0x00000000025c7984 */ /* 0x000ee40000000c00 */
[----:B------:R-:W-:Y:S06]  /*23630*/  BAR.SYNC.DEFER_BLOCKING 0x0 ;  /* 0x0000000000007b1d */ /* 0x000fec0000010000 */
[----:B------:R4:W-:Y:S02]  /*23640*/  STSM.16.M88.4 [R3], R100 ;  /* 0x0000006403007844 */ /* 0x0009e40000000200 */
[----:B------:R-:W-:Y:S01]  /*23650*/  BAR.SYNC.DEFER_BLOCKING 0x0 ;  /* 0x0000000000007b1d */ /* 0x000fe20000010000 */
[----:B----4-:R-:W-:-:S02]  /*23660*/  IMAD.MOV.U32 R102, RZ, RZ, R60 ;  /* 0x000000ffff667224 */ /* 0x010fc400078e003c */
[----:B------:R-:W-:Y:S02]  /*23670*/  IMAD.MOV.U32 R103, RZ, RZ, R62 ;  /* 0x000000ffff677224 */ /* 0x000fe400078e003e */
[----:B------:R-:W-:Y:S02]  /*23680*/  IMAD.MOV.U32 R100, RZ, RZ, R124 ;  /* 0x000000ffff647224 */ /* 0x000fe400078e007c */
[----:B------:R-:W-:Y:S02]  /*23690*/  IMAD.MOV.U32 R101, RZ, RZ, R126 ;  /* 0x000000ffff657224 */ /* 0x000fe400078e007e */
[----:B------:R-:W-:Y:S02]  /*236a0*/  IMAD.MOV.U32 R126, RZ, RZ, R77 ;  /* 0x000000ffff7e7224 */ /* 0x000fe400078e004d */
[----:B------:R-:W-:Y:S01]  /*236b0*/  IMAD.MOV.U32 R124, RZ, RZ, R141 ;  /* 0x000000ffff7c7224 */ /* 0x000fe200078e008d */
[----:B------:R-:W4:Y:S01]  /*236c0*/  LDS.128 R56, [R2] ;  /* 0x0000000002387984 */ /* 0x000f220000000c00 */
[----:B------:R-:W-:Y:S06]  /*236d0*/  BAR.SYNC.DEFER_BLOCKING 0x0 ;  /* 0x0000000000007b1d */ /* 0x000fec0000010000 */
[----:B------:R-:W-:Y:S02]  /*236e0*/  STSM.16.M88.4 [R3], R96 ;  /* 0x0000006003007844 */ /* 0x000fe40000000200 */
[----:B------:R-:W-:Y:S06]  /*236f0*/  BAR.SYNC.DEFER_BLOCKING 0x0 ;  /* 0x0000000000007b1d */ /* 0x000fec0000010000 */
[----:B------:R-:W4:Y:S02]  /*23700*/  LDS.128 R96, [R2] ;  /* 0x0000000002607984 */ /* 0x000f240000000c00 */
[----:B------:R-:W-:Y:S06]  /*23710*/  BAR.SYNC.DEFER_BLOCKING 0x0 ;  /* 0x0000000000007b1d */ /* 0x000fec0000010000 */
[----:B------:R1:W-:Y:S02]  /*23720*/  STSM.16.M88.4 [R3], R104 ;  /* 0x0000006803007844 */ /* 0x0003e40000000200 */
[----:B------:R-:W-:Y:S01]  /*23730*/  BAR.SYNC.DEFER_BLOCKING 0x0 ;  /* 0x0000000000007b1d */ /* 0x000fe20000010000 */
[----:B-1----:R-:W-:Y:S01]  /*23740*/  IMAD.MOV.U32 R106, RZ, RZ, R64 ;  /* 0x000000ffff6a7224 */ /* 0x002fe200078e0040 */
[----:B------:R-:W-:Y:S01]  /*23750*/  MOV R104, R128 ;  /* 0x0000008000687202 */ /* 0x000fe20000000f00 */
[----:B------:R-:W-:-:S02]  /*23760*/  IMAD.MOV.U32 R107, RZ, RZ, R66 ;  /* 0x000000ffff6b7224 */ /* 0x000fc400078e0042 */
[----:B------:R-:W-:Y:S02]  /*23770*/  IMAD.MOV.U32 R105, RZ, RZ, R130 ;  /* 0x000000ffff697224 */ /* 0x000fe400078e0082 */
[----:B------:R-:W-:Y:S02]  /*23780*/  IMAD.MOV.U32 R130, RZ, RZ, R81 ;  /* 0x000000ffff827224 */ /* 0x000fe400078e0051 */
[----:B------:R-:W-:Y:S01]  /*23790*/  IMAD.MOV.U32 R128, RZ, RZ, R145 ;  /* 0x000000ffff807224 */ /* 0x000fe200078e0091 */
[----:B------:R-:W1:Y:S01]  /*237a0*/  LDS.128 R60, [R2] ;  /* 0x00000000023c7984 */ /* 0x000e620000000c00 */
        /* <DEDUP_REMOVED lines=19> */
[----:B---3--:R-:W-:-:S02]  /*238e0*/  IMAD.MOV.U32 R114, RZ, RZ, R72 ;  /* 0x000000ffff727224 */ /* 0x008fc400078e0048 */
[----:B------:R-:W-:Y:S02]  /*238f0*/  IMAD.MOV.U32 R115, RZ, RZ, R74 ;  /* 0x000000ffff737224 */ /* 0x000fe400078e004a */
[----:B------:R-:W-:Y:S02]  /*23900*/  IMAD.MOV.U32 R112, RZ, RZ, R136 ;  /* 0x000000ffff707224 */ /* 0x000fe400078e0088 */
[----:B------:R-:W-:Y:S02]  /*23910*/  IMAD.MOV.U32 R113, RZ, RZ, R138 ;  /* 0x000000ffff717224 */ /* 0x000fe400078e008a */
[----:B------:R-:W-:Y:S02]  /*23920*/  IMAD.MOV.U32 R134, RZ, RZ, R85 ;  /* 0x000000ffff867224 */ /* 0x000fe400078e0055 */
[----:B------:R-:W-:Y:S01]  /*23930*/  IMAD.MOV.U32 R132, RZ, RZ, R149 ;  /* 0x000000ffff847224 */ /* 0x000fe200078e0095 */
[----:B------:R-:W3:Y:S01]  /*23940*/  LDS.128 R68, [R2] ;  /* 0x0000000002447984 */ /* 0x000ee20000000c00 */
[----:B------:R-:W-:-:S02]  /*23950*/  IMAD.MOV.U32 R133, RZ, RZ, R151 ;  /* 0x000000ffff857224 */ /* 0x000fc400078e0097 */
[----:B------:R-:W-:Y:S01]  /*23960*/  IMAD R136, R189, UR5, RZ ;  /* 0x00000005bd887c24 */ /* 0x000fe2000f8e02ff */
[----:B------:R-:W-:Y:S01]  /*23970*/  BAR.SYNC.DEFER_BLOCKING 0x0 ;  /* 0x0000000000007b1d */ /* 0x000fe20000010000 */
[----:B------:R-:W-:-:S05]  /*23980*/  IMAD R137, R0, UR4, RZ ;  /* 0x0000000400897c24 */ /* 0x000fca000f8e02ff */
[----:B------:R-:W-:Y:S01]  /*23990*/  ULDC UR5, c[0x0][0x22c] ;  /* 0x00008b0000057ab9 */ /* 0x000fe20000000800 */
[----:B------:R-:W-:Y:S01]  /*239a0*/  STSM.16.M88.4 [R3], R108 ;  /* 0x0000006c03007844 */ /* 0x000fe20000000200 */
[----:B------:R-:W-:Y:S06]  /*239b0*/  BAR.SYNC.DEFER_BLOCKING 0x0 ;  /* 0x0000000000007b1d */ /* 0x000fec0000010000 */
[----:B------:R-:W3:Y:S02]  /*239c0*/  LDS.128 R108, [R2] ;  /* 0x00000000026c7984 */ /* 0x000ee40000000c00 */
[----:B------:R-:W-:Y:S06]  /*239d0*/  BAR.SYNC.DEFER_BLOCKING 0x0 ;  /* 0x0000000000007b1d */ /* 0x000fec0000010000 */
[----:B------:R4:W-:Y:S02]  /*239e0*/  STSM.16.M88.4 [R3], R116 ;  /* 0x0000007403007844 */ /* 0x0009e40000000200 */
[----:B------:R-:W-:Y:S01]  /*239f0*/  BAR.SYNC.DEFER_BLOCKING 0x0 ;  /* 0x0000000000007b1d */ /* 0x000fe20000010000 */
[----:B----4-:R-:W-:Y:S01]  /*23a00*/  MOV R118, R76 ;  /* 0x0000004c00767202 */ /* 0x010fe20000000f00 */
[----:B------:R-:W-:-:S02]  /*23a10*/  IMAD.MOV.U32 R119, RZ, RZ, R78 ;  /* 0x000000ffff777224 */ /* 0x000fc400078e004e */
        /* <DEDUP_REMOVED lines=21> */
[----:B------:R-:W-:Y:S06]  /*23b70*/  BAR.SYNC.DEFER_BLOCKING 0x0 ;  /* 0x0000000000007b1d */ /* 0x000fec0000010000 */
[----:B------:R-:W1:Y:S02]  /*23b80*/  LDS.128 R80, [R2] ;  /* 0x0000000002507984 */ /* 0x000e640000000c00 */
[----:B------:R-:W-:Y:S06]  /*23b90*/  BAR.SYNC.DEFER_BLOCKING 0x0 ;  /* 0x0000000000007b1d */ /* 0x000fec0000010000 */
[----:B------:R-:W-:Y:S02]  /*23ba0*/  STSM.16.M88.4 [R3], R120 ;  /* 0x0000007803007844 */ /* 0x000fe40000000200 */
[----:B------:R-:W-:Y:S06]  /*23bb0*/  BAR.SYNC.DEFER_BLOCKING 0x0 ;  /* 0x0000000000007b1d */ /* 0x000fec0000010000 */
[----:B------:R-:W1:Y:S02]  /*23bc0*/  LDS.128 R120, [R2] ;  /* 0x0000000002787984 */ /* 0x000e640000000c00 */
[----:B------:R-:W-:Y:S06]  /*23bd0*/  BAR.SYNC.DEFER_BLOCKING 0x0 ;  /* 0x0000000000007b1d */ /* 0x000fec0000010000 */
[----:B------:R-:W-:Y:S02]  /*23be0*/  STSM.16.M88.4 [R3], R128 ;  /* 0x0000008003007844 */ /* 0x000fe40000000200 */
[----:B------:R-:W-:Y:S01]  /*23bf0*/  BAR.SYNC.DEFER_BLOCKING 0x0 ;  /* 0x0000000000007b1d */ /* 0x000fe20000010000 */
[----:B--2---:R-:W-:-:S02]  /*23c00*/  IMAD.MOV.U32 R124, RZ, RZ, R148 ;  /* 0x000000ffff7c7224 */ /* 0x004fc400078e0094 */
[----:B------:R-:W-:-:S03]  /*23c10*/  IMAD.MOV.U32 R125, RZ, RZ, R150 ;  /* 0x000000ffff7d7224 */ /* 0x000fc600078e0096 */
[----:B------:R-:W2:Y:S01]  /*23c20*/  LDS.128 R128, [R2] ;  /* 0x0000000002807984 */ /* 0x000ea20000000c00 */
[----:B------:R-:W-:Y:S02]  /*23c30*/  IMAD.MOV.U32 R126, RZ, RZ, R84 ;  /* 0x000000ffff7e7224 */ /* 0x000fe400078e0054 */
[----:B------:R-:W-:Y:S01]  /*23c40*/  IMAD.MOV.U32 R127, RZ, RZ, R86 ;  /* 0x000000ffff7f7224 */ /* 0x000fe200078e0056 */
[----:B------:R-:W-:Y:S06]  /*23c50*/  BAR.SYNC.DEFER_BLOCKING 0x0 ;  /* 0x0000000000007b1d */ /* 0x000fec0000010000 */
[----:B------:R3:W-:Y:S02]  /*23c60*/  STSM.16.M88.4 [R3], R124 ;  /* 0x0000007c03007844 */ /* 0x0007e40000000200 */
[----:B------:R-:W-:Y:S06]  /*23c70*/  BAR.SYNC.DEFER_BLOCKING 0x0 ;  /* 0x0000000000007b1d */ /* 0x000fec0000010000 */
[----:B------:R-:W2:Y:S02]  /*23c80*/  LDS.128 R84, [R2] ;  /* 0x0000000002547984 */ /* 0x000ea40000000c00 */
[----:B------:R-:W-:Y:S01]  /*23c90*/  BAR.SYNC.DEFER_BLOCKING 0x0 ;  /* 0x0000000000007b1d */ /* 0x000fe20000010000 */
[----:B------:R-:W-:Y:S01]  /*23ca0*/  LEA R0, P6, R136, UR6, 0x2 ;  /* 0x0000000688007c11 */ /* 0x000fe2000f8c10ff */
[----:B---3--:R-:W-:-:S03]  /*23cb0*/  VIADD R127, R137, UR4 ;  /* 0x00000004897f7c36 */ /* 0x008fc60008000000 */
[----:B------:R-:W-:Y:S02]  /*23cc0*/  LEA.HI.X.SX32 R136, R136, UR7, 0x2, P6 ;  /* 0x0000000788887c11 */ /* 0x000fe4000b0f16ff */
[C---:B------:R-:W-:Y:S01]  /*23cd0*/  LEA R124, P6, R137.reuse, R0, 0x2 ;  /* 0x00000000897c7211 */ /* 0x040fe200078c10ff */
[----:B------:R3:W-:Y:S03]  /*23ce0*/  STSM.16.M88.4 [R3], R132 ;  /* 0x0000008403007844 */ /* 0x0007e60000000200 */
[----:B------:R-:W-:Y:S01]  /*23cf0*/  LEA.HI.X.SX32 R125, R137, R136, 0x2, P6 ;  /* 0x00000088897d7211 */ /* 0x000fe200030f16ff */
[----:B------:R-:W-:Y:S01]  /*23d00*/  BAR.SYNC.DEFER_BLOCKING 0x0 ;  /* 0x0000000000007b1d */ /* 0x000fe20000010000 */
[C---:B------:R-:W-:Y:S01]  /*23d10*/  LEA R126, P6, R127.reuse, R0, 0x2 ;  /* 0x000000007f7e7211 */ /* 0x040fe200078c10ff */
[----:B---3--:R-:W-:-:S03]  /*23d20*/  VIADD R3, R127, UR4 ;  /* 0x000000047f037c36 */ /* 0x008fc60008000000 */
[----:B------:R-:W-:Y:S01]  /*23d30*/  LEA.HI.X.SX32 R127, R127, R136, 0x2, P6 ;  /* 0x000000887f7f7211 */ /* 0x000fe200030f16ff */
[----:B------:R3:W-:Y:S01]  /*23d40*/  @P2 STG.E desc[UR60][R124.64], R4 ;  /* 0x000000047c002986 */ /* 0x0007e2000c10193c */
[----:B------:R-:W-:-:S03]  /*23d50*/  ISETP.LT.AND P2, PT, R157, R177, !P0 ;  /* 0x000000b19d00720c */ /* 0x000fc60004741270 */
[----:B------:R4:W-:Y:S01]  /*23d60*/  @P1 STG.E desc[UR60][R126.64], R8 ;  /* 0x000000087e001986 */ /* 0x0009e2000c10193c */
[----:B---3--:R-:W-:-:S03]  /*23d70*/  LEA R124, P6, R3, R0, 0x2 ;  /* 0x00000000037c7211 */ /* 0x008fc600078c10ff */
[----:B------:R-:W3:Y:S01]  /*23d80*/  LDL.LU R157, [R1+0xaa8] ;  /* 0x000aa800019d7983 */ /* 0x000ee20000300800 */
[----:B------:R-:W-:Y:S02]  /*23d90*/  LEA.HI.X.SX32 R125, R3, R136, 0x2, P6 ;  /* 0x00000088037d7211 */ /* 0x000fe400030f16ff */
[-C--:B------:R-:W-:Y:S02]  /*23da0*/  ISETP.LT.AND P1, PT, R156, R177.reuse, !P0 ;  /* 0x000000b19c00720c */ /* 0x080fe40004721270 */
[----:B------:R-:W2:Y:S04]  /*23db0*/  LDL.LU R156, [R1+0xaac] ;  /* 0x000aac00019c7983 */ /* 0x000ea80000300800 */
[----:B------:R1:W-:Y:S01]  /*23dc0*/  @P5 STG.E desc[UR60][R124.64], R5 ;  /* 0x000000057c005986 */ /* 0x0003e2000c10193c */
[----:B------:R-:W-:-:S03]  /*23dd0*/  ISETP.LT.AND P5, PT, R152, R177, !P0 ;  /* 0x000000b19800720c */ /* 0x000fc600047a1270 */
[----:B------:R-:W3:Y:S01]  /*23de0*/  LDL.LU R152, [R1+0xab0] ;  /* 0x000ab00001987983 */ /* 0x000ee20000300800 */
[----:B------:R-:W-:-:S04]  /*23df0*/  VIADD R4, R3, UR4 ;  /* 0x0000000403047c36 */ /* 0x000fc80008000000 */
[C---:B------:R-:W-:Y:S01]  /*23e00*/  VIADD R3, R4.reuse, UR4 ;  /* 0x0000000404037c36 */ /* 0x040fe20008000000 */
[----:B----4-:R-:W-:-:S04]  /*23e10*/  LEA R126, P6, R4, R0, 0x2 ;  /* 0x00000000047e7211 */ /* 0x010fc800078c10ff */
[----:B------:R-:W-:Y:S02]  /*23e20*/  LEA.HI.X.SX32 R127, R4, R136, 0x2, P6 ;  /* 0x00000088047f7211 */ /* 0x000fe400030f16ff */
[C---:B------:R-:W-:Y:S02]  /*23e30*/  LEA R4, P6, R3.reuse, R0, 0x2 ;  /* 0x0000000003047211 */ /* 0x040fe400078c10ff */
[C---:B-1----:R-:W-:Y:S02]  /*23e40*/  IADD3 R124, R3.reuse, UR4, RZ ;  /* 0x00000004037c7c10 */ /* 0x042fe4000fffe0ff */
[----:B------:R-:W-:Y:S02]  /*23e50*/  LEA.HI.X.SX32 R5, R3, R136, 0x2, P6 ;  /* 0x0000008803057211 */ /* 0x000fe400030f16ff */
[C---:B------:R-:W-:Y:S01]  /*23e60*/  LEA R8, P6, R124.reuse, R0, 0x2 ;  /* 0x000000007c087211 */ /* 0x040fe200078c10ff */
[C---:B------:R-:W-:Y:S01]  /*23e70*/  VIADD R3, R124.reuse, UR4 ;  /* 0x000000047c037c36 */ /* 0x040fe20008000000 */
[----:B------:R1:W-:Y:S03]  /*23e80*/  @P4 STG.E desc[UR60][R126.64], R9 ;  /* 0x000000097e004986 */ /* 0x0003e6000c10193c */
[----:B------:R-:W-:Y:S01]  /*23e90*/  VIADD R125, R3, UR4 ;  /* 0x00000004037d7c36 */ /* 0x000fe20008000000 */
[----:B------:R4:W-:Y:S01]  /*23ea0*/  @P3 STG.E desc[UR60][R4.64], R6 ;  /* 0x0000000604003986 */ /* 0x0009e2000c10193c */
[----:B-1----:R-:W-:-:S02]  /*23eb0*/  LEA.HI.X.SX32 R9, R124, R136, 0x2, P6 ;  /* 0x000000887c097211 */ /* 0x002fc400030f16ff */
[----:B----4-:R-:W-:-:S03]  /*23ec0*/  LEA R4, P6, R3, R0, 0x2 ;  /* 0x0000000003047211 */ /* 0x010fc600078c10ff */
[----:B------:R1:W-:Y:S01]  /*23ed0*/  @P2 STG.E desc[UR60][R8.64], R10 ;  /* 0x0000000a08002986 */ /* 0x0003e2000c10193c */
[----:B------:R-:W-:Y:S02]  /*23ee0*/  LEA.HI.X.SX32 R5, R3, R136, 0x2, P6 ;  /* 0x0000008803057211 */ /* 0x000fe400030f16ff */
[-C--:B------:R-:W-:Y:S02]  /*23ef0*/  ISETP.LT.AND P4, PT, R155, R177.reuse, !P0 ;  /* 0x000000b19b00720c */ /* 0x080fe40004781270 */
[----:B------:R-:W4:Y:S01]  /*23f00*/  LDL.LU R155, [R1+0xab8] ;  /* 0x000ab800019b7983 */ /* 0x000f220000300800 */
[-C--:B------:R-:W-:Y:S02]  /*23f10*/  ISETP.LT.AND P3, PT, R154, R177.reuse, !P0 ;  /* 0x000000b19a00720c */ /* 0x080fe40004761270 */
[----:B------:R-:W-:Y:S01]  /*23f20*/  ISETP.LT.AND P2, PT, R153, R177, !P0 ;  /* 0x000000b19900720c */ /* 0x000fe20004741270 */
[----:B------:R-:W4:Y:S01]  /*23f30*/  LDL.LU R154, [R1+0xac4] ;  /* 0x000ac400019a7983 */ /* 0x000f220000300800 */
[C---:B-1----:R-:W-:Y:S01]  /*23f40*/  LEA R8, P6, R125.reuse, R0, 0x2 ;  /* 0x000000007d087211 */ /* 0x042fe200078c10ff */
[----:B------:R-:W-:-:S02]  /*23f50*/  VIADD R3, R125, UR4 ;  /* 0x000000047d037c36 */ /* 0x000fc40008000000 */
[----:B------:R-:W4:Y:S01]  /*23f60*/  LDL.LU R153, [R1+0xac0] ;  /* 0x000ac00001997983 */ /* 0x000f220000300800 */
[----:B------:R-:W-:-:S03]  /*23f70*/  LEA.HI.X.SX32 R9, R125, R136, 0x2, P6 ;  /* 0x000000887d097211 */ /* 0x000fc600030f16ff */
[----:B------:R-:W4:Y:S04]  /*23f80*/  LDL.LU R10, [R1+0xad0] ;  /* 0x000ad000010a7983 */ /* 0x000f280000300800 */
[----:B------:R1:W-:Y:S04]  /*23f90*/  @P1 STG.E desc[UR60][R4.64], R7 ;  /* 0x0000000704001986 */ /* 0x0003e8000c10193c */
[----:B------:R1:W-:Y:S02]  /*23fa0*/  @P5 STG.E desc[UR60][R8.64], R11 ;  /* 0x0000000b08005986 */ /* 0x0003e4000c10193c */
[----:B-1----:R-:W-:-:S02]  /*23fb0*/  LEA R4, P6, R3, R0, 0x2 ;  /* 0x0000000003047211 */ /* 0x002fc400078c10ff */
[----:B------:R-:W4:Y:S02]  /*23fc0*/  LDL.LU R8, [R1+0xacc] ;  /* 0x000acc0001087983 */ /* 0x000f240000300800 */
[----:B------:R-:W-:-:S05]  /*23fd0*/  LEA.HI.X.SX32 R5, R3, R136, 0x2, P6 ;  /* 0x0000008803057211 */ /* 0x000fca00030f16ff */
[----:B------:R1:W-:Y:S01]  /*23fe0*/  @P4 STG.E desc[UR60][R4.64], R12 ;  /* 0x0000000c04004986 */ /* 0x0003e2000c10193c */
[----:B---3--:R-:W-:-:S03]  /*23ff0*/  ISETP.LT.AND P4, PT, R152, R177, !P0 ;  /* 0x000000b19800720c */ /* 0x008fc60004781270 */
[----:B------:R-:W3:Y:S04]  /*24000*/  LDL.LU R152, [R1+0xad4] ;  /* 0x000ad40001987983 */ /* 0x000ee80000300800 */
[----:B-1----:R-:W3:Y:S01]  /*24010*/  LDL.LU R12, [R1+0xad8] ;  /* 0x000ad800010c7983 */ /* 0x002ee20000300800 */
[----:B------:R-:W-:Y:S01]  /*24020*/  VIADD R125, R3, UR4 ;  /* 0x00000004037d7c36 */ /* 0x000fe20008000000 */
[-C--:B------:R-:W-:Y:S02]  /*24030*/  ISETP.LT.AND P1, PT, R157, R177.reuse, !P0 ;  /* 0x000000b19d00720c */ /* 0x080fe40004721270 */
[----:B--2---:R-:W-:Y:S01]  /*24040*/  ISETP.LT.AND P5, PT, R156, R177, !P0 ;  /* 0x000000b19c00720c */ /* 0x004fe200047a1270 */
[C---:B------:R-:W-:Y:S01]  /*24050*/  VIADD R3, R125.reuse, UR4 ;  /* 0x000000047d037c36 */ /* 0x040fe20008000000 */
[C---:B------:R-:W-:Y:S01]  /*24060*/  LEA R6, P6, R125.reuse, R0, 0x2 ;  /* 0x000000007d067211 */ /* 0x040fe200078c10ff */
[----:B------:R-:W2:Y:S03]  /*24070*/  LDL.LU R11, [R1+0xae0] ;  /* 0x000ae000010b7983 */ /* 0x000ea60000300800 */
[----:B------:R-:W-:Y:S01]  /*24080*/  LEA.HI.X.SX32 R7, R125, R136, 0x2, P6 ;  /* 0x000000887d077211 */ /* 0x000fe200030f16ff */
[C---:B------:R-:W-:Y:S01]  /*24090*/  VIADD R125, R3.reuse, UR4 ;  /* 0x00000004037d7c36 */ /* 0x040fe20008000000 */
[----:B------:R-:W-:-:S03]  /*240a0*/  LEA R4, P6, R3, R0, 0x2 ;  /* 0x0000000003047211 */ /* 0x000fc600078c10ff */
[----:B------:R1:W-:Y:S01]  /*240b0*/  @P3 STG.E desc[UR60][R6.64], R16 ;  /* 0x0000001006003986 */ /* 0x0003e2000c10193c */
[----:B------:R-:W-:Y:S01]  /*240c0*/  LEA.HI.X.SX32 R5, R3, R136, 0x2, P6 ;  /* 0x0000008803057211 */ /* 0x000fe200030f16ff */
[----:B------:R-:W-:-:S04]  /*240d0*/  VIADD R3, R125, UR4 ;  /* 0x000000047d037c36 */ /* 0x000fc80008000000 */
[----:B------:R1:W-:Y:S01]  /*240e0*/  @P2 STG.E desc[UR60][R4.64], R13 ;  /* 0x0000000d04002986 */ /* 0x0003e2000c10193c */
[----:B------:R-:W-:Y:S01]  /*240f0*/  VIADD R9, R3, UR4 ;  /* 0x0000000403097c36 */ /* 0x000fe20008000000 */
[----:B-1----:R-:W-:-:S04]  /*24100*/  LEA R6, P6, R125, R0, 0x2 ;  /* 0x000000007d067211 */ /* 0x002fc800078c10ff */
[----:B------:R-:W-:Y:S02]  /*24110*/  LEA.HI.X.SX32 R7, R125, R136, 0x2, P6 ;  /* 0x000000887d077211 */ /* 0x000fe400030f16ff */
[----:B------:R-:W-:-:S03]  /*24120*/  LEA R4, P6, R3, R0, 0x2 ;  /* 0x0000000003047211 */ /* 0x000fc600078c10ff */
[----:B------:R1:W-:Y:S01]  /*24130*/  @P1 STG.E desc[UR60][R6.64], R17 ;  /* 0x0000001106001986 */ /* 0x0003e2000c10193c */
[----:B------:R-:W-:Y:S01]  /*24140*/  LEA.HI.X.SX32 R5, R3, R136, 0x2, P6 ;  /* 0x0000008803057211 */ /* 0x000fe200030f16ff */
[----:B------:R-:W-:-:S04]  /*24150*/  VIADD R3, R9, UR4 ;  /* 0x0000000409037c36 */ /* 0x000fc80008000000 */
[----:B------:R4:W-:Y:S01]  /*24160*/  @P5 STG.E desc[UR60][R4.64], R14 ;  /* 0x0000000e04005986 */ /* 0x0009e2000c10193c */
[----:B-1----:R-:W-:-:S04]  /*24170*/  LEA R6, P6, R9, R0, 0x2 ;  /* 0x0000000009067211 */ /* 0x002fc800078c10ff */
[----:B------:R-:W-:Y:S02]  /*24180*/  LEA.HI.X.SX32 R7, R9, R136, 0x2, P6 ;  /* 0x0000008809077211 */ /* 0x000fe400030f16ff */
[-C--:B----4-:R-:W-:Y:S02]  /*24190*/  ISETP.LT.AND P5, PT, R10, R177.reuse, !P0 ;  /* 0x000000b10a00720c */ /* 0x090fe400047a1270 */
[----:B------:R-:W4:Y:S01]  /*241a0*/  LDL.LU R10, [R1+0xadc] ;  /* 0x000adc00010a7983 */ /* 0x000f220000300800 */
[----:B------:R-:W-:-:S03]  /*241b0*/  ISETP.LT.AND P3, PT, R155, R177, !P0 ;  /* 0x000000b19b00720c */ /* 0x000fc60004761270 */
[----:B------:R1:W-:Y:S01]  /*241c0*/  @P4 STG.E desc[UR60][R6.64], R18 ;  /* 0x0000001206004986 */ /* 0x0003e2000c10193c */
[C---:B------:R-:W-:Y:S01]  /*241d0*/  LEA R4, P6, R3.reuse, R0, 0x2 ;  /* 0x0000000003047211 */ /* 0x040fe200078c10ff */
[C---:B------:R-:W-:Y:S01]  /*241e0*/  VIADD R9, R3.reuse, UR4 ;  /* 0x0000000403097c36 */ /* 0x040fe20008000000 */
[----:B------:R-:W-:Y:S02]  /*241f0*/  ISETP.LT.AND P2, PT, R154, R177, !P0 ;  /* 0x000000b19a00720c */ /* 0x000fe40004741270 */
[----:B------:R-:W-:Y:S01]  /*24200*/  ISETP.LT.AND P4, PT, R8, UR5, !P0 ;  /* 0x0000000508007c0c */ /* 0x000fe2000c781270 */
[----:B------:R-:W-:Y:S01]  /*24210*/  ULDC UR5, c[0x0][0x22c] ;  /* 0x00008b0000057ab9 */ /* 0x000fe20000000800 */
[----:B------:R-:W4:Y:S01]  /*24220*/  LDL.LU R8, [R1+0xae8] ;  /* 0x000ae80001087983 */ /* 0x000f220000300800 */
[----:B------:R-:W-:Y:S02]  /*24230*/  LEA.HI.X.SX32 R5, R3, R136, 0x2, P6 ;  /* 0x0000008803057211 */ /* 0x000fe400030f16ff */
[C---:B-1----:R-:W-:Y:S01]  /*24240*/  LEA R6, P6, R9.reuse, R0, 0x2 ;  /* 0x0000000009067211 */ /* 0x042fe200078c10ff */
[----:B------:R-:W4:Y:S03]  /*24250*/  LDL.LU R13, [R1+0xaf0] ;  /* 0x000af000010d7983 */ /* 0x000f260000300800 */
[----:B------:R-:W-:Y:S01]  /*24260*/  LEA.HI.X.SX32 R7, R9, R136, 0x2, P6 ;  /* 0x0000008809077211 */ /* 0x000fe200030f16ff */
[----:B------:R1:W-:Y:S04]  /*24270*/  @P3 STG.E desc[UR60][R4.64], R15 ;  /* 0x0000000f04003986 */ /* 0x0003e8000c10193c */
[----:B------:R1:W-:Y:S01]  /*24280*/  @P2 STG.E desc[UR60][R6.64], R19 ;  /* 0x0000001306002986 */ /* 0x0003e2000c10193c */
[----:B---3--:R-:W-:Y:S01]  /*24290*/  ISETP.LT.AND P3, PT, R152, UR5, !P0 ;  /* 0x0000000598007c0c */ /* 0x008fe2000c761270 */
[----:B------:R-:W-:-:S02]  /*242a0*/  ULDC UR5, c[0x0][0x22c] ;  /* 0x00008b0000057ab9 */ /* 0x000fc40000000800 */
[----:B------:R-:W-:Y:S01]  /*242b0*/  ISETP.LT.AND P2, PT, R12, UR5, !P0 ;  /* 0x000000050c007c0c */ /* 0x000fe2000c741270 */
[----:B------:R-:W-:Y:S01]  /*242c0*/  VIADD R3, R9, UR4 ;  /* 0x0000000409037c36 */ /* 0x000fe20008000000 */
[----:B------:R-:W3:Y:S01]  /*242d0*/  LDL.LU R12, [R1+0xaf8] ;  /* 0x000af800010c7983 */ /* 0x000ee20000300800 */
[----:B------:R-:W-:Y:S01]  /*242e0*/  ISETP.LT.AND P1, PT, R153, R177, !P0 ;  /* 0x000000b19900720c */ /* 0x000fe20004721270 */
[----:B------:R-:W-:Y:S01]  /*242f0*/  ULDC UR5, c[0x0][0x22c] ;  /* 0x00008b0000057ab9 */ /* 0x000fe20000000800 */
[C---:B------:R-:W-:Y:S01]  /*24300*/  VIADD R9, R3.reuse, UR4 ;  /* 0x0000000403097c36 */ /* 0x040fe20008000000 */
[----:B-1----:R-:W-:-:S04]  /*24310*/  LEA R4, P6, R3, R0, 0x2 ;  /* 0x0000000003047211 */ /* 0x002fc800078c10ff */
[----:B------:R-:W-:Y:S02]  /*24320*/  LEA.HI.X.SX32 R5, R3, R136, 0x2, P6 ;  /* 0x0000008803057211 */ /* 0x000fe400030f16ff */
[C---:B------:R-:W-:Y:S02]  /*24330*/  IADD3 R3, R9.reuse, UR4, RZ ;  /* 0x0000000409037c10 */ /* 0x040fe4000fffe0ff */
[C---:B------:R-:W-:Y:S02]  /*24340*/  LEA R6, P6, R9.reuse, R0, 0x2 ;  /* 0x0000000009067211 */ /* 0x040fe400078c10ff */
[----:B------:R1:W-:Y:S02]  /*24350*/  @P1 STG.E desc[UR60][R4.64], R20 ;  /* 0x0000001404001986 */ /* 0x0003e4000c10193c */
[----:B------:R-:W-:Y:S01]  /*24360*/  LEA.HI.X.SX32 R7, R9, R136, 0x2, P6 ;  /* 0x0000008809077211 */ /* 0x000fe200030f16ff */
[----:B------:R-:W-:Y:S01]  /*24370*/  VIADD R9, R3, UR4 ;  /* 0x0000000403097c36 */ /* 0x000fe20008000000 */
[----:B--2---:R-:W-:Y:S01]  /*24380*/  ISETP.LT.AND P1, PT, R11, UR5, !P0 ;  /* 0x000000050b007c0c */ /* 0x004fe2000c721270 */
[----:B------:R-:W-:Y:S01]  /*24390*/  ULDC UR5, c[0x0][0x22c] ;  /* 0x00008b0000057ab9 */ /* 0x000fe20000000800 */
[----:B------:R-:W2:Y:S01]  /*243a0*/  LDL.LU R11, [R1+0xaf4] ;  /* 0x000af400010b7983 */ /* 0x000ea20000300800 */
[----:B-1----:R-:W-:-:S03]  /*243b0*/  LEA R4, P6, R3, R0, 0x2 ;  /* 0x0000000003047211 */ /* 0x002fc600078c10ff */
[----:B------:R1:W-:Y:S01]  /*243c0*/  @P5 STG.E desc[UR60][R6.64], R24 ;  /* 0x0000001806005986 */ /* 0x0003e2000c10193c */
[----:B------:R-:W-:Y:S01]  /*243d0*/  LEA.HI.X.SX32 R5, R3, R136, 0x2, P6 ;  /* 0x0000008803057211 */ /* 0x000fe200030f16ff */
[----:B------:R-:W-:-:S04]  /*243e0*/  VIADD R3, R9, UR4 ;  /* 0x0000000409037c36 */ /* 0x000fc80008000000 */
[----:B------:R4:W-:Y:S01]  /*243f0*/  @P4 STG.E desc[UR60][R4.64], R21 ;  /* 0x0000001504004986 */ /* 0x0009e2000c10193c */
[----:B-1----:R-:W-:-:S04]  /*24400*/  LEA R6, P6, R9, R0, 0x2 ;  /* 0x0000000009067211 */ /* 0x002fc800078c10ff */
[----:B------:R-:W-:Y:S02]  /*24410*/  LEA.HI.X.SX32 R7, R9, R136, 0x2, P6 ;  /* 0x0000008809077211 */ /* 0x000fe400030f16ff */
[----:B----4-:R-:W-:Y:S01]  /*24420*/  ISETP.LT.AND P5, PT, R10, UR5, !P0 ;  /* 0x000000050a007c0c */ /* 0x010fe2000c7a1270 */
[----:B------:R-:W-:Y:S01]  /*24430*/  ULDC UR5, c[0x0][0x22c] ;  /* 0x00008b0000057ab9 */ /* 0x000fe20000000800 */
[----:B------:R-:W4:Y:S01]  /*24440*/  LDL.LU R10, [R1+0xb00] ;  /* 0x000b0000010a7983 */ /* 0x000f220000300800 */
[----:B------:R-:W-:-:S03]  /*24450*/  LEA R4, P6, R3, R0, 0x2 ;  /* 0x0000000003047211 */ /* 0x000fc600078c10ff */
[----:B------:R1:W-:Y:S01]  /*24460*/  @P3 STG.E desc[UR60][R6.64], R25 ;  /* 0x0000001906003986 */ /* 0x0003e2000c10193c */
[----:B------:R-:W-:Y:S01]  /*24470*/  ISETP.LT.AND P4, PT, R8, UR5, !P0 ;  /* 0x0000000508007c0c */ /* 0x000fe2000c781270 */
[----:B------:R-:W-:Y:S02]  /*24480*/  ULDC UR5, c[0x0][0x22c] ;  /* 0x00008b0000057ab9 */ /* 0x000fe40000000800 */
[----:B------:R-:W4:Y:S01]  /*24490*/  LDL.LU R8, [R1+0xb08] ;  /* 0x000b080001087983 */ /* 0x000f220000300800 */
[----:B------:R-:W-:Y:S01]  /*244a0*/  ISETP.LT.AND P3, PT, R13, UR5, !P0 ;  /* 0x000000050d007c0c */ /* 0x000fe2000c761270 */
[----:B------:R-:W-:Y:S02]  /*244b0*/  ULDC UR5, c[0x0][0x22c] ;  /* 0x00008b0000057ab9 */ /* 0x000fe40000000800 */
[----:B------:R-:W4:Y:S01]  /*244c0*/  LDL.LU R13, [R1+0xb10] ;  /* 0x000b1000010d7983 */ /* 0x000f220000300800 */
[----:B------:R-:W-:-:S05]  /*244d0*/  LEA.HI.X.SX32 R5, R3, R136, 0x2, P6 ;  /* 0x0000008803057211 */ /* 0x000fca00030f16ff */
[----:B------:R1:W-:Y:S01]  /*244e0*/  @P2 STG.E desc[UR60][R4.64], R22 ;  /* 0x0000001604002986 */ /* 0x0003e2000c10193c */
[----:B---3--:R-:W-:Y:S01]  /*244f0*/  ISETP.LT.AND P2, PT, R12, UR5, !P0 ;  /* 0x000000050c007c0c */ /* 0x008fe2000c741270 */
[----:B------:R-:W-:Y:S02]  /*24500*/  VIADD R9, R3, UR4 ;  /* 0x0000000403097c36 */ /* 0x000fe40008000000 */
[----:B------:R-:W3:Y:S01]  /*24510*/  LDL.LU R12, [R1+0xb0c] ;  /* 0x000b0c00010c7983 */ /* 0x000ee20000300800 */
[----:B------:R-:W-:Y:S01]  /*24520*/  ULDC UR5, c[0x0][0x22c] ;  /* 0x00008b0000057ab9 */ /* 0x000fe20000000800 */
[C---:B------:R-:W-:Y:S01]  /*24530*/  VIADD R3, R9.reuse, UR4 ;  /* 0x0000000409037c36 */ /* 0x040fe20008000000 */
[----:B-1----:R-:W-:-:S04]  /*24540*/  LEA R6, P6, R9, R0, 0x2 ;  /* 0x0000000009067211 */ /* 0x002fc800078c10ff */
[----:B------:R-:W-:Y:S01]  /*24550*/  LEA.HI.X.SX32 R7, R9, R136, 0x2, P6 ;  /* 0x0000008809077211 */ /* 0x000fe200030f16ff */
[C---:B------:R-:W-:Y:S01]  /*24560*/  VIADD R9, R3.reuse, UR4 ;  /* 0x0000000403097c36 */ /* 0x040fe20008000000 */
[----:B------:R-:W-:-:S03]  /*24570*/  LEA R4, P6, R3, R0, 0x2 ;  /* 0x0000000003047211 */ /* 0x000fc600078c10ff */
[----:B------:R1:W-:Y:S01]  /*24580*/  @P1 STG.E desc[UR60][R6.64], R26 ;  /* 0x0000001a06001986 */ /* 0x0003e2000c10193c */
[----:B------:R-:W-:Y:S01]  /*24590*/  LEA.HI.X.SX32 R5, R3, R136, 0x2, P6 ;  /* 0x0000008803057211 */ /* 0x000fe200030f16ff */
[----:B------:R-:W-:Y:S01]  /*245a0*/  VIADD R3, R9, UR4 ;  /* 0x0000000409037c36 */ /* 0x000fe20008000000 */
[----:B--2---:R-:W-:-:S03]  /*245b0*/  ISETP.LT.AND P1, PT, R11, UR5, !P0 ;  /* 0x000000050b007c0c */ /* 0x004fc6000c721270 */
[----:B------:R2:W-:Y:S01]  /*245c0*/  @P5 STG.E desc[UR60][R4.64], R23 ;  /* 0x0000001704005986 */ /* 0x0005e2000c10193c */
[----:B------:R-:W-:-:S03]  /*245d0*/  ULDC UR5, c[0x0][0x22c] ;  /* 0x00008b0000057ab9 */ /* 0x000fc60000000800 */
[----:B------:R-:W3:Y:S01]  /*245e0*/  LDL.LU R11, [R1+0xb18] ;  /* 0x000b1800010b7983 */ /* 0x000ee20000300800 */
[----:B-1----:R-:W-:-:S03]  /*245f0*/  LEA R6, P6, R9, R0, 0x2 ;  /* 0x0000000009067211 */ /* 0x002fc600078c10ff */
[----:B------:R-:W1:Y:S01]  /*24600*/  LDS.128 R20, [R2] ;  /* 0x0000000002147984 */ /* 0x000e620000000c00 */
[----:B------:R-:W-:Y:S02]  /*24610*/  LEA.HI.X.SX32 R7, R9, R136, 0x2, P6 ;  /* 0x0000008809077211 */ /* 0x000fe400030f16ff */
[----:B--2---:R-:W-:-:S03]  /*24620*/  LEA R4, P6, R3, R0, 0x2 ;  /* 0x0000000003047211 */ /* 0x004fc600078c10ff */
[----:B------:R2:W-:Y:S01]  /*24630*/  @P4 STG.E desc[UR60][R6.64], R27 ;  /* 0x0000001b06004986 */ /* 0x0005e2000c10193c */
[C---:B------:R-:W-:Y:S01]  /*24640*/  LEA.HI.X.SX32 R5, R3.reuse, R136, 0x2, P6 ;  /* 0x0000008803057211 */ /* 0x040fe200030f16ff */
[----:B------:R-:W-:-:S04]  /*24650*/  VIADD R9, R3, UR4 ;  /* 0x0000000403097c36 */ /* 0x000fc80008000000 */
[----:B------:R3:W-:Y:S01]  /*24660*/  @P3 STG.E desc[UR60][R4.64], R28 ;  /* 0x0000001c04003986 */ /* 0x0007e2000c10193c */
[----:B----4-:R-:W-:Y:S01]  /*24670*/  ISETP.LT.AND P5, PT, R10, UR5, !P0 ;  /* 0x000000050a007c0c */ /* 0x010fe2000c7a1270 */
[----:B------:R-:W-:Y:S02]  /*24680*/  ULDC UR5, c[0x0][0x22c] ;  /* 0x00008b0000057ab9 */ /* 0x000fe40000000800 */
[----:B------:R-:W4:Y:S01]  /*24690*/  LDL.LU R10, [R1+0xb20] ;  /* 0x000b2000010a7983 */ /* 0x000f220000300800 */
[----:B--2---:R-:W-:Y:S02]  /*246a0*/  LEA R6, P6, R9, R0, 0x2 ;  /* 0x0000000009067211 */ /* 0x004fe400078c10ff */
[----:B------:R-:W-:Y:S01]  /*246b0*/  ISETP.LT.AND P4, PT, R8, UR5, !P0 ;  /* 0x0000000508007c0c */ /* 0x000fe2000c781270 */
[----:B------:R-:W-:Y:S01]  /*246c0*/  ULDC UR5, c[0x0][0x22c] ;  /* 0x00008b0000057ab9 */ /* 0x000fe20000000800 */
[----:B------:R-:W2:Y:S01]  /*246d0*/  LDL.LU R8, [R1+0xb28] ;  /* 0x000b280001087983 */ /* 0x000ea20000300800 */
[----:B------:R-:W-:Y:S01]  /*246e0*/  ISETP.LT.AND P3, PT, R13, UR5, !P0 ;  /* 0x000000050d007c0c */ /* 0x000fe2000c761270 */
[----:B------:R-:W-:-:S02]  /*246f0*/  ULDC UR5, c[0x0][0x22c] ;  /* 0x00008b0000057ab9 */ /* 0x000fc40000000800 */
[----:B------:R-:W2:Y:S01]  /*24700*/  LDL.LU R13, [R1+0xb24] ;  /* 0x000b2400010d7983 */ /* 0x000ea20000300800 */
[----:B------:R-:W-:-:S05]  /*24710*/  LEA.HI.X.SX32 R7, R9, R136, 0x2, P6 ;  /* 0x0000008809077211 */ /* 0x000fca00030f16ff */
[----:B------:R1:W-:Y:S01]  /*24720*/  @P2 STG.E desc[UR60][R6.64], R32 ;  /* 0x0000002006002986 */ /* 0x0003e2000c10193c */
[----:B---3--:R-:W-:Y:S01]  /*24730*/  ISETP.LT.AND P2, PT, R12, UR5, !P0 ;  /* 0x000000050c007c0c */ /* 0x008fe2000c741270 */
[----:B------:R-:W-:Y:S02]  /*24740*/  VIADD R3, R9, UR4 ;  /* 0x0000000409037c36 */ /* 0x000fe40008000000 */
[----:B------:R-:W3:Y:S01]  /*24750*/  LDL.LU R12, [R1+0xb30] ;  /* 0x000b3000010c7983 */ /* 0x000ee20000300800 */
[----:B------:R-:W-:Y:S01]  /*24760*/  ULDC UR5, c[0x0][0x22c] ;  /* 0x00008b0000057ab9 */ /* 0x000fe20000000800 */
[C---:B------:R-:W-:Y:S01]  /*24770*/  VIADD R9, R3.reuse, UR4 ;  /* 0x0000000403097c36 */ /* 0x040fe20008000000 */
[----:B------:R-:W-:-:S04]  /*24780*/  LEA R4, P6, R3, R0, 0x2 ;  /* 0x0000000003047211 */ /* 0x000fc800078c10ff */
[----:B------:R-:W-:Y:S01]  /*24790*/  LEA.HI.X.SX32 R5, R3, R136, 0x2, P6 ;  /* 0x0000008803057211 */ /* 0x000fe200030f16ff */
[C---:B------:R-:W-:Y:S01]  /*247a0*/  VIADD R3, R9.reuse, UR4 ;  /* 0x0000000409037c36 */ /* 0x040fe20008000000 */
[----:B-1----:R-:W-:-:S03]  /*247b0*/  LEA R6, P6, R9, R0, 0x2 ;  /* 0x0000000009067211 */ /* 0x002fc600078c10ff */
[----:B------:R1:W-:Y:S01]  /*247c0*/  @P1 STG.E desc[UR60][R4.64], R29 ;  /* 0x0000001d04001986 */ /* 0x0003e2000c10193c */
[----:B------:R-:W-:Y:S01]  /*247d0*/  LEA.HI.X.SX32 R7, R9, R136, 0x2, P6 ;  /* 0x0000008809077211 */ /* 0x000fe200030f16ff */
[----:B------:R-:W-:-:S04]  /*247e0*/  VIADD R9, R3, UR4 ;  /* 0x0000000403097c36 */ /* 0x000fc80008000000 */
[----:B------:R1:W-:Y:S01]  /*247f0*/  @P5 STG.E desc[UR60][R6.64], R33 ;  /* 0x0000002106005986 */ /* 0x0003e2000c10193c */
[----:B------:R-:W-:Y:S01]  /*24800*/  ISETP.LT.AND P1, PT, R11, UR5, !P0 ;  /* 0x000000050b007c0c */ /* 0x000fe2000c721270 */
[----:B------:R-:W-:Y:S02]  /*24810*/  ULDC UR5, c[0x0][0x22c] ;  /* 0x00008b0000057ab9 */ /* 0x000fe40000000800 */
[----:B------:R-:W3:Y:S01]  /*24820*/  LDL.LU R11, [R1+0xb38] ;  /* 0x000b3800010b7983 */ /* 0x000ee20000300800 */
[----:B-1----:R-:W-:-:S04]  /*24830*/  LEA R4, P6, R3, R0, 0x2 ;  /* 0x0000000003047211 */ /* 0x002fc800078c10ff */
[----:B------:R-:W-:Y:S02]  /*24840*/  LEA.HI.X.SX32 R5, R3, R136, 0x2, P6 ;  /* 0x0000008803057211 */ /* 0x000fe400030f16ff */
[----:B------:R-:W-:-:S03]  /*24850*/  LEA R6, P6, R9, R0, 0x2 ;  /* 0x0000000009067211 */ /* 0x000fc600078c10ff */
[----:B------:R1:W-:Y:S01]  /*24860*/  @P4 STG.E desc[UR60][R4.64], R30 ;  /* 0x0000001e04004986 */ /* 0x0003e2000c10193c */
[C---:B------:R-:W-:Y:S01]  /*24870*/  LEA.HI.X.SX32 R7, R9.reuse, R136, 0x2, P6 ;  /* 0x0000008809077211 */ /* 0x040fe200030f16ff */
[----:B------:R-:W-:-:S04]  /*24880*/  VIADD R3, R9, UR4 ;  /* 0x0000000409037c36 */ /* 0x000fc80008000000 */
[----:B------:R3:W-:Y:S01]  /*24890*/  @P3 STG.E desc[UR60][R6.64], R34 ;  /* 0x0000002206003986 */ /* 0x0007e2000c10193c */
[----:B----4-:R-:W-:Y:S01]  /*248a0*/  ISETP.LT.AND P5, PT, R10, UR5, !P0 ;  /* 0x000000050a007c0c */ /* 0x010fe2000c7a1270 */
[----:B------:R-:W-:Y:S02]  /*248b0*/  ULDC UR5, c[0x0][0x22c] ;  /* 0x00008b0000057ab9 */ /* 0x000fe40000000800 */
[----:B------:R-:W4:Y:S01]  /*248c0*/  LDL.LU R10, [R1+0xb40] ;  /* 0x000b4000010a7983 */ /* 0x000f220000300800 */
[----:B-1----:R-:W-:Y:S02]  /*248d0*/  LEA R4, P6, R3, R0, 0x2 ;  /* 0x0000000003047211 */ /* 0x002fe400078c10ff */
[----:B--2---:R-:W-:Y:S01]  /*248e0*/  ISETP.LT.AND P4, PT, R8, UR5, !P0 ;  /* 0x0000000508007c0c */ /* 0x004fe2000c781270 */
        /* <DEDUP_REMOVED lines=8> */
[----:B------:R-:W-:Y:S02]  /*24970*/  ULDC UR5, c[0x0][0x22c] ;  /* 0x00008b0000057ab9 */ /* 0x000fe40000000800 */
[----:B------:R-:W3:Y:S01]  /*24980*/  LDL.LU R12, [R1+0xb50] ;  /* 0x000b5000010c7983 */ /* 0x000ee20000300800 */
[----:B------:R-:W-:-:S04]  /*24990*/  IADD3 R9, R3, UR4, RZ ;  /* 0x0000000403097c10 */ /* 0x000fc8000fffe0ff */
[C---:B------:R-:W-:Y:S01]  /*249a0*/  LEA R6, P6, R9.reuse, R0, 0x2 ;  /* 0x0000000009067211 */ /* 0x040fe200078c10ff */
[----:B------:R-:W-:-:S03]  /*249b0*/  VIADD R3, R9, UR4 ;  /* 0x0000000409037c36 */ /* 0x000fc60008000000 */
        /* <DEDUP_REMOVED lines=41> */
[----:B------:R1:W-:Y:S02]  /*24c50*/  @P5 STG.E desc[UR60][R6.64], R46 ;  /* 0x0000002e06005986 */ /* 0x0003e4000c10193c */
[----:B-1----:R-:W-:Y:S02]  /*24c60*/  LEA R4, P6, R3, R0, 0x2 ;  /* 0x0000000003047211 */ /* 0x002fe400078c10ff */
[----:B------:R-:W-:Y:S01]  /*24c70*/  ISETP.LT.AND P1, PT, R11, UR5, !P0 ;  /* 0x000000050b007c0c */ /* 0x000fe2000c721270 */
[----:B------:R-:W-:Y:S01]  /*24c80*/  ULDC UR5, c[0x0][0x22c] ;  /* 0x00008b0000057ab9 */ /* 0x000fe20000000800 */
[----:B------:R-:W-:Y:S01]  /*24c90*/  LEA.HI.X.SX32 R5, R3, R136, 0x2, P6 ;  /* 0x0000008803057211 */ /* 0x000fe200030f16ff */
[----:B------:R-:W3:Y:S01]  /*24ca0*/  LDL.LU R11, [R1+0xb6c] ;  /* 0x000b6c00010b7983 */ /* 0x000ee20000300800 */
        /* <DEDUP_REMOVED lines=20> */
[----:B------:R-:W-:-:S03]  /*24df0*/  ULDC UR5, c[0x0][0x22c] ;  /* 0x00008b0000057ab9 */ /* 0x000fc60000000800 */
[----:B------:R-:W3:Y:S04]  /*24e00*/  LDL.LU R17, [R1+0xb5c] ;  /* 0x000b5c0001117983 */ /* 0x000ee80000300800 */
[----:B------:R-:W3:Y:S04]  /*24e10*/  LDL.LU R16, [R1+0xb4c] ;  /* 0x000b4c0001107983 */ /* 0x000ee80000300800 */
[----:B------:R-:W3:Y:S01]  /*24e20*/  LDL.LU R14, [R1+0xb44] ;  /* 0x000b4400010e7983 */ /* 0x000ee20000300800 */
[C---:B------:R-:W-:Y:S01]  /*24e30*/  VIADD R3, R9.reuse, UR4 ;  /* 0x0000000409037c36 */ /* 0x040fe20008000000 */
[----:B------:R-:W-:-:S02]  /*24e40*/  LEA R6, P6, R9, R0, 0x2 ;  /* 0x0000000009067211 */ /* 0x000fc400078c10ff */
[----:B------:R-:W3:Y:S02]  /*24e50*/  LDL.LU R15, [R1+0xb34] ;  /* 0x000b3400010f7983 */ /* 0x000ee40000300800 */
[----:B------:R-:W-:Y:S01]  /*24e60*/  LEA.HI.X.SX32 R7, R9, R136, 0x2, P6 ;  /* 0x0000008809077211 */ /* 0x000fe200030f16ff */
[C---:B------:R-:W-:Y:S01]  /*24e70*/  VIADD R9, R3.reuse, UR4 ;  /* 0x0000000403097c36 */ /* 0x040fe20008000000 */
[----:B-1----:R-:W-:-:S03]  /*24e80*/  LEA R4, P6, R3, R0, 0x2 ;  /* 0x0000000003047211 */ /* 0x002fc600078c10ff */
[----:B------:R1:W-:Y:S01]  /*24e90*/  @P1 STG.E desc[UR60][R6.64], R48 ;  /* 0x0000003006001986 */ /* 0x0003e2000c10193c */
[----:B------:R-:W-:Y:S02]  /*24ea0*/  LEA.HI.X.SX32 R5, R3, R136, 0x2, P6 ;  /* 0x0000008803057211 */ /* 0x000fe400030f16ff */
[----:B------:R-:W-:Y:S02]  /*24eb0*/  IADD3 R3, R9, UR4, RZ ;  /* 0x0000000409037c10 */ /* 0x000fe4000fffe0ff */
[----:B------:R-:W-:Y:S01]  /*24ec0*/  ISETP.LT.AND P1, PT, R11, UR5, !P0 ;  /* 0x000000050b007c0c */ /* 0x000fe2000c721270 */
[----:B------:R1:W-:Y:S01]  /*24ed0*/  @P5 STG.E desc[UR60][R4.64], R41 ;  /* 0x0000002904005986 */ /* 0x0003e2000c10193c */
[----:B------:R-:W-:Y:S01]  /*24ee0*/  ULDC UR5, c[0x0][0x22c] ;  /* 0x00008b0000057ab9 */ /* 0x000fe20000000800 */
[----:B-1----:R-:W-:-:S04]  /*24ef0*/  LEA R6, P6, R9, R0, 0x2 ;  /* 0x0000000009067211 */ /* 0x002fc800078c10ff */
[----:B------:R-:W-:Y:S01]  /*24f00*/  LEA.HI.X.SX32 R7, R9, R136, 0x2, P6 ;  /* 0x0000008809077211 */ /* 0x000fe200030f16ff */
[C---:B------:R-:W-:Y:S01]  /*24f10*/  VIADD R9, R3.reuse, UR4 ;  /* 0x0000000403097c36 */ /* 0x040fe20008000000 */
[----:B------:R-:W-:-:S03]  /*24f20*/  LEA R4, P6, R3, R0, 0x2 ;  /* 0x0000000003047211 */ /* 0x000fc600078c10ff */
[----:B------:R1:W-:Y:S01]  /*24f30*/  @P4 STG.E desc[UR60][R6.64], R49 ;  /* 0x0000003106004986 */ /* 0x0003e2000c10193c */
[----:B------:R-:W-:Y:S01]  /*24f40*/  LEA.HI.X.SX32 R5, R3, R136, 0x2, P6 ;  /* 0x0000008803057211 */ /* 0x000fe200030f16ff */
[C---:B------:R-:W-:Y:S01]  /*24f50*/  VIADD R3, R9.reuse, UR4 ;  /* 0x0000000409037c36 */ /* 0x040fe20008000000 */
[----:B----4-:R-:W-:Y:S01]  /*24f60*/  ISETP.LT.AND P5, PT, R10, UR5, !P0 ;  /* 0x000000050a007c0c */ /* 0x010fe2000c7a1270 */
[----:B------:R-:W-:Y:S02]  /*24f70*/  ULDC UR5, c[0x0][0x22c] ;  /* 0x00008b0000057ab9 */ /* 0x000fe40000000800 */
[----:B------:R4:W-:Y:S01]  /*24f80*/  @P3 STG.E desc[UR60][R4.64], R42 ;  /* 0x0000002a04003986 */ /* 0x0009e2000c10193c */
[----:B--2---:R-:W-:Y:S01]  /*24f90*/  ISETP.LT.AND P4, PT, R8, UR5, !P0 ;  /* 0x0000000508007c0c */ /* 0x004fe2000c781270 */
[----:B------:R-:W-:Y:S01]  /*24fa0*/  ULDC UR5, c[0x0][0x22c] ;  /* 0x00008b0000057ab9 */ /* 0x000fe20000000800 */
[----:B------:R-:W-:Y:S02]  /*24fb0*/  LEA R8, P6, R9, R0, 0x2 ;  /* 0x0000000009087211 */ /* 0x000fe400078c10ff */
[----:B------:R-:W-:Y:S01]  /*24fc0*/  ISETP.LT.AND P3, PT, R13, UR5, !P0 ;  /* 0x000000050d007c0c */ /* 0x000fe2000c761270 */
[----:B------:R-:W-:Y:S01]  /*24fd0*/  VIADD R13, R3, UR4 ;  /* 0x00000004030d7c36 */ /* 0x000fe20008000000 */
[----:B------:R-:W-:Y:S01]  /*24fe0*/  LEA.HI.X.SX32 R9, R9, R136, 0x2, P6 ;  /* 0x0000008809097211 */ /* 0x000fe200030f16ff */
[----:B------:R-:W-:Y:S01]  /*24ff0*/  ULDC UR5, c[0x0][0x22c] ;  /* 0x00008b0000057ab9 */ /* 0x000fe20000000800 */
[----:B------:R-:W-:-:S04]  /*25000*/  LEA R10, P6, R3, R0, 0x2 ;  /* 0x00000000030a7211 */ /* 0x000fc800078c10ff */
[----:B------:R-:W-:Y:S01]  /*25010*/  LEA.HI.X.SX32 R11, R3, R136, 0x2, P6 ;  /* 0x00000088030b7211 */ /* 0x000fe200030f16ff */
[C---:B------:R-:W-:Y:S01]  /*25020*/  VIADD R3, R13.reuse, UR4 ;  /* 0x000000040d037c36 */ /* 0x040fe20008000000 */
[C---:B-1----:R-:W-:Y:S01]  /*25030*/  LEA R6, P6, R13.reuse, R0, 0x2 ;  /* 0x000000000d067211 */ /* 0x042fe200078c10ff */
[----:B------:R1:W-:Y:S03]  /*25040*/  @P2 STG.E desc[UR60][R8.64], R50 ;  /* 0x0000003208002986 */ /* 0x0003e6000c10193c */
[----:B------:R-:W-:Y:S02]  /*25050*/  LEA.HI.X.SX32 R7, R13, R136, 0x2, P6 ;  /* 0x000000880d077211 */ /* 0x000fe400030f16ff */
[C---:B----4-:R-:W-:Y:S01]  /*25060*/  LEA R4, P6, R3.reuse, R0, 0x2 ;  /* 0x0000000003047211 */ /* 0x050fe200078c10ff */
[----:B------:R2:W-:Y:S03]  /*25070*/  @P1 STG.E desc[UR60][R10.64], R43 ;  /* 0x0000002b0a001986 */ /* 0x0005e6000c10193c */
[----:B------:R-:W-:Y:S01]  /*25080*/  LEA.HI.X.SX32 R5, R3, R136, 0x2, P6 ;  /* 0x0000008803057211 */ /* 0x000fe200030f16ff */
[----:B------:R4:W-:Y:S04]  /*25090*/  @P5 STG.E desc[UR60][R6.64], R51 ;  /* 0x0000003306005986 */ /* 0x0009e8000c10193c */
[----:B------:R4:W-:Y:S01]  /*250a0*/  @P4 STG.E desc[UR60][R4.64], R88 ;  /* 0x0000005804004986 */ /* 0x0009e2000c10193c */
[----:B---3--:R-:W-:Y:S01]  /*250b0*/  ISETP.LT.AND P2, PT, R12, UR5, !P0 ;  /* 0x000000050c007c0c */ /* 0x008fe2000c741270 */
[----:B------:R-:W-:-:S02]  /*250c0*/  ULDC UR5, c[0x0][0x22c] ;  /* 0x00008b0000057ab9 */ /* 0x000fc40000000800 */
[----:B------:R-:W3:Y:S01]  /*250d0*/  LDL.LU R12, [R1+0xb2c] ;  /* 0x000b2c00010c7983 */ /* 0x000ee20000300800 */
[----:B------:R-:W-:Y:S01]  /*250e0*/  ISETP.LT.AND P1, PT, R17, UR5, !P0 ;  /* 0x0000000511007c0c */ /* 0x000fe2000c721270 */
[----:B------:R-:W-:Y:S02]  /*250f0*/  ULDC UR5, c[0x0][0x22c] ;  /* 0x00008b0000057ab9 */ /* 0x000fe40000000800 */
[----:B------:R-:W3:Y:S01]  /*25100*/  LDL.LU R17, [R1+0xb1c] ;  /* 0x000b1c0001117983 */ /* 0x000ee20000300800 */
[----:B------:R-:W-:Y:S01]  /*25110*/  ISETP.LT.AND P5, PT, R16, UR5, !P0 ;  /* 0x0000000510007c0c */ /* 0x000fe2000c7a1270 */
[----:B------:R-:W-:Y:S02]  /*25120*/  ULDC UR5, c[0x0][0x22c] ;  /* 0x00008b0000057ab9 */ /* 0x000fe40000000800 */
[----:B------:R-:W3:Y:S01]  /*25130*/  LDL.LU R16, [R1+0xb14] ;  /* 0x000b140001107983 */ /* 0x000ee20000300800 */
[----:B------:R-:W-:Y:S01]  /*25140*/  ISETP.LT.AND P4, PT, R14, UR5, !P0 ;  /* 0x000000050e007c0c */ /* 0x000fe2000c781270 */
[----:B------:R-:W-:-:S02]  /*25150*/  VIADD R13, R3, UR4 ;  /* 0x00000004030d7c36 */ /* 0x000fc40008000000 */
[----:B------:R-:W3:Y:S01]  /*25160*/  LDL.LU R14, [R1+0xb04] ;  /* 0x000b0400010e7983 */ /* 0x000ee20000300800 */
[----:B------:R-:W-:Y:S01]  /*25170*/  ULDC UR5, c[0x0][0x22c] ;  /* 0x00008b0000057ab9 */ /* 0x000fe20000000800 */
[C---:B------:R-:W-:Y:S01]  /*25180*/  VIADD R3, R13.reuse, UR4 ;  /* 0x000000040d037c36 */ /* 0x040fe20008000000 */
[----:B-1----:R-:W-:-:S04]  /*25190*/  LEA R8, P6, R13, R0, 0x2 ;  /* 0x000000000d087211 */ /* 0x002fc800078c10ff */
[----:B------:R-:W-:Y:S01]  /*251a0*/  LEA.HI.X.SX32 R9, R13, R136, 0x2, P6 ;  /* 0x000000880d097211 */ /* 0x000fe200030f16ff */
[C---:B------:R-:W-:Y:S01]  /*251b0*/  VIADD R13, R3.reuse, UR4 ;  /* 0x00000004030d7c36 */ /* 0x040fe20008000000 */
[----:B--2---:R-:W-:-:S04]  /*251c0*/  LEA R10, P6, R3, R0, 0x2 ;  /* 0x00000000030a7211 */ /* 0x004fc800078c10ff */
[----:B------:R-:W-:Y:S01]  /*251d0*/  LEA.HI.X.SX32 R11, R3, R136, 0x2, P6 ;  /* 0x00000088030b7211 */ /* 0x000fe200030f16ff */
[C---:B------:R-:W-:Y:S01]  /*251e0*/  VIADD R3, R13.reuse, UR4 ;  /* 0x000000040d037c36 */ /* 0x040fe20008000000 */
[----:B----4-:R-:W-:Y:S01]  /*251f0*/  LEA R6, P6, R13, R0, 0x2 ;  /* 0x000000000d067211 */ /* 0x010fe200078c10ff */
[----:B------:R1:W-:Y:S01]  /*25200*/  @P3 STG.E desc[UR60][R8.64], R52 ;  /* 0x0000003408003986 */ /* 0x0003e2000c10193c */
[----:B------:R-:W-:Y:S01]  /*25210*/  ISETP.LT.AND P3, PT, R15, UR5, !P0 ;  /* 0x000000050f007c0c */ /* 0x000fe2000c761270 */
[----:B------:R-:W-:Y:S01]  /*25220*/  ULDC UR5, c[0x0][0x22c] ;  /* 0x00008b0000057ab9 */ /* 0x000fe20000000800 */
[----:B------:R-:W-:Y:S01]  /*25230*/  LEA.HI.X.SX32 R7, R13, R136, 0x2, P6 ;  /* 0x000000880d077211 */ /* 0x000fe200030f16ff */
[----:B------:R-:W2:Y:S01]  /*25240*/  LDL.LU R15, [R1+0xafc] ;  /* 0x000afc00010f7983 */ /* 0x000ea20000300800 */
[C---:B------:R-:W-:Y:S01]  /*25250*/  LEA R4, P6, R3.reuse, R0, 0x2 ;  /* 0x0000000003047211 */ /* 0x040fe200078c10ff */
[C---:B------:R-:W-:Y:S02]  /*25260*/  VIADD R13, R3.reuse, UR4 ;  /* 0x00000004030d7c36 */ /* 0x040fe40008000000 */
[----:B------:R4:W-:Y:S01]  /*25270*/  @P2 STG.E desc[UR60][R10.64], R89 ;  /* 0x000000590a002986 */ /* 0x0009e2000c10193c */
[----:B------:R-:W-:-:S02]  /*25280*/  LEA.HI.X.SX32 R5, R3, R136, 0x2, P6 ;  /* 0x0000008803057211 */ /* 0x000fc400030f16ff */
[C---:B-1----:R-:W-:Y:S01]  /*25290*/  LEA R8, P6, R13.reuse, R0, 0x2 ;  /* 0x000000000d087211 */ /* 0x042fe200078c10ff */
        /* <DEDUP_REMOVED lines=18> */
[----:B----4-:R-:W-:-:S04]  /*253c0*/  LEA R10, P6, R3, R0, 0x2 ;  /* 0x00000000030a7211 */ /* 0x010fc800078c10ff */
[----:B------:R-:W-:Y:S01]  /*253d0*/  LEA.HI.X.SX32 R11, R3, R136, 0x2, P6 ;  /* 0x00000088030b7211 */ /* 0x000fe200030f16ff */
[C---:B------:R-:W-:Y:S01]  /*253e0*/  VIADD R3, R13.reuse, UR4 ;  /* 0x000000040d037c36 */ /* 0x040fe20008000000 */
[----:B-1----:R-:W-:-:S04]  /*253f0*/  LEA R6, P6, R13, R0, 0x2 ;  /* 0x000000000d067211 */ /* 0x002fc800078c10ff */
[----:B------:R-:W-:Y:S02]  /*25400*/  LEA.HI.X.SX32 R7, R13, R136, 0x2, P6 ;  /* 0x000000880d077211 */ /* 0x000fe400030f16ff */
[C---:B------:R-:W-:Y:S02]  /*25410*/  LEA R4, P6, R3.reuse, R0, 0x2 ;  /* 0x0000000003047211 */ /* 0x040fe400078c10ff */
[----:B------:R-:W-:Y:S01]  /*25420*/  IADD3 R13, R3, UR4, RZ ;  /* 0x00000004030d7c10 */ /* 0x000fe2000fffe0ff */
[----:B------:R1:W-:Y:S01]  /*25430*/  @P3 STG.E desc[UR60][R10.64], R91 ;  /* 0x0000005b0a003986 */ /* 0x0003e2000c10193c */
[----:B--2---:R-:W-:Y:S01]  /*25440*/  ISETP.LT.AND P3, PT, R15, UR5, !P0 ;  /* 0x000000050f007c0c */ /* 0x004fe2000c761270 */
[----:B------:R-:W-:Y:S01]  /*25450*/  ULDC UR5, c[0x0][0x22c] ;  /* 0x00008b0000057ab9 */ /* 0x000fe20000000800 */
[----:B------:R-:W-:Y:S01]  /*25460*/  LEA.HI.X.SX32 R5, R3, R136, 0x2, P6 ;  /* 0x0000008803057211 */ /* 0x000fe200030f16ff */
[----:B------:R-:W2:Y:S01]  /*25470*/  LDL.LU R15, [R1+0xab4] ;  /* 0x000ab400010f7983 */ /* 0x000ea20000300800 */
[C---:B------:R-:W-:Y:S01]  /*25480*/  VIADD R3, R13.reuse, UR4 ;  /* 0x000000040d037c36 */ /* 0x040fe20008000000 */
[----:B------:R-:W-:-:S02]  /*25490*/  LEA R8, P6, R13, R0, 0x2 ;  /* 0x000000000d087211 */ /* 0x000fc400078c10ff */
[----:B------:R4:W-:Y:S02]  /*254a0*/  @P2 STG.E desc[UR60][R6.64], R55 ;  /* 0x0000003706002986 */ /* 0x0009e4000c10193c */
[----:B------:R-:W-:Y:S02]  /*254b0*/  LEA.HI.X.SX32 R9, R13, R136, 0x2, P6 ;  /* 0x000000880d097211 */ /* 0x000fe400030f16ff */
        /* <DEDUP_REMOVED lines=23> */
[----:B------:R-:W-:Y:S01]  /*25630*/  LEA.HI.X.SX32 R5, R3, R136, 0x2, P6 ;  /* 0x0000008803057211 */ /* 0x000fe200030f16ff */
[C---:B------:R-:W-:Y:S01]  /*25640*/  VIADD R3, R13.reuse, UR4 ;  /* 0x000000040d037c36 */ /* 0x040fe20008000000 */
[C---:B------:R-:W-:Y:S01]  /*25650*/  LEA R8, P6, R13.reuse, R0, 0x2 ;  /* 0x000000000d087211 */ /* 0x040fe200078c10ff */
[----:B------:R1:W-:Y:S03]  /*25660*/  @P3 STG.E desc[UR60][R6.64], R57 ;  /* 0x0000003906003986 */ /* 0x0003e6000c10193c */
[----:B------:R-:W-:Y:S01]  /*25670*/  LEA.HI.X.SX32 R9, R13, R136, 0x2, P6 ;  /* 0x000000880d097211 */ /* 0x000fe200030f16ff */
[----:B------:R-:W-:Y:S01]  /*25680*/  VIADD R13, R3, UR4 ;  /* 0x00000004030d7c36 */ /* 0x000fe20008000000 */
[----:B--2---:R-:W-:Y:S01]  /*25690*/  ISETP.LT.AND P3, PT, R15, UR5, !P0 ;  /* 0x000000050f007c0c */ /* 0x004fe2000c761270 */
[----:B------:R-:W-:Y:S01]  /*256a0*/  ULDC UR5, c[0x0][0x22c] ;  /* 0x00008b0000057ab9 */ /* 0x000fe20000000800 */
[----:B------:R-:W2:Y:S01]  /*256b0*/  LDL.LU R15, [R1+0xa7c] ;  /* 0x000a7c00010f7983 */ /* 0x000ea20000300800 */
[----:B------:R-:W-:-:S03]  /*256c0*/  LEA R10, P6, R3, R0, 0x2 ;  /* 0x00000000030a7211 */ /* 0x000fc600078c10ff */
[----:B------:R4:W-:Y:S01]  /*256d0*/  @P2 STG.E desc[UR60][R4.64], R94 ;  /* 0x0000005e04002986 */ /* 0x0009e2000c10193c */
        /* <DEDUP_REMOVED lines=51> */
[----:B------:R-:W-:-:S02]  /*25a10*/  ULDC UR5, c[0x0][0x22c] ;  /* 0x00008b0000057ab9 */ /* 0x000fc40000000800 */
[----:B------:R-:W3:Y:S01]  /*25a20*/  LDL.LU R14, [R1+0xa58] ;  /* 0x000a5800010e7983 */ /* 0x000ee20000300800 */
[----:B------:R-:W-:-:S04]  /*25a30*/  IADD3 R13, R3, UR4, RZ ;  /* 0x00000004030d7c10 */ /* 0x000fc8000fffe0ff */
[C---:B----4-:R-:W-:Y:S01]  /*25a40*/  LEA R8, P6, R13.reuse, R0, 0x2 ;  /* 0x000000000d087211 */ /* 0x050fe200078c10ff */
[----:B------:R-:W-:-:S03]  /*25a50*/  VIADD R3, R13, UR4 ;  /* 0x000000040d037c36 */ /* 0x000fc60008000000 */
        /* <DEDUP_REMOVED lines=43> */
[C---:B------:R-:W-:Y:S01]  /*25d10*/  VIADD R3, R13.reuse, UR4 ;  /* 0x000000040d037c36 */ /* 0x040fe20008000000 */
[----:B------:R-:W-:Y:S02]  /*25d20*/  LEA R8, P6, R13, R0, 0x2 ;  /* 0x000000000d087211 */ /* 0x000fe400078c10ff */
[----:B--2---:R-:W-:Y:S01]  /*25d30*/  ISETP.LT.AND P3, PT, R15, UR5, !P0 ;  /* 0x000000050f007c0c */ /* 0x004fe2000c761270 */
[----:B------:R-:W-:Y:S01]  /*25d40*/  ULDC UR5, c[0x0][0x22c] ;  /* 0x00008b0000057ab9 */ /* 0x000fe20000000800 */
[----:B------:R-:W2:Y:S01]  /*25d50*/  LDL.LU R15, [R1+0xa40] ;  /* 0x000a4000010f7983 */ /* 0x000ea20000300800 */
[----:B------:R-:W-:-:S02]  /*25d60*/  LEA.HI.X.SX32 R9, R13, R136, 0x2, P6 ;  /* 0x000000880d097211 */ /* 0x000fc400030f16ff */
[C---:B-1----:R-:W-:Y:S01]  /*25d70*/  LEA R10, P6, R3.reuse, R0, 0x2 ;  /* 0x00000000030a7211 */ /* 0x042fe200078c10ff */
[----:B------:R1:W-:Y:S03]  /*25d80*/  @P2 STG.E desc[UR60][R6.64], R65 ;  /* 0x0000004106002986 */ /* 0x0003e6000c10193c */
[----:B------:R-:W-:Y:S01]  /*25d90*/  LEA.HI.X.SX32 R11, R3, R136, 0x2, P6 ;  /* 0x00000088030b7211 */ /* 0x000fe200030f16ff */
[----:B------:R4:W-:Y:S04]  /*25da0*/  @P1 STG.E desc[UR60][R4.64], R102 ;  /* 0x0000006604001986 */ /* 0x0009e8000c10193c */
        /* <DEDUP_REMOVED lines=17> */
[----:B------:R-:W-:Y:S02]  /*25ec0*/  LEA.HI.X.SX32 R7, R13, R136, 0x2, P6 ;  /* 0x000000880d077211 */ /* 0x000fe400030f16ff */
[C---:B----4-:R-:W-:Y:S02]  /*25ed0*/  LEA R4, P6, R3.reuse, R0, 0x2 ;  /* 0x0000000003047211 */ /* 0x050fe400078c10ff */
[C---:B------:R-:W-:Y:S02]  /*25ee0*/  IADD3 R13, R3.reuse, UR4, RZ ;  /* 0x00000004030d7c10 */ /* 0x040fe4000fffe0ff */
[----:B------:R-:W-:Y:S02]  /*25ef0*/  LEA.HI.X.SX32 R5, R3, R136, 0x2, P6 ;  /* 0x0000008803057211 */ /* 0x000fe400030f16ff */
[C---:B------:R-:W-:Y:S01]  /*25f00*/  LEA R8, P6, R13.reuse, R0, 0x2 ;  /* 0x000000000d087211 */ /* 0x040fe200078c10ff */
[C---:B------:R-:W-:Y:S01]  /*25f10*/  VIADD R3, R13.reuse, UR4 ;  /* 0x000000040d037c36 */ /* 0x040fe20008000000 */
[----:B------:R1:W-:Y:S02]  /*25f20*/  @P3 STG.E desc[UR60][R6.64], R67 ;  /* 0x0000004306003986 */ /* 0x0003e4000c10193c */
[----:B------:R-:W-:Y:S01]  /*25f30*/  LEA.HI.X.SX32 R9, R13, R136, 0x2, P6 ;  /* 0x000000880d097211 */ /* 0x000fe200030f16ff */
[C---:B------:R-:W-:Y:S01]  /*25f40*/  VIADD R13, R3.reuse, UR4 ;  /* 0x00000004030d7c36 */ /* 0x040fe20008000000 */
[----:B------:R-:W-:-:S02]  /*25f50*/  LEA R10, P6, R3, R0, 0x2 ;  /* 0x00000000030a7211 */ /* 0x000fc400078c10ff */
[----:B--2---:R-:W-:Y:S01]  /*25f60*/  ISETP.LT.AND P3, PT, R15, UR5, !P0 ;  /* 0x000000050f007c0c */ /* 0x004fe2000c761270 */
[----:B------:R-:W-:Y:S01]  /*25f70*/  ULDC UR5, c[0x0][0x22c] ;  /* 0x00008b0000057ab9 */ /* 0x000fe20000000800 */
[----:B------:R-:W2:Y:S01]  /*25f80*/  LDL.LU R15, [R1+0xa2c] ;  /* 0x000a2c00010f7983 */ /* 0x000ea20000300800 */
[----:B------:R-:W-:-:S03]  /*25f90*/  LEA.HI.X.SX32 R11, R3, R136, 0x2, P6 ;  /* 0x00000088030b7211 */ /* 0x000fc600030f16ff */
[----:B------:R4:W-:Y:S01]  /*25fa0*/  @P2 STG.E desc[UR60][R4.64], R104 ;  /* 0x0000006804002986 */ /* 0x0009e2000c10193c */
[----:B-1----:R-:W-:-:S03]  /*25fb0*/  LEA R6, P6, R13, R0, 0x2 ;  /* 0x000000000d067211 */ /* 0x002fc600078c10ff */
[----:B------:R1:W-:Y:S01]  /*25fc0*/  @P1 STG.E desc[UR60][R8.64], R68 ;  /* 0x0000004408001986 */ /* 0x0003e2000c10193c */
[----:B------:R-:W-:-:S03]  /*25fd0*/  LEA.HI.X.SX32 R7, R13, R136, 0x2, P6 ;  /* 0x000000880d077211 */ /* 0x000fc600030f16ff */
[----:B------:R1:W-:Y:S04]  /*25fe0*/  @P5 STG.E desc[UR60][R10.64], R105 ;  /* 0x000000690a005986 */ /* 0x0003e8000c10193c */
[----:B------:R1:W-:Y:S01]  /*25ff0*/  @P4 STG.E desc[UR60][R6.64], R69 ;  /* 0x0000004506004986 */ /* 0x0003e2000c10193c */
[----:B---3--:R-:W-:Y:S01]  /*26000*/  ISETP.LT.AND P2, PT, R12, UR5, !P0 ;  /* 0x000000050c007c0c */ /* 0x008fe2000c741270 */
[----:B------:R-:W-:Y:S02]  /*26010*/  ULDC UR5, c[0x0][0x22c] ;  /* 0x00008b0000057ab9 */ /* 0x000fe40000000800 */
[----:B------:R-:W3:Y:S01]  /*26020*/  LDL.LU R12, [R1+0xa28] ;  /* 0x000a2800010c7983 */ /* 0x000ee20000300800 */
[----:B------:R-:W-:Y:S01]  /*26030*/  ISETP.LT.AND P1, PT, R17, UR5, !P0 ;  /* 0x0000000511007c0c */ /* 0x000fe2000c721270 */
[----:B------:R-:W-:-:S02]  /*26040*/  ULDC UR5, c[0x0][0x22c] ;  /* 0x00008b0000057ab9 */ /* 0x000fc40000000800 */
[----:B------:R-:W3:Y:S01]  /*26050*/  LDL.LU R17, [R1+0xa24] ;  /* 0x000a240001117983 */ /* 0x000ee20000300800 */
[----:B------:R-:W-:Y:S01]  /*26060*/  ISETP.LT.AND P5, PT, R16, UR5, !P0 ;  /* 0x0000000510007c0c */ /* 0x000fe2000c7a1270 */
[----:B------:R-:W-:Y:S02]  /*26070*/  ULDC UR5, c[0x0][0x22c] ;  /* 0x00008b0000057ab9 */ /* 0x000fe40000000800 */
[----:B------:R-:W3:Y:S01]  /*26080*/  LDL.LU R16, [R1+0xa20] ;  /* 0x000a200001107983 */ /* 0x000ee20000300800 */
[----:B------:R-:W-:Y:S01]  /*26090*/  ISETP.LT.AND P4, PT, R14, UR5, !P0 ;  /* 0x000000050e007c0c */ /* 0x000fe2000c781270 */
[----:B------:R-:W-:Y:S02]  /*260a0*/  VIADD R3, R13, UR4 ;  /* 0x000000040d037c36 */ /* 0x000fe40008000000 */
        /* <DEDUP_REMOVED lines=41> */
[----:B----4-:R-:W-:-:S04]  /*26340*/  LEA R10, P6, R3, R0, 0x2 ;  /* 0x00000000030a7211 */ /* 0x010fc800078c10ff */
[----:B------:R-:W-:Y:S01]  /*26350*/  LEA.HI.X.SX32 R11, R3, R136, 0x2, P6 ;  /* 0x00000088030b7211 */ /* 0x000fe200030f16ff */
[C---:B------:R-:W-:Y:S01]  /*26360*/  VIADD R3, R13.reuse, UR4 ;  /* 0x000000040d037c36 */ /* 0x040fe20008000000 */
[C---:B------:R-:W-:Y:S01]  /*26370*/  LEA R6, P6, R13.reuse, R0, 0x2 ;  /* 0x000000000d067211 */ /* 0x040fe200078c10ff */
[----:B------:R1:W-:Y:S03]  /*26380*/  @P3 STG.E desc[UR60][R8.64], R72 ;  /* 0x0000004808003986 */ /* 0x0003e6000c10193c */
[----:B------:R-:W-:Y:S02]  /*26390*/  LEA.HI.X.SX32 R7, R13, R136, 0x2, P6 ;  /* 0x000000880d077211 */ /* 0x000fe400030f16ff */
[----:B------:R-:W-:Y:S02]  /*263a0*/  LEA R4, P6, R3, R0, 0x2 ;  /* 0x0000000003047211 */ /* 0x000fe400078c10ff */
[----:B--2---:R-:W-:Y:S01]  /*263b0*/  ISETP.LT.AND P3, PT, R15, UR5, !P0 ;  /* 0x000000050f007c0c */ /* 0x004fe2000c761270 */
[----:B------:R-:W-:Y:S01]  /*263c0*/  ULDC UR5, c[0x0][0x22c] ;  /* 0x00008b0000057ab9 */ /* 0x000fe20000000800 */
[----:B------:R-:W2:Y:S01]  /*263d0*/  LDL.LU R15, [R1+0xa04] ;  /* 0x000a0400010f7983 */ /* 0x000ea20000300800 */
[----:B------:R-:W-:-:S02]  /*263e0*/  IADD3 R13, R3, UR4, RZ ;  /* 0x00000004030d7c10 */ /* 0x000fc4000fffe0ff */
[----:B------:R-:W-:Y:S01]  /*263f0*/  LEA.HI.X.SX32 R5, R3, R136, 0x2, P6 ;  /* 0x0000008803057211 */ /* 0x000fe200030f16ff */
        /* <DEDUP_REMOVED lines=88> */
[----:B------:R-:W-:Y:S02]  /*26980*/  ULDC UR5, c[0x0][0x22c] ;  /* 0x00008b0000057ab9 */ /* 0x000fe40000000800 */
[C---:B-1----:R-:W-:Y:S02]  /*26990*/  LEA R4, P6, R3.reuse, R0, 0x2 ;  /* 0x0000000003047211 */ /* 0x042fe400078c10ff */
[C---:B------:R-:W-:Y:S02]  /*269a0*/  IADD3 R13, R3.reuse, UR4, RZ ;  /* 0x00000004030d7c10 */ /* 0x040fe4000fffe0ff */
[----:B------:R-:W-:Y:S02]  /*269b0*/  LEA.HI.X.SX32 R5, R3, R136, 0x2, P6 ;  /* 0x0000008803057211 */ /* 0x000fe400030f16ff */
[C---:B----4-:R-:W-:Y:S01]  /*269c0*/  LEA R8, P6, R13.reuse, R0, 0x2 ;  /* 0x000000000d087211 */ /* 0x050fe200078c10ff */
[----:B------:R-:W-:-:S03]  /*269d0*/  VIADD R3, R13, UR4 ;  /* 0x000000040d037c36 */ /* 0x000fc60008000000 */
        /* <DEDUP_REMOVED lines=70> */
[----:B------:R-:W-:Y:S02]  /*26e40*/  LEA.HI.X.SX32 R7, R13, R136, 0x2, P6 ;  /* 0x000000880d077211 */ /* 0x000fe400030f16ff */
[C---:B------:R-:W-:Y:S02]  /*26e50*/  IADD3 R13, R3.reuse, UR4, RZ ;  /* 0x00000004030d7c10 */ /* 0x040fe4000fffe0ff */
        /* <DEDUP_REMOVED lines=20> */
[----:B------:R-:W-:Y:S01]  /*26fa0*/  ISETP.LT.AND P5, PT, R16, UR5, !P0 ;  /* 0x0000000510007c0c */ /* 0x000fe2000c7a1270 */
[----:B------:R-:W-:Y:S01]  /*26fb0*/  ULDC UR5, c[0x0][0x22c] ;  /* 0x00008b0000057ab9 */ /* 0x000fe20000000800 */
[----:B------:R-:W3:Y:S01]  /*26fc0*/  LDL.LU R16, [R1+0x988] ;  /* 0x0009880001107983 */ /* 0x000ee20000300800 */
[----:B------:R-:W-:Y:S01]  /*26fd0*/  ISETP.LT.AND P4, PT, R14, UR5, !P0 ;  /* 0x000000050e007c0c */ /* 0x000fe2000c781270 */
[----:B----4-:R-:W-:Y:S02]  /*26fe0*/  VIADD R7, R3, UR4 ;  /* 0x0000000403077c36 */ /* 0x010fe40008000000 */
[----:B------:R-:W4:Y:S01]  /*26ff0*/  LDL.LU R14, [R1+0x984] ;  /* 0x00098400010e7983 */ /* 0x000f220000300800 */
[----:B------:R-:W-:Y:S01]  /*27000*/  ULDC UR5, c[0x0][0x22c] ;  /* 0x00008b0000057ab9 */ /* 0x000fe20000000800 */
[C---:B------:R-:W-:Y:S01]  /*27010*/  VIADD R13, R7.reuse, UR4 ;  /* 0x00000004070d7c36 */ /* 0x040fe20008000000 */
[----:B------:R-:W-:-:S04]  /*27020*/  LEA R2, P6, R7, R0, 0x2 ;  /* 0x0000000007027211 */ /* 0x000fc800078c10ff */
[----:B------:R-:W-:Y:S01]  /*27030*/  LEA.HI.X.SX32 R3, R7, R136, 0x2, P6 ;  /* 0x0000008807037211 */ /* 0x000fe200030f16ff */
[C---:B------:R-:W-:Y:S01]  /*27040*/  VIADD R7, R13.reuse, UR4 ;  /* 0x000000040d077c36 */ /* 0x040fe20008000000 */
[----:B-1----:R-:W-:-:S03]  /*27050*/  LEA R4, P6, R13, R0, 0x2 ;  /* 0x000000000d047211 */ /* 0x002fc600078c10ff */
[----:B------:R-:W-:Y:S01]  /*27060*/  VIADD R9, R7, UR4 ;  /* 0x0000000407097c36 */ /* 0x000fe20008000000 */
[----:B------:R-:W-:Y:S02]  /*27070*/  LEA.HI.X.SX32 R5, R13, R136, 0x2, P6 ;  /* 0x000000880d057211 */ /* 0x000fe400030f16ff */
[----:B------:R-:W-:Y:S01]  /*27080*/  LEA R6, P6, R7, R0, 0x2 ;  /* 0x0000000007067211 */ /* 0x000fe200078c10ff */
[----:B------:R-:W-:Y:S01]  /*27090*/  VIADD R13, R9, UR4 ;  /* 0x00000004090d7c36 */ /* 0x000fe20008000000 */
[----:B------:R1:W-:Y:S02]  /*270a0*/  @P3 STG.E desc[UR60][R2.64], R131 ;  /* 0x0000008302003986 */ /* 0x0003e4000c10193c */
[----:B------:R-:W-:Y:S01]  /*270b0*/  LEA.HI.X.SX32 R7, R7, R136, 0x2, P6 ;  /* 0x0000008807077211 */ /* 0x000fe200030f16ff */
[----:B------:R-:W-:Y:S01]  /*270c0*/  VIADD R11, R13, UR4 ;  /* 0x000000040d0b7c36 */ /* 0x000fe20008000000 */
[----:B------:R1:W-:Y:S01]  /*270d0*/  @P2 STG.E desc[UR60][R4.64], R84 ;  /* 0x0000005404002986 */ /* 0x0003e2000c10193c */
[----:B--2---:R-:W-:-:S02]  /*270e0*/  ISETP.LT.AND P3, PT, R15, UR5, !P0 ;  /* 0x000000050f007c0c */ /* 0x004fc4000c761270 */
[----:B------:R-:W-:Y:S01]  /*270f0*/  VIADD R15, R11, UR4 ;  /* 0x000000040b0f7c36 */ /* 0x000fe20008000000 */
[----:B------:R2:W-:Y:S01]  /*27100*/  @P1 STG.E desc[UR60][R6.64], R20 ;  /* 0x0000001406001986 */ /* 0x0005e2000c10193c */
[-C--:B------:R-:W-:Y:S01]  /*27110*/  LEA R8, P1, R13, R0.reuse, 0x2 ;  /* 0x000000000d087211 */ /* 0x080fe200078210ff */
[----:B------:R-:W-:Y:S01]  /*27120*/  ULDC UR5, c[0x0][0x22c] ;  /* 0x00008b0000057ab9 */ /* 0x000fe20000000800 */
[----:B-1----:R-:W-:Y:S01]  /*27130*/  LEA R2, P6, R9, R0, 0x2 ;  /* 0x0000000009027211 */ /* 0x002fe200078c10ff */
[----:B------:R-:W-:-:S03]  /*27140*/  VIADD R17, R15, UR4 ;  /* 0x000000040f117c36 */ /* 0x000fc60008000000 */
[-C--:B------:R-:W-:Y:S02]  /*27150*/  LEA.HI.X.SX32 R3, R9, R136.reuse, 0x2, P6 ;  /* 0x0000008809037211 */ /* 0x080fe400030f16ff */
[----:B------:R-:W-:Y:S01]  /*27160*/  LEA.HI.X.SX32 R9, R13, R136, 0x2, P1 ;  /* 0x000000880d097211 */ /* 0x000fe200008f16ff */
[----:B------:R-:W-:Y:S01]  /*27170*/  VIADD R19, R17, UR4 ;  /* 0x0000000411137c36 */ /* 0x000fe20008000000 */
[-C--:B------:R-:W-:Y:S01]  /*27180*/  LEA R4, P1, R15, R0.reuse, 0x2 ;  /* 0x000000000f047211 */ /* 0x080fe200078210ff */
[----:B------:R-:W-:Y:S01]  /*27190*/  ULDC UR4, c[0x0][0x22c] ;  /* 0x00008b0000047ab9 */ /* 0x000fe20000000800 */
[----:B------:R-:W-:Y:S02]  /*271a0*/  LEA R10, P6, R11, R0, 0x2 ;  /* 0x000000000b0a7211 */ /* 0x000fe400078c10ff */
[-C--:B------:R-:W-:Y:S02]  /*271b0*/  LEA.HI.X.SX32 R5, R15, R136.reuse, 0x2, P1 ;  /* 0x000000880f057211 */ /* 0x080fe400008f16ff */
[----:B------:R-:W-:Y:S01]  /*271c0*/  LEA.HI.X.SX32 R11, R11, R136, 0x2, P6 ;  /* 0x000000880b0b7211 */ /* 0x000fe200030f16ff */
[----:B------:R1:W-:Y:S04]  /*271d0*/  @P5 STG.E desc[UR60][R2.64], R85 ;  /* 0x0000005502005986 */ /* 0x0003e8000c10193c */
[----:B------:R1:W-:Y:S04]  /*271e0*/  @P4 STG.E desc[UR60][R8.64], R21 ;  /* 0x0000001508004986 */ /* 0x0003e8000c10193c */
[----:B------:R1:W-:Y:S01]  /*271f0*/  @P3 STG.E desc[UR60][R10.64], R86 ;  /* 0x000000560a003986 */ /* 0x0003e2000c10193c */
[----:B---3--:R-:W-:-:S02]  /*27200*/  ISETP.LT.AND P2, PT, R12, UR5, !P0 ;  /* 0x000000050c007c0c */ /* 0x008fc4000c741270 */
[C---:B------:R-:W-:Y:S02]  /*27210*/  LEA R12, P6, R19.reuse, R0, 0x2 ;  /* 0x00000000130c7211 */ /* 0x040fe400078c10ff */
[----:B------:R-:W-:Y:S01]  /*27220*/  ISETP.LT.AND P1, PT, R16, UR4, !P0 ;  /* 0x0000000410007c0c */ /* 0x000fe2000c721270 */
[----:B------:R-:W-:Y:S01]  /*27230*/  ULDC UR4, c[0x0][0x22c] ;  /* 0x00008b0000047ab9 */ /* 0x000fe20000000800 */
[----:B------:R-:W-:Y:S02]  /*27240*/  LEA.HI.X.SX32 R13, R19, R136, 0x2, P6 ;  /* 0x00000088130d7211 */ /* 0x000fe400030f16ff */
[----:B----4-:R-:W-:Y:S02]  /*27250*/  ISETP.LT.AND P0, PT, R14, UR4, !P0 ;  /* 0x000000040e007c0c */ /* 0x010fe4000c701270 */
[----:B--2---:R-:W-:-:S04]  /*27260*/  LEA R6, P6, R17, R0, 0x2 ;  /* 0x0000000011067211 */ /* 0x004fc800078c10ff */
[----:B------:R-:W-:Y:S01]  /*27270*/  LEA.HI.X.SX32 R7, R17, R136, 0x2, P6 ;  /* 0x0000008811077211 */ /* 0x000fe200030f16ff */
[----:B------:R1:W-:Y:S04]  /*27280*/  @P2 STG.E desc[UR60][R4.64], R22 ;  /* 0x0000001604002986 */ /* 0x0003e8000c10193c */
[----:B------:R1:W-:Y:S02]  /*27290*/  @P1 STG.E desc[UR60][R6.64], R87 ;  /* 0x0000005706001986 */ /* 0x0003e4000c10193c */
[----:B------:R-:W-:Y:S05]  /*272a0*/  @!P0 EXIT ;  /* 0x000000000000894d */ /* 0x000fea0003800000 */
[----:B------:R-:W-:Y:S01]  /*272b0*/  STG.E desc[UR60][R12.64], R23 ;  /* 0x000000170c007986 */ /* 0x000fe2000c10193c */
[----:B------:R-:W-:Y:S05]  /*272c0*/  EXIT ;  /* 0x000000000000794d */ /* 0x000fea0003800000 */
.L_x_2:
[----:B------:R-:W-:-:S00]  /*272d0*/  BRA `(.L_x_2) ;  /* 0xfffffffc00fc7947 */ /* 0x000fc0000383ffff */
[----:B------:R-:W-:-:S00]  /*272e0*/  NOP ;  /* 0x0000000000007918 */ /* 0x000fc00000000000 */
        /* <DEDUP_REMOVED lines=9> */
.L_x_3:


//--------------------- .nv.shared.matmul_kernel  --------------------------
	.section	.nv.shared.matmul_kernel,"aw",@nobits
	.sectionflags	@""
	.align	16
	.zero		1024


//--------------------- .nv.shared.reserved.0     --------------------------
	.section	.nv.shared.reserved.0,"aw",@nobits
	.weak		__nv_reservedSMEM_offset_0_alias
	.size		__nv_reservedSMEM_offset_0_alias, 0, 0
	.other		__nv_reservedSMEM_offset_0_alias,@"STO_CUDA_RESERVED_SHARED STV_DEFAULT"
__nv_reservedSMEM_offset_0_alias:
	.zero		0


//--------------------- .nv.constant0.matmul_kernel --------------------------
	.section	.nv.constant0.matmul_kernel,"a",@progbits
	.sectionflags	@""
	.align	4
.nv.constant0.matmul_kernel:
	.zero		608


//--------------------- SYMBOLS --------------------------

	.type		.nv.reservedSmem.offset0,@object
	.size		.nv.reservedSmem.offset0,0x4
